def matmul_kernel(
    a_ptr,
    b_ptr,
    c_ptr,
    M,
    N,
    K,
    stride_am,
    stride_ak,
    stride_bk,
    stride_bn,
    stride_cm,
    stride_cn,
    BLOCK_M: tl.constexpr,
    BLOCK_N: tl.constexpr,
    BLOCK_K: tl.constexpr,
    GROUP_M: tl.constexpr,
):
    pid = tl.program_id(axis=0)
    num_pid_m = tl.cdiv(M, BLOCK_M)
    num_pid_n = tl.cdiv(N, BLOCK_N)
    num_pid_in_group = GROUP_M * num_pid_n
    group_id = pid // num_pid_in_group
    first_pid_m = group_id * GROUP_M
    group_size_m = min(num_pid_m - first_pid_m, GROUP_M)
    pid_m = first_pid_m + ((pid % num_pid_in_group) % group_size_m)
    pid_n = (pid % num_pid_in_group) // group_size_m

    offs_am = (pid_m * BLOCK_M + tl.arange(0, BLOCK_M)) % M
    offs_bn = (pid_n * BLOCK_N + tl.arange(0, BLOCK_N)) % N
    offs_k = tl.arange(0, BLOCK_K)
    a_ptrs = a_ptr + offs_am[:, None] * stride_am + offs_k[None, :] * stride_ak
    b_ptrs = b_ptr + offs_k[:, None] * stride_bk + offs_bn[None, :] * stride_bn

    acc = tl.zeros((BLOCK_M, BLOCK_N), dtype=tl.float32)
    for kk in range(0, tl.cdiv(K, BLOCK_K)):
        a = tl.load(a_ptrs, mask=offs_k[None, :] < K - kk * BLOCK_K, other=0.0)
        b = tl.load(b_ptrs, mask=offs_k[:, None] < K - kk * BLOCK_K, other=0.0)
        acc = tl.dot(a, b, acc)
        a_ptrs += BLOCK_K * stride_ak
        b_ptrs += BLOCK_K * stride_bk

    c = acc.to(c_ptr.dtype.element_ty)
    offs_cm = pid_m * BLOCK_M + tl.arange(0, BLOCK_M)
    offs_cn = pid_n * BLOCK_N + tl.arange(0, BLOCK_N)
    c_ptrs = c_ptr + offs_cm[:, None] * stride_cm + offs_cn[None, :] * stride_cn
    mask = (offs_cm[:, None] < M) & (offs_cn[None, :] < N)
    tl.store(c_ptrs, c, mask=mask)

# config = {"BLOCK_K": 64, "BLOCK_M": 128, "BLOCK_N": 128, "GROUP_M": 8, "arch": "sm_100", "dtype": "fp32", "num_ctas": 1, "num_stages": 8, "num_warps": 4}
# arch = sm_100


// ===== COMPILED SASS (sm_100a) =====

	.target	sm_100a

	.elftype	@"ET_EXEC"


//--------------------- .note.nv.tkinfo           --------------------------
	.section	.note.nv.tkinfo,"",@"SHT_NOTE"
	.sectionflags	@"SHF_NOTE_NV_TKINFO"
	.tkinfo
        /*0018*/ 	.word	0x00000081
        /*0030*/ 	.string	""
        /*0030*/ 	.string	"ptxas-blackwell"
        /*0030*/ 	.string	"Cuda compilation tools, release 12.9, V12.9.86"
        /*0030*/ 	.string	"Build cuda_12.9.r12.9/compiler.36037853_0"
        /*0030*/ 	.string	"-v  -suppress-debug-info  -lineinfo  -arch sm_100a "



//--------------------- .note.nv.cuver            --------------------------
	.section	.note.nv.cuver,"",@"SHT_NOTE"
	.sectionflags	@"SHF_NOTE_NV_CUVER"
        /*0018*/ 	.short	0x0001
        /*001a*/ 	.short	0x0064
        /*001c*/ 	.short	0x0001
        /*001e*/ 	.short	0x0000
        /*0020*/ 	.short	0x0001
        /*0022*/ 	.short	0x0000


//--------------------- .nv.info                  --------------------------
	.section	.nv.info,"",@"SHT_CUDA_INFO"
	.align	4


	//----- nvinfo : EIATTR_REGCOUNT
	.align		4
        /*0000*/ 	.byte	0x04, 0x2f
        /*0002*/ 	.short	(.L_4 - .L_3)
	.align		4
.L_3:
        /*0004*/ 	.word	index@(matmul_kernel)
        /*0008*/ 	.word	0x000000ff


	//----- nvinfo : EIATTR_FRAME_SIZE
	.align		4
.L_4:
        /*000c*/ 	.byte	0x04, 0x11
        /*000e*/ 	.short	(.L_6 - .L_5)
	.align		4
.L_5:
        /*0010*/ 	.word	index@($__internal_2_$__cuda_sm10x_tcgen05_guardrail_trap_unallocated_columns_being_dealloced)
        /*0014*/ 	.word	0x00000418


	//----- nvinfo : EIATTR_FRAME_SIZE
	.align		4
.L_6:
        /*0018*/ 	.byte	0x04, 0x11
        /*001a*/ 	.short	(.L_8 - .L_7)
	.align		4
.L_7:
        /*001c*/ 	.word	index@($__internal_1_$__cuda_sm10x_tcgen05_guardrail_trap_phase_invalid_during_alloc)
        /*0020*/ 	.word	0x00000418


	//----- nvinfo : EIATTR_FRAME_SIZE
	.align		4
.L_8:
        /*0024*/ 	.byte	0x04, 0x11
        /*0026*/ 	.short	(.L_10 - .L_9)
	.align		4
.L_9:
        /*0028*/ 	.word	index@($__internal_0_$__cuda_sm10x_tcgen05_guardrail_trap_col_being_dealloced_not_returned_by_alloc)
        /*002c*/ 	.word	0x00000418


	//----- nvinfo : EIATTR_FRAME_SIZE
	.align		4
.L_10:
        /*0030*/ 	.byte	0x04, 0x11
        /*0032*/ 	.short	(.L_12 - .L_11)
	.align		4
.L_11:
        /*0034*/ 	.word	index@(matmul_kernel)
        /*0038*/ 	.word	0x00000418


	//----- nvinfo : EIATTR_MIN_STACK_SIZE
	.align		4
.L_12:
        /*003c*/ 	.byte	0x04, 0x12
        /*003e*/ 	.short	(.L_14 - .L_13)
	.align		4
.L_13:
        /*0040*/ 	.word	index@(matmul_kernel)
        /*0044*/ 	.word	0x00000418
.L_14:


//--------------------- .nv.info.matmul_kernel    --------------------------
	.section	.nv.info.matmul_kernel,"",@"SHT_CUDA_INFO"
	.sectionflags	@""
	.align	4


	//----- nvinfo : EIATTR_CUDA_API_VERSION
	.align		4
        /*0000*/ 	.byte	0x04, 0x37
        /*0002*/ 	.short	(.L_16 - .L_15)
.L_15:
        /*0004*/ 	.word	0x00000081


	//----- nvinfo : EIATTR_KPARAM_INFO
	.align		4
.L_16:
        /*0008*/ 	.byte	0x04, 0x17
        /*000a*/ 	.short	(.L_18 - .L_17)
.L_17:
        /*000c*/ 	.word	0x00000000
        /*0010*/ 	.short	0x000d
        /*0012*/ 	.short	0x0048
        /*0014*/ 	.byte	0x00, 0xf4, 0x21, 0x00


	//----- nvinfo : EIATTR_KPARAM_INFO
	.align		4
.L_18:
        /*0018*/ 	.byte	0x04, 0x17
        /*001a*/ 	.short	(.L_20 - .L_19)
.L_19:
        /*001c*/ 	.word	0x00000000
        /*0020*/ 	.short	0x000c
        /*0022*/ 	.short	0x0040
        /*0024*/ 	.byte	0x00, 0xf4, 0x21, 0x00


	//----- nvinfo : EIATTR_KPARAM_INFO
	.align		4
.L_20:
        /*0028*/ 	.byte	0x04, 0x17
        /*002a*/ 	.short	(.L_22 - .L_21)
.L_21:
        /*002c*/ 	.word	0x00000000
        /*0030*/ 	.short	0x000b
        /*0032*/ 	.short	0x0038
        /*0034*/ 	.byte	0x00, 0xf0, 0x11, 0x00


	//----- nvinfo : EIATTR_KPARAM_INFO
	.align		4
.L_22:
        /*0038*/ 	.byte	0x04, 0x17
        /*003a*/ 	.short	(.L_24 - .L_23)
.L_23:
        /*003c*/ 	.word	0x00000000
        /*0040*/ 	.short	0x000a
        /*0042*/ 	.short	0x0034
        /*0044*/ 	.byte	0x00, 0xf0, 0x11, 0x00


	//----- nvinfo : EIATTR_KPARAM_INFO
	.align		4
.L_24:
        /*0048*/ 	.byte	0x04, 0x17
        /*004a*/ 	.short	(.L_26 - .L_25)
.L_25:
        /*004c*/ 	.word	0x00000000
        /*0050*/ 	.short	0x0009
        /*0052*/ 	.short	0x0030
        /*0054*/ 	.byte	0x00, 0xf0, 0x11, 0x00


	//----- nvinfo : EIATTR_KPARAM_INFO
	.align		4
.L_26:
        /*0058*/ 	.byte	0x04, 0x17
        /*005a*/ 	.short	(.L_28 - .L_27)
.L_27:
        /*005c*/ 	.word	0x00000000
        /*0060*/ 	.short	0x0008
        /*0062*/ 	.short	0x002c
        /*0064*/ 	.byte	0x00, 0xf0, 0x11, 0x00


	//----- nvinfo : EIATTR_KPARAM_INFO
	.align		4
.L_28:
        /*0068*/ 	.byte	0x04, 0x17
        /*006a*/ 	.short	(.L_30 - .L_29)
.L_29:
        /*006c*/ 	.word	0x00000000
        /*0070*/ 	.short	0x0007
        /*0072*/ 	.short	0x0028
        /*0074*/ 	.byte	0x00, 0xf0, 0x11, 0x00


	//----- nvinfo : EIATTR_KPARAM_INFO
	.align		4
.L_30:
        /*0078*/ 	.byte	0x04, 0x17
        /*007a*/ 	.short	(.L_32 - .L_31)
.L_31:
        /*007c*/ 	.word	0x00000000
        /*0080*/ 	.short	0x0006
        /*0082*/ 	.short	0x0024
        /*0084*/ 	.byte	0x00, 0xf0, 0x11, 0x00


	//----- nvinfo : EIATTR_KPARAM_INFO
	.align		4
.L_32:
        /*0088*/ 	.byte	0x04, 0x17
        /*008a*/ 	.short	(.L_34 - .L_33)
.L_33:
        /*008c*/ 	.word	0x00000000
        /*0090*/ 	.short	0x0005
        /*0092*/ 	.short	0x0020
        /*0094*/ 	.byte	0x00, 0xf0, 0x11, 0x00


	//----- nvinfo : EIATTR_KPARAM_INFO
	.align		4
.L_34:
        /*0098*/ 	.byte	0x04, 0x17
        /*009a*/ 	.short	(.L_36 - .L_35)
.L_35:
        /*009c*/ 	.word	0x00000000
        /*00a0*/ 	.short	0x0004
        /*00a2*/ 	.short	0x001c
        /*00a4*/ 	.byte	0x00, 0xf0, 0x11, 0x00


	//----- nvinfo : EIATTR_KPARAM_INFO
	.align		4
.L_36:
        /*00a8*/ 	.byte	0x04, 0x17
        /*00aa*/ 	.short	(.L_38 - .L_37)
.L_37:
        /*00ac*/ 	.word	0x00000000
        /*00b0*/ 	.short	0x0003
        /*00b2*/ 	.short	0x0018
        /*00b4*/ 	.byte	0x00, 0xf0, 0x11, 0x00


	//----- nvinfo : EIATTR_KPARAM_INFO
	.align		4
.L_38:
        /*00b8*/ 	.byte	0x04, 0x17
        /*00ba*/ 	.short	(.L_40 - .L_39)
.L_39:
        /*00bc*/ 	.word	0x00000000
        /*00c0*/ 	.short	0x0002
        /*00c2*/ 	.short	0x0010
        /*00c4*/ 	.byte	0x00, 0xf4, 0x21, 0x00


	//----- nvinfo : EIATTR_KPARAM_INFO
	.align		4
.L_40:
        /*00c8*/ 	.byte	0x04, 0x17
        /*00ca*/ 	.short	(.L_42 - .L_41)
.L_41:
        /*00cc*/ 	.word	0x00000000
        /*00d0*/ 	.short	0x0001
        /*00d2*/ 	.short	0x0008
        /*00d4*/ 	.byte	0x00, 0xf4, 0x21, 0x00


	//----- nvinfo : EIATTR_KPARAM_INFO
	.align		4
.L_42:
        /*00d8*/ 	.byte	0x04, 0x17
        /*00da*/ 	.short	(.L_44 - .L_43)
.L_43:
        /*00dc*/ 	.word	0x00000000
        /*00e0*/ 	.short	0x0000
        /*00e2*/ 	.short	0x0000
        /*00e4*/ 	.byte	0x00, 0xf4, 0x21, 0x00


	//----- nvinfo : EIATTR_AT_ENTRY_FRAGMENTS
	.align		4
.L_44:
        /*00e8*/ 	.byte	0x04, 0x4f
        /*00ea*/ 	.short	(.L_46 - .L_45)


	//   ....[0]....
.L_45:
        /*00ec*/ 	.word	0x00000004


	//----- nvinfo : EIATTR_RESERVED_SMEM_USED
	.align		4
.L_46:
        /*00f0*/ 	.byte	0x01, 0x41
	.zero		2


	//----- nvinfo : EIATTR_SPARSE_MMA_MASK
	.align		4
        /*00f4*/ 	.byte	0x03, 0x50
        /*00f6*/ 	.short	0x0000


	//----- nvinfo : EIATTR_TCGEN05_1CTA_USED
	.align		4
        /*00f8*/ 	.byte	0x01, 0x51
	.zero		2


	//----- nvinfo : EIATTR_MAXREG_COUNT
	.align		4
        /*00fc*/ 	.byte	0x03, 0x1b
        /*00fe*/ 	.short	0x00ff


	//----- nvinfo : EIATTR_NUM_BARRIERS
	.align		4
        /*0100*/ 	.byte	0x02, 0x4c
        /*0102*/ 	.byte	0x01
	.zero		1


	//----- nvinfo : EIATTR_ANNOTATIONS
	.align		4
        /*0104*/ 	.byte	0x04, 0x55
        /*0106*/ 	.short	(.L_48 - .L_47)


	//   ....[0]....
.L_47:
        /*0108*/ 	.word	0x00000001
        /*010c*/ 	.byte	0xf0, 0x09, 0x00, 0x00, 0x01, 0x00, 0x00, 0x00, 0x30, 0x39, 0x00, 0x00, 0x01, 0x00, 0x00, 0x00
        /* <DEDUP_REMOVED lines=349> */
        /*16ec*/ 	.byte	0xb0, 0xca, 0x01, 0x00, 0x01, 0x00, 0x00, 0x00, 0x10, 0xcd, 0x01, 0x00


	//----- nvinfo : EIATTR_INT_WARP_WIDE_INSTR_OFFSETS
	.align		4
.L_48:
        /*16f8*/ 	.byte	0x04, 0x31
        /*16fa*/ 	.short	(.L_50 - .L_49)


	//   ....[0]....
.L_49:
        /*16fc*/ 	.word	0x00005e10


	//   ....[1]....
        /*1700*/ 	.word	0x00005e30


	//   ....[2]....
        /*1704*/ 	.word	0x00005ed0


	//   ....[3]....
        /*1708*/ 	.word	0x000206c0


	//   ....[4]....
        /*170c*/ 	.word	0x00020710


	//----- nvinfo : EIATTR_COOP_GROUP_MASK_REGIDS
	.align		4
.L_50:
        /*1710*/ 	.byte	0x04, 0x29
        /*1712*/ 	.short	(.L_52 - .L_51)


	//   ....[0]....
.L_51:
        /*1714*/ 	.word	0xffffffff


	//   ....[1]....
        /*1718*/ 	.word	0xffffffff


	//   ....[2]....
        /*171c*/ 	.word	0xffffffff


	//   ....[3]....
        /*1720*/ 	.word	0xffffffff


	//----- nvinfo : EIATTR_COOP_GROUP_INSTR_OFFSETS
	.align		4
.L_52:
        /*1724*/ 	.byte	0x04, 0x28
        /*1726*/ 	.short	(.L_54 - .L_53)


	//   ....[0]....
.L_53:
        /*1728*/ 	.word	0x00000070


	//   ....[1]....
        /*172c*/ 	.word	0x00000330


	//   ....[2]....
        /*1730*/ 	.word	0x00020550


	//   ....[3]....
        /*1734*/ 	.word	0x000207c0


	//----- nvinfo : EIATTR_VRC_CTA_INIT_COUNT
	.align		4
.L_54:
        /*1738*/ 	.byte	0x02, 0x4a
        /*173a*/ 	.byte	0x80
	.zero		1


	//----- nvinfo : EIATTR_MBARRIER_INSTR_OFFSETS
	.align		4
        /*173c*/ 	.byte	0x04, 0x39
        /*173e*/ 	.short	(.L_56 - .L_55)


	//   ....[0]....
.L_55:
        /*1740*/ 	.word	0x00005f20
        /*1744*/ 	.word	0x000000ff
        /*1748*/ 	.word	0x00000000
        /*174c*/ 	.short	0x0100
        /*174e*/ 	.byte	0x08
	.zero		1


	//   ....[1]....
        /*1750*/ 	.word	0x00005ff0
        /*1754*/ 	.word	0x000000ff
        /*1758*/ 	.word	0x00078008
        /*175c*/ 	.short	0x0100
        /*175e*/ 	.byte	0x0a
	.zero		1


	//   ....[2]....
        /*1760*/ 	.word	0x00019720
        /*1764*/ 	.word	0x000000ff
        /*1768*/ 	.word	0x00000000
        /*176c*/ 	.short	0x010a
        /*176e*/ 	.byte	0x08
	.zero		1


	//   ....[3]....
        /*1770*/ 	.word	0x0001ceb0
        /*1774*/ 	.word	0x000000ff
        /*1778*/ 	.word	0x00000000
        /*177c*/ 	.short	0x010a
        /*177e*/ 	.byte	0x08
	.zero		1


	//   ....[4]....
        /*1780*/ 	.word	0x0001d060
        /*1784*/ 	.word	0x000000ff
        /*1788*/ 	.word	0x00078000
        /*178c*/ 	.short	0x0108
        /*178e*/ 	.byte	0x0a
	.zero		1


	//   ....[5]....
        /*1790*/ 	.word	0x0001d140
        /*1794*/ 	.word	0x000000ff
        /*1798*/ 	.word	0x00078008
        /*179c*/ 	.short	0x0108
        /*179e*/ 	.byte	0x0a
	.zero		1


	//   ....[6]....
        /*17a0*/ 	.word	0x000207e0
        /*17a4*/ 	.word	0x000000ff
        /*17a8*/ 	.word	0x00000000
        /*17ac*/ 	.short	0x010a
        /*17ae*/ 	.byte	0x08
	.zero		1


	//   ....[7]....
        /*17b0*/ 	.word	0x00020810
        /*17b4*/ 	.word	0x000000ff
        /*17b8*/ 	.word	0x00000000
        /*17bc*/ 	.short	0x010a
        /*17be*/ 	.byte	0x08
	.zero		1


	//----- nvinfo : EIATTR_NUM_MBARRIERS
	.align		4
.L_56:
        /*17c0*/ 	.byte	0x03, 0x38
        /*17c2*/ 	.short	0x0002


	//----- nvinfo : EIATTR_EXIT_INSTR_OFFSETS
	.align		4
        /*17c4*/ 	.byte	0x04, 0x1c
        /*17c6*/ 	.short	(.L_58 - .L_57)


	//   ....[0]....
.L_57:
        /*17c8*/ 	.word	0x000207d0


	//----- nvinfo : EIATTR_REQNTID
	.align		4
.L_58:
        /*17cc*/ 	.byte	0x04, 0x10
        /*17ce*/ 	.short	(.L_60 - .L_59)
.L_59:
        /*17d0*/ 	.word	0x00000080
        /*17d4*/ 	.word	0x00000001
        /*17d8*/ 	.word	0x00000001


	//----- nvinfo : EIATTR_CRS_STACK_SIZE
	.align		4
.L_60:
        /*17dc*/ 	.byte	0x04, 0x1e
        /*17de*/ 	.short	(.L_62 - .L_61)
.L_61:
        /*17e0*/ 	.word	0x00000000


	//----- nvinfo : EIATTR_CBANK_PARAM_SIZE
	.align		4
.L_62:
        /*17e4*/ 	.byte	0x03, 0x19
        /*17e6*/ 	.short	0x0050


	//----- nvinfo : EIATTR_PARAM_CBANK
	.align		4
        /*17e8*/ 	.byte	0x04, 0x0a
        /*17ea*/ 	.short	(.L_64 - .L_63)
	.align		4
.L_63:
        /*17ec*/ 	.word	index@(.nv.constant0.matmul_kernel)
        /*17f0*/ 	.short	0x0380
        /*17f2*/ 	.short	0x0050


	//----- nvinfo : EIATTR_SW_WAR
	.align		4
.L_64:
        /*17f4*/ 	.byte	0x04, 0x36
        /*17f6*/ 	.short	(.L_66 - .L_65)
.L_65:
        /*17f8*/ 	.word	0x00000008
.L_66:


//--------------------- .nv.compat                --------------------------
	.section	.nv.compat,"",@"SHT_CUDA_COMPAT_INFO"
	.align	4
        /*0000*/ 	.byte	0x02, 0x02, 0x02, 0x00, 0x02, 0x05, 0x05, 0x00, 0x02, 0x03, 0x00, 0x00, 0x02, 0x06, 0x01, 0x00


//--------------------- .nv.callgraph             --------------------------
	.section	.nv.callgraph,"",@"SHT_CUDA_CALLGRAPH"
	.align	4
	.sectionentsize	8
	.align		4
        /*0000*/ 	.word	0x00000000
	.align		4
        /*0004*/ 	.word	0xffffffff
	.align		4
        /*0008*/ 	.word	0x00000000
	.align		4
        /*000c*/ 	.word	0xfffffffe
	.align		4
        /*0010*/ 	.word	0x00000000
	.align		4
        /*0014*/ 	.word	0xfffffffd
	.align		4
        /*0018*/ 	.word	0x00000000
	.align		4
        /*001c*/ 	.word	0xfffffffc


//--------------------- .text.matmul_kernel       --------------------------
	.section	.text.matmul_kernel,"ax",@progbits
	.align	128
        .global         matmul_kernel
        .type           matmul_kernel,@function
        .size           matmul_kernel,(.L_x_21 - matmul_kernel)
        .other          matmul_kernel,@"STO_CUDA_ENTRY STV_DEFAULT"
matmul_kernel:
.text.matmul_kernel:
[----:B------:R-:W1:Y:S01]  /*0000*/  LDC R1, c[0x0][0x37c] ;  /* 0x0000df00ff017b82 */ /* 0x000e620000000800 */
[----:B------:R-:W2:Y:S01]  /*0010*/  S2R R4, SR_TID.X ;  /* 0x0000000000047919 */ /* 0x000ea20000002100 */
[----:B-1----:R-:W-:Y:S01]  /*0020*/  VIADD R1, R1, 0xfffffbe8 ;  /* 0xfffffbe801017836 */ /* 0x002fe20000000000 */
[----:B--2---:R-:W-:-:S13]  /*0030*/  ISETP.GE.U32.AND P0, PT, R4, 0x20, PT ;  /* 0x000000200400780c */ /* 0x004fda0003f06070 */
[----:B------:R-:W-:Y:S02]  /*0040*/  VOTEU.ANY UP0, P0 ;  /* 0x0000000000ff7886 */ /* 0x000fe40000000100 */
[----:B------:R-:W-:Y:S05]  /*0050*/  BRA.U UP0, `(.L_x_0) ;  /* 0x0000000100b87547 */ /* 0x000fea000b800000 */
[----:B------:R-:W1:Y:S01]  /*0060*/  S2UR UR6, SR_CgaCtaId ;  /* 0x00000000000679c3 */ /* 0x000e620000008800 */
[----:B------:R-:W-:Y:S01]  /*0070*/  NOP ;  /* 0x0000000000007918 */ /* 0x000fe20000000000 */
[----:B------:R-:W-:Y:S02]  /*0080*/  UMOV UR4, 0x40 ;  /* 0x0000004000047882 */ /* 0x000fe40000000000 */
[----:B-1----:R-:W-:-:S09]  /*0090*/  ULEA UR4, UR6, UR4, 0x18 ;  /* 0x0000000406047291 */ /* 0x002fd2000f8ec0ff */
[----:B------:R-:W1:Y:S01]  /*00a0*/  LDS.U8 R0, [UR4] ;  /* 0x00000004ff007984 */ /* 0x000e620008000000 */
[----:B------:R-:W-:Y:S02]  /*00b0*/  UMOV UR4, 0x400 ;  /* 0x0000040000047882 */ /* 0x000fe40000000000 */
[----:B------:R-:W-:Y:S01]  /*00c0*/  ULEA UR4, UR6, UR4, 0x18 ;  /* 0x0000000406047291 */ /* 0x000fe2000f8ec0ff */
[----:B-1----:R-:W-:-:S13]  /*00d0*/  ISETP.NE.AND P0, PT, R0, RZ, PT ;  /* 0x000000ff0000720c */ /* 0x002fda0003f05270 */
[----:B------:R-:W-:Y:S05]  /*00e0*/  @P0 BRA `(.L_x_1) ;  /* 0x00000000007c0947 */ /* 0x000fea0003800000 */
[----:B------:R-:W-:-:S13]  /*00f0*/  ELECT P0, URZ, PT ;  /* 0x0000000000ff782f */ /* 0x000fda0003800000 */
[----:B------:R-:W-:Y:S05]  /*0100*/  @!P0 BRA `(.L_x_2) ;  /* 0x0000000000848947 */ /* 0x000fea0003800000 */
[----:B------:R-:W-:Y:S01]  /*0110*/  UMOV UR5, 0x8 ;  /* 0x0000000800057882 */ /* 0x000fe20000000000 */
[----:B------:R-:W-:Y:S02]  /*0120*/  IMAD.MOV.U32 R6, RZ, RZ, 0x1 ;  /* 0x00000001ff067424 */ /* 0x000fe400078e00ff */
[----:B------:R-:W-:Y:S02]  /*0130*/  IMAD.MOV.U32 R5, RZ, RZ, 0xff ;  /* 0x000000ffff057424 */ /* 0x000fe400078e00ff */
[----:B------:R-:W-:Y:S04]  /*0140*/  DEPBAR.LE SB1, 0x36 ;  /* 0x00009d800000791a */ /* 0x000fe80000000000 */
[----:B------:R-:W1:Y:S02]  /*0150*/  UTCATOMSWS.FIND_AND_SET.ALIGN UP1, UR5, UR5 ;  /* 0x00000005000575e3 */ /* 0x000e640008020800 */
[----:B-1----:R-:W-:-:S04]  /*0160*/  PLOP3.LUT P0, PT, PT, PT, UP1, 0x80, 0x8 ;  /* 0x000000000008781c */ /* 0x002fc80003f0f018 */
[----:B------:R-:W-:-:S04]  /*0170*/  SEL R0, RZ, 0xffffffff, !P0 ;  /* 0xffffffffff007807 */ /* 0x000fc80004000000 */
[----:B------:R-:W-:Y:S01]  /*0180*/  ISETP.NE.AND P0, PT, R0, RZ, PT ;  /* 0x000000ff0000720c */ /* 0x000fe20003f05270 */
[----:B------:R-:W-:-:S12]  /*0190*/  IMAD.U32 R0, RZ, RZ, UR5 ;  /* 0x00000005ff007e24 */ /* 0x000fd8000f8e00ff */
[----:B------:R-:W-:Y:S05]  /*01a0*/  @P0 BRA `(.L_x_3) ;  /* 0x0000000000240947 */ /* 0x000fea0003800000 */
.L_x_4:
[----:B------:R-:W-:Y:S05]  /*01b0*/  NANOSLEEP 0x64 ;  /* 0x000000640000795d */ /* 0x000fea0003800000 */
[----:B------:R-:W-:-:S05]  /*01c0*/  UMOV UR5, 0x8 ;  /* 0x0000000800057882 */ /* 0x000fca0000000000 */
[----:B------:R-:W-:Y:S04]  /*01d0*/  DEPBAR.LE SB1, 0x36 ;  /* 0x00009d800000791a */ /* 0x000fe80000000000 */
[----:B------:R-:W1:Y:S02]  /*01e0*/  UTCATOMSWS.FIND_AND_SET.ALIGN UP1, UR5, UR5 ;  /* 0x00000005000575e3 */ /* 0x000e640008020800 */
[----:B-1----:R-:W-:-:S04]  /*01f0*/  PLOP3.LUT P0, PT, PT, PT, UP1, 0x80, 0x8 ;  /* 0x000000000008781c */ /* 0x002fc80003f0f018 */
[----:B------:R-:W-:-:S04]  /*0200*/  SEL R0, RZ, 0xffffffff, !P0 ;  /* 0xffffffffff007807 */ /* 0x000fc80004000000 */
[----:B------:R-:W-:Y:S01]  /*0210*/  ISETP.NE.AND P0, PT, R0, RZ, PT ;  /* 0x000000ff0000720c */ /* 0x000fe20003f05270 */
[----:B------:R-:W-:-:S12]  /*0220*/  IMAD.U32 R0, RZ, RZ, UR5 ;  /* 0x00000005ff007e24 */ /* 0x000fd8000f8e00ff */
[----:B------:R-:W-:Y:S05]  /*0230*/  @!P0 BRA `(.L_x_4) ;  /* 0xfffffffc00dc8947 */ /* 0x000fea000383ffff */
.L_x_3:
[C---:B------:R-:W-:Y:S01]  /*0240*/  VIADD R3, R0.reuse, 0x10 ;  /* 0x0000001000037836 */ /* 0x040fe20000000000 */
[----:B------:R-:W-:Y:S01]  /*0250*/  UMOV UR5, 0x50 ;  /* 0x0000005000057882 */ /* 0x000fe20000000000 */
[----:B------:R-:W-:Y:S01]  /*0260*/  SHF.L.U32 R2, R5, R0, RZ ;  /* 0x0000000005027219 */ /* 0x000fe200000006ff */
[----:B------:R-:W-:Y:S01]  /*0270*/  ULEA UR5, UR6, UR5, 0x18 ;  /* 0x0000000506057291 */ /* 0x000fe2000f8ec0ff */
[----:B------:R-:W-:Y:S01]  /*0280*/  IMAD.SHL.U32 R0, R0, 0x20, RZ ;  /* 0x0000002000007824 */ /* 0x000fe200078e00ff */
[----:B------:R-:W-:-:S04]  /*0290*/  SHF.L.U32 R3, R6, R3, RZ ;  /* 0x0000000306037219 */ /* 0x000fc800000006ff */
[----:B------:R-:W-:-:S05]  /*02a0*/  LOP3.LUT R2, R3, R2, RZ, 0xfc, !PT ;  /* 0x0000000203027212 */ /* 0x000fca00078efcff */
[----:B------:R1:W-:Y:S04]  /*02b0*/  ATOMS.OR RZ, [UR5], R2 ;  /* 0x00000002ffff798c */ /* 0x0003e8000b000005 */
[----:B------:R1:W-:Y:S01]  /*02c0*/  STS [UR4], R0 ;  /* 0x00000000ff007988 */ /* 0x0003e20008000804 */
[----:B------:R-:W-:Y:S05]  /*02d0*/  BRA `(.L_x_2) ;  /* 0x0000000000107947 */ /* 0x000fea0003800000 */
.L_x_1:
[----:B------:R-:W-:Y:S01]  /*02e0*/  IMAD.MOV.U32 R0, RZ, RZ, -0x1 ;  /* 0xffffffffff007424 */ /* 0x000fe200078e00ff */
[----:B------:R-:W-:-:S04]  /*02f0*/  MOV R2, 0x320 ;  /* 0x0000032000027802 */ /* 0x000fc80000000f00 */
[----:B------:R1:W-:Y:S03]  /*0300*/  STS [UR4], R0 ;  /* 0x00000000ff007988 */ /* 0x0003e60008000804 */
[----:B-1----:R-:W-:Y:S05]  /*0310*/  CALL.REL.NOINC `($__internal_1_$__cuda_sm10x_tcgen05_guardrail_trap_phase_invalid_during_alloc) ;  /* 0x0000020400547944 */ /* 0x002fea0003c00000 */
.L_x_2:
[----:B------:R-:W-:Y:S05]  /*0320*/  WARPSYNC.ALL ;  /* 0x0000000000007948 */ /* 0x000fea0003800000 */
[----:B------:R-:W-:Y:S01]  /*0330*/  NOP ;  /* 0x0000000000007918 */ /* 0x000fe20000000000 */
.L_x_0:
[----:B------:R-:W2:Y:S01]  /*0340*/  LDC.64 R48, c[0x0][0x398] ;  /* 0x0000e600ff307b82 */ /* 0x000ea20000000a00 */
[----:B------:R-:W3:Y:S01]  /*0350*/  S2R R6, SR_CTAID.X ;  /* 0x0000000000067919 */ /* 0x000ee20000002500 */
[----:B------:R-:W-:Y:S01]  /*0360*/  SHF.R.U32.HI R17, RZ, 0x5, R4 ;  /* 0x00000005ff117819 */ /* 0x000fe20000011604 */
[----:B------:R-:W-:Y:S01]  /*0370*/  UMOV UR10, 0x400 ;  /* 0x00000400000a7882 */ /* 0x000fe20000000000 */
[----:B------:R-:W4:Y:S02]  /*0380*/  LDCU UR8, c[0x0][0x3b0] ;  /* 0x00007600ff0877ac */ /* 0x000f240008000800 */
[----:B------:R-:W-:Y:S02]  /*0390*/  R2UR UR7, R17 ;  /* 0x00000000110772ca */ /* 0x000fe400000e0000 */
[----:B------:R-:W5:Y:S01]  /*03a0*/  S2UR UR4, SR_CgaCtaId ;  /* 0x00000000000479c3 */ /* 0x000f620000008800 */
[----:B------:R-:W1:Y:S01]  /*03b0*/  LDCU.128 UR16, c[0x0][0x380] ;  /* 0x00007000ff1077ac */ /* 0x000e620008000c00 */
[----:B------:R-:W1:Y:S06]  /*03c0*/  LDCU UR5, c[0x0][0x3a4] ;  /* 0x00007480ff0577ac */ /* 0x000e6c0008000800 */
[----:B------:R-:W1:Y:S01]  /*03d0*/  LDC R252, c[0x0][0x3a0] ;  /* 0x0000e800fffc7b82 */ /* 0x000e620000000800 */
[----:B------:R-:W-:Y:S01]  /*03e0*/  UMOV UR6, 0x1 ;  /* 0x0000000100067882 */ /* 0x000fe20000000000 */
[----:B------:R-:W1:Y:S02]  /*03f0*/  LDCU.64 UR26, c[0x0][0x358] ;  /* 0x00006b00ff1a77ac */ /* 0x000e640008000a00 */
[----:B-12---:R-:W-:-:S05]  /*0400*/  VIADD R0, R49, 0x7f ;  /* 0x0000007f31007836 */ /* 0x006fca0000000000 */
[----:B------:R-:W-:Y:S01]  /*0410*/  SHF.R.S32.HI R3, RZ, 0x1f, R0 ;  /* 0x0000001fff037819 */ /* 0x000fe20000011400 */
[----:B-----5:R-:W-:-:S03]  /*0420*/  ULEA UR10, UR4, UR10, 0x18 ;  /* 0x0000000a040a7291 */ /* 0x020fc6000f8ec0ff */
[----:B------:R-:W-:Y:S02]  /*0430*/  LEA.HI R3, R3, R0, RZ, 0x7 ;  /* 0x0000000003037211 */ /* 0x000fe400078f38ff */
[----:B---3--:R-:W-:Y:S02]  /*0440*/  IABS R10, R6 ;  /* 0x00000006000a7213 */ /* 0x008fe40000000000 */
[----:B------:R-:W-:-:S05]  /*0450*/  SHF.R.S32.HI R3, RZ, 0x7, R3 ;  /* 0x00000007ff037819 */ /* 0x000fca0000011403 */
[----:B------:R-:W-:-:S05]  /*0460*/  IMAD.SHL.U32 R5, R3, 0x8, RZ ;  /* 0x0000000803057824 */ /* 0x000fca00078e00ff */
[-C--:B------:R-:W-:Y:S02]  /*0470*/  IABS R7, R5.reuse ;  /* 0x0000000500077213 */ /* 0x080fe40000000000 */
[----:B------:R-:W-:Y:S02]  /*0480*/  IABS R11, R5 ;  /* 0x00000005000b7213 */ /* 0x000fe40000000000 */
[----:B------:R-:W1:Y:S08]  /*0490*/  I2F.RP R0, R7 ;  /* 0x0000000700007306 */ /* 0x000e700000209400 */
[----:B-1----:R-:W1:Y:S02]  /*04a0*/  MUFU.RCP R0, R0 ;  /* 0x0000000000007308 */ /* 0x002e640000001000 */
[----:B-1----:R-:W-:-:S02]  /*04b0*/  VIADD R2, R0, 0xffffffe ;  /* 0x0ffffffe00027836 */ /* 0x002fc40000000000 */
[----:B------:R-:W-:Y:S01]  /*04c0*/  IMAD.MOV R0, RZ, RZ, -R11 ;  /* 0x000000ffff007224 */ /* 0x000fe200078e0a0b */
[----:B------:R-:W-:-:S03]  /*04d0*/  IABS R11, R48 ;  /* 0x00000030000b7213 */ /* 0x000fc60000000000 */
[----:B------:R1:W2:Y:S02]  /*04e0*/  F2I.FTZ.U32.TRUNC.NTZ R3, R2 ;  /* 0x0000000200037305 */ /* 0x0002a4000021f000 */
[----:B-1----:R-:W-:Y:S02]  /*04f0*/  IMAD.MOV.U32 R2, RZ, RZ, RZ ;  /* 0x000000ffff027224 */ /* 0x002fe400078e00ff */
[----:B--2---:R-:W-:-:S04]  /*0500*/  IMAD.MOV R8, RZ, RZ, -R3 ;  /* 0x000000ffff087224 */ /* 0x004fc800078e0a03 */
[----:B------:R-:W-:Y:S02]  /*0510*/  IMAD R9, R8, R7, RZ ;  /* 0x0000000708097224 */ /* 0x000fe400078e02ff */
[----:B------:R-:W-:Y:S02]  /*0520*/  IMAD.MOV.U32 R8, RZ, RZ, R10 ;  /* 0x000000ffff087224 */ /* 0x000fe400078e000a */
[----:B------:R-:W-:-:S06]  /*0530*/  IMAD.HI.U32 R3, R3, R9, R2 ;  /* 0x0000000903037227 */ /* 0x000fcc00078e0002 */
[----:B------:R-:W-:-:S04]  /*0540*/  IMAD.HI.U32 R3, R3, R8, RZ ;  /* 0x0000000803037227 */ /* 0x000fc800078e00ff */
[----:B------:R-:W-:Y:S01]  /*0550*/  IMAD R0, R3, R0, R8 ;  /* 0x0000000003007224 */ /* 0x000fe200078e0208 */
[----:B------:R-:W-:Y:S04]  /*0560*/  BAR.SYNC.DEFER_BLOCKING 0x0 ;  /* 0x0000000000007b1d */ /* 0x000fe80000010000 */
[----:B------:R-:W-:-:S13]  /*0570*/  ISETP.GT.U32.AND P1, PT, R7, R0, PT ;  /* 0x000000000700720c */ /* 0x000fda0003f24070 */
[----:B------:R-:W-:Y:S02]  /*0580*/  @!P1 IMAD.IADD R0, R0, 0x1, -R7 ;  /* 0x0000000100009824 */ /* 0x000fe400078e0a07 */
[----:B------:R-:W-:Y:S01]  /*0590*/  @!P1 VIADD R3, R3, 0x1 ;  /* 0x0000000103039836 */ /* 0x000fe20000000000 */
[----:B------:R-:W-:Y:S02]  /*05a0*/  ISETP.NE.AND P1, PT, R5, RZ, PT ;  /* 0x000000ff0500720c */ /* 0x000fe40003f25270 */
[----:B------:R-:W-:Y:S02]  /*05b0*/  ISETP.GE.U32.AND P0, PT, R0, R7, PT ;  /* 0x000000070000720c */ /* 0x000fe40003f06070 */
[----:B------:R-:W-:-:S04]  /*05c0*/  LOP3.LUT R0, R6, R5, RZ, 0x3c, !PT ;  /* 0x0000000506007212 */ /* 0x000fc800078e3cff */
[----:B------:R-:W-:Y:S01]  /*05d0*/  ISETP.GE.AND P2, PT, R0, RZ, PT ;  /* 0x000000ff0000720c */ /* 0x000fe20003f46270 */
[----:B------:R-:W-:-:S06]  /*05e0*/  VIADD R0, R48, 0x7f ;  /* 0x0000007f30007836 */ /* 0x000fcc0000000000 */
[----:B------:R-:W-:-:S04]  /*05f0*/  @P0 VIADD R3, R3, 0x1 ;  /* 0x0000000103030836 */ /* 0x000fc80000000000 */
[----:B------:R-:W-:Y:S01]  /*0600*/  IMAD.MOV.U32 R2, RZ, RZ, R3 ;  /* 0x000000ffff027224 */ /* 0x000fe200078e0003 */
[----:B------:R-:W-:-:S03]  /*0610*/  SHF.R.S32.HI R3, RZ, 0x1f, R0 ;  /* 0x0000001fff037819 */ /* 0x000fc60000011400 */
[----:B------:R-:W-:Y:S01]  /*0620*/  @!P2 IMAD.MOV R2, RZ, RZ, -R2 ;  /* 0x000000ffff02a224 */ /* 0x000fe200078e0a02 */
[----:B------:R-:W-:Y:S02]  /*0630*/  @!P1 LOP3.LUT R2, RZ, R5, RZ, 0x33, !PT ;  /* 0x00000005ff029212 */ /* 0x000fe400078e33ff */
[----:B------:R-:W-:-:S03]  /*0640*/  LEA.HI R3, R3, R0, RZ, 0x7 ;  /* 0x0000000003037211 */ /* 0x000fc600078f38ff */
[----:B------:R-:W-:Y:S02]  /*0650*/  IMAD.SHL.U32 R12, R2, 0x8, RZ ;  /* 0x00000008020c7824 */ /* 0x000fe400078e00ff */
[----:B------:R-:W-:-:S03]  /*0660*/  IMAD.MOV R2, RZ, RZ, -R2 ;  /* 0x000000ffff027224 */ /* 0x000fc600078e0a02 */
[----:B------:R-:W-:Y:S01]  /*0670*/  LEA.HI.SX32 R3, R3, -R12, 0x19 ;  /* 0x8000000c03037211 */ /* 0x000fe200078fcaff */
[----:B------:R-:W-:Y:S02]  /*0680*/  IMAD R14, R5, R2, R6 ;  /* 0x00000002050e7224 */ /* 0x000fe400078e0206 */
[----:B------:R-:W-:Y:S01]  /*0690*/  IMAD.MOV.U32 R2, RZ, RZ, RZ ;  /* 0x000000ffff027224 */ /* 0x000fe200078e00ff */
[----:B------:R-:W-:Y:S02]  /*06a0*/  VIMNMX R9, PT, PT, R3, 0x8, PT ;  /* 0x0000000803097848 */ /* 0x000fe40003fe0100 */
[----:B------:R-:W-:Y:S02]  /*06b0*/  IABS R6, R14 ;  /* 0x0000000e00067213 */ /* 0x000fe40000000000 */
[----:B------:R-:W-:-:S04]  /*06c0*/  IABS R7, R9 ;  /* 0x0000000900077213 */ /* 0x000fc80000000000 */
[----:B------:R-:W1:Y:S08]  /*06d0*/  I2F.RP R0, R7 ;  /* 0x0000000700007306 */ /* 0x000e700000209400 */
[----:B-1----:R-:W1:Y:S02]  /*06e0*/  MUFU.RCP R0, R0 ;  /* 0x0000000000007308 */ /* 0x002e640000001000 */
[----:B-1----:R-:W-:-:S06]  /*06f0*/  VIADD R3, R0, 0xffffffe ;  /* 0x0ffffffe00037836 */ /* 0x002fcc0000000000 */
[----:B------:R-:W1:Y:S02]  /*0700*/  F2I.FTZ.U32.TRUNC.NTZ R3, R3 ;  /* 0x0000000300037305 */ /* 0x000e64000021f000 */
[----:B-1----:R-:W-:-:S04]  /*0710*/  IMAD.MOV R8, RZ, RZ, -R3 ;  /* 0x000000ffff087224 */ /* 0x002fc800078e0a03 */
[----:B------:R-:W-:Y:S01]  /*0720*/  IMAD R5, R8, R7, RZ ;  /* 0x0000000708057224 */ /* 0x000fe200078e02ff */
[----:B------:R-:W-:-:S03]  /*0730*/  IABS R8, R9 ;  /* 0x0000000900087213 */ /* 0x000fc60000000000 */
[----:B------:R-:W-:Y:S02]  /*0740*/  IMAD.HI.U32 R2, R3, R5, R2 ;  /* 0x0000000503027227 */ /* 0x000fe400078e0002 */
[----:B------:R-:W1:Y:S02]  /*0750*/  I2F.RP R3, R11 ;  /* 0x0000000b00037306 */ /* 0x000e640000209400 */
[----:B------:R-:W-:Y:S02]  /*0760*/  IMAD.MOV.U32 R5, RZ, RZ, R6 ;  /* 0x000000ffff057224 */ /* 0x000fe400078e0006 */
[----:B------:R-:W-:Y:S02]  /*0770*/  IMAD.MOV R0, RZ, RZ, -R8 ;  /* 0x000000ffff007224 */ /* 0x000fe400078e0a08 */
[----:B------:R-:W-:-:S04]  /*0780*/  IMAD.HI.U32 R2, R2, R5, RZ ;  /* 0x0000000502027227 */ /* 0x000fc800078e00ff */
[----:B------:R-:W-:Y:S01]  /*0790*/  IMAD R0, R2, R0, R5 ;  /* 0x0000000002007224 */ /* 0x000fe200078e0205 */
[----:B------:R-:W-:-:S04]  /*07a0*/  IABS R5, R49 ;  /* 0x0000003100057213 */ /* 0x000fc80000000000 */
[----:B------:R-:W-:Y:S01]  /*07b0*/  ISETP.GT.U32.AND P1, PT, R7, R0, PT ;  /* 0x000000000700720c */ /* 0x000fe20003f24070 */
[----:B-1----:R-:W1:Y:S08]  /*07c0*/  MUFU.RCP R3, R3 ;  /* 0x0000000300037308 */ /* 0x002e700000001000 */
[----:B------:R-:W2:Y:S04]  /*07d0*/  I2F.RP R10, R5 ;  /* 0x00000005000a7306 */ /* 0x000ea80000209400 */
[----:B------:R-:W-:-:S02]  /*07e0*/  @!P1 IMAD.IADD R0, R0, 0x1, -R7 ;  /* 0x0000000100009824 */ /* 0x000fc400078e0a07 */
[----:B------:R-:W-:Y:S01]  /*07f0*/  @!P1 VIADD R2, R2, 0x1 ;  /* 0x0000000102029836 */ /* 0x000fe20000000000 */
[----:B------:R-:W-:Y:S02]  /*0800*/  ISETP.NE.AND P1, PT, R9, RZ, PT ;  /* 0x000000ff0900720c */ /* 0x000fe40003f25270 */
[----:B------:R-:W-:Y:S01]  /*0810*/  ISETP.GE.U32.AND P0, PT, R0, R7, PT ;  /* 0x000000070000720c */ /* 0x000fe20003f06070 */
[----:B-1----:R-:W-:Y:S01]  /*0820*/  VIADD R6, R3, 0xffffffe ;  /* 0x0ffffffe03067836 */ /* 0x002fe20000000000 */
[----:B------:R-:W-:-:S03]  /*0830*/  LOP3.LUT R0, R14, R9, RZ, 0x3c, !PT ;  /* 0x000000090e007212 */ /* 0x000fc600078e3cff */
[----:B------:R1:W3:Y:S01]  /*0840*/  F2I.FTZ.U32.TRUNC.NTZ R7, R6 ;  /* 0x0000000600077305 */ /* 0x0002e2000021f000 */
[----:B------:R-:W-:-:S07]  /*0850*/  ISETP.GE.AND P2, PT, R0, RZ, PT ;  /* 0x000000ff0000720c */ /* 0x000fce0003f46270 */
[----:B--2---:R-:W2:Y:S01]  /*0860*/  MUFU.RCP R10, R10 ;  /* 0x0000000a000a7308 */ /* 0x004ea20000001000 */
[----:B------:R-:W-:Y:S02]  /*0870*/  @P0 VIADD R2, R2, 0x1 ;  /* 0x0000000102020836 */ /* 0x000fe40000000000 */
[----:B-1----:R-:W-:Y:S02]  /*0880*/  IMAD.MOV.U32 R6, RZ, RZ, RZ ;  /* 0x000000ffff067224 */ /* 0x002fe400078e00ff */
[----:B------:R-:W-:Y:S02]  /*0890*/  IMAD.MOV.U32 R15, RZ, RZ, R2 ;  /* 0x000000ffff0f7224 */ /* 0x000fe400078e0002 */
[----:B---3--:R-:W-:Y:S02]  /*08a0*/  IMAD.MOV R2, RZ, RZ, -R7 ;  /* 0x000000ffff027224 */ /* 0x008fe400078e0a07 */
[----:B------:R-:W-:Y:S01]  /*08b0*/  @!P2 IMAD.MOV R15, RZ, RZ, -R15 ;  /* 0x000000ffff0fa224 */ /* 0x000fe200078e0a0f */
[----:B------:R-:W-:Y:S01]  /*08c0*/  @!P1 LOP3.LUT R15, RZ, R9, RZ, 0x33, !PT ;  /* 0x00000009ff0f9212 */ /* 0x000fe200078e33ff */
[----:B------:R-:W-:Y:S01]  /*08d0*/  IMAD R13, R2, R11, RZ ;  /* 0x0000000b020d7224 */ /* 0x000fe200078e02ff */
[----:B------:R-:W-:-:S03]  /*08e0*/  LOP3.LUT R2, R4, 0x7f, RZ, 0xc0, !PT ;  /* 0x0000007f04027812 */ /* 0x000fc600078ec0ff */
[----:B------:R-:W-:Y:S02]  /*08f0*/  IMAD.MOV R0, RZ, RZ, -R15 ;  /* 0x000000ffff007224 */ /* 0x000fe400078e0a0f */
[----:B--2---:R-:W-:Y:S02]  /*0900*/  VIADD R8, R10, 0xffffffe ;  /* 0x0ffffffe0a087836 */ /* 0x004fe40000000000 */
[----:B------:R-:W-:Y:S02]  /*0910*/  IMAD R0, R9, R0, R14 ;  /* 0x0000000009007224 */ /* 0x000fe400078e020e */
[----:B------:R1:W2:Y:S01]  /*0920*/  F2I.FTZ.U32.TRUNC.NTZ R9, R8 ;  /* 0x0000000800097305 */ /* 0x0002a2000021f000 */
[----:B------:R-:W-:-:S04]  /*0930*/  IMAD.HI.U32 R6, R7, R13, R6 ;  /* 0x0000000d07067227 */ /* 0x000fc800078e0006 */
[----:B------:R-:W-:Y:S01]  /*0940*/  IMAD.IADD R3, R12, 0x1, R0 ;  /* 0x000000010c037824 */ /* 0x000fe200078e0200 */
[----:B------:R-:W-:Y:S01]  /*0950*/  SHF.R.U32.HI R0, RZ, 0x6, R4 ;  /* 0x00000006ff007819 */ /* 0x000fe20000011604 */
[----:B------:R-:W-:Y:S02]  /*0960*/  IMAD.SHL.U32 R10, R4, 0x4, RZ ;  /* 0x00000004040a7824 */ /* 0x000fe400078e00ff */
[----:B------:R-:W-:Y:S01]  /*0970*/  IMAD R93, R3, 0x80, R2 ;  /* 0x00000080035d7824 */ /* 0x000fe200078e0202 */
[----:B------:R-:W-:Y:S01]  /*0980*/  SGXT.U32 R7, R0, 0x1 ;  /* 0x000000010007781a */ /* 0x000fe20000000000 */
[----:B------:R-:W-:Y:S01]  /*0990*/  IMAD.SHL.U32 R0, R15, 0x80, RZ ;  /* 0x000000800f007824 */ /* 0x000fe200078e00ff */
[----:B------:R-:W-:Y:S01]  /*09a0*/  SHF.R.S32.HI R3, RZ, 0x6, R4 ;  /* 0x00000006ff037819 */ /* 0x000fe20000011404 */
[----:B-1----:R-:W-:Y:S01]  /*09b0*/  IMAD.MOV.U32 R8, RZ, RZ, RZ ;  /* 0x000000ffff087224 */ /* 0x002fe200078e00ff */
[----:B------:R-:W-:Y:S01]  /*09c0*/  IABS R76, R93 ;  /* 0x0000005d004c7213 */ /* 0x000fe20000000000 */
[----:B--2---:R-:W-:Y:S01]  /*09d0*/  IMAD.MOV R12, RZ, RZ, -R9 ;  /* 0x000000ffff0c7224 */ /* 0x004fe200078e0a09 */
[----:B------:R-:W-:Y:S01]  /*09e0*/  LOP3.LUT R7, R0, R7, RZ, 0xfc, !PT ;  /* 0x0000000700077212 */ /* 0x000fe200078efcff */
[----:B------:R-:W-:Y:S01]  /*09f0*/  STL [R1+0x294], R93 ;  /* 0x0002945d01007387 */ /* 0x000fe20000100800 */
[----:B------:R-:W-:Y:S01]  /*0a00*/  SGXT R3, R3, 0x1 ;  /* 0x000000010303781a */ /* 0x000fe20000000200 */
[----:B------:R-:W-:Y:S01]  /*0a10*/  IMAD.HI.U32 R6, R6, R76, RZ ;  /* 0x0000004c06067227 */ /* 0x000fe200078e00ff */
[----:B------:R-:W-:-:S02]  /*0a20*/  LOP3.LUT R18, R7, 0x7e, RZ, 0xfc, !PT ;  /* 0x0000007e07127812 */ /* 0x000fc400078efcff */
[----:B------:R-:W-:Y:S01]  /*0a30*/  LOP3.LUT R3, R3, 0x90, RZ, 0xc0, !PT ;  /* 0x0000009003037812 */ /* 0x000fe200078ec0ff */
[----:B------:R-:W-:Y:S01]  /*0a40*/  IMAD R13, R12, R5, RZ ;  /* 0x000000050c0d7224 */ /* 0x000fe200078e02ff */
[----:B------:R-:W-:Y:S01]  /*0a50*/  IABS R14, R18 ;  /* 0x00000012000e7213 */ /* 0x000fe20000000000 */
[----:B------:R-:W-:Y:S01]  /*0a60*/  IMAD.MOV R6, RZ, RZ, -R6 ;  /* 0x000000ffff067224 */ /* 0x000fe200078e0a06 */
[----:B------:R-:W-:Y:S01]  /*0a70*/  IABS R12, R7 ;  /* 0x00000007000c7213 */ /* 0x000fe20000000000 */
[----:B------:R-:W-:Y:S01]  /*0a80*/  IMAD.HI.U32 R8, R9, R13, R8 ;  /* 0x0000000d09087227 */ /* 0x000fe200078e0008 */
[----:B------:R-:W-:Y:S02]  /*0a90*/  LOP3.LUT R9, R3, 0x7c, R10, 0x78, !PT ;  /* 0x0000007c03097812 */ /* 0x000fe400078e780a */
[----:B------:R-:W-:Y:S01]  /*0aa0*/  LOP3.LUT R16, R7, 0x2, RZ, 0xfc, !PT ;  /* 0x0000000207107812 */ /* 0x000fe200078efcff */
[----:B------:R-:W-:Y:S01]  /*0ab0*/  IMAD R76, R11, R6, R76 ;  /* 0x000000060b4c7224 */ /* 0x000fe200078e024c */
[----:B------:R-:W-:Y:S01]  /*0ac0*/  LOP3.LUT R17, R7, 0x6, RZ, 0xfc, !PT ;  /* 0x0000000607117812 */ /* 0x000fe200078efcff */
[----:B------:R-:W-:Y:S01]  /*0ad0*/  IMAD.MOV.U32 R10, RZ, RZ, R12 ;  /* 0x000000ffff0a7224 */ /* 0x000fe200078e000c */
[----:B------:R-:W-:Y:S01]  /*0ae0*/  IABS R13, R16 ;  /* 0x00000010000d7213 */ /* 0x000fe20000000000 */
[----:B------:R-:W-:Y:S01]  /*0af0*/  IMAD.HI.U32 R6, R8, R14, RZ ;  /* 0x0000000e08067227 */ /* 0x000fe200078e00ff */
[----:B------:R-:W-:-:S02]  /*0b00*/  ISETP.GT.U32.AND P0, PT, R11, R76, PT ;  /* 0x0000004c0b00720c */ /* 0x000fc40003f04070 */
[----:B------:R-:W-:Y:S01]  /*0b10*/  ISETP.GE.AND P3, PT, R17, RZ, PT ;  /* 0x000000ff1100720c */ /* 0x000fe20003f66270 */
[----:B------:R-:W-:Y:S01]  /*0b20*/  IMAD.HI.U32 R3, R8, R10, RZ ;  /* 0x0000000a08037227 */ /* 0x000fe200078e00ff */
[C---:B------:R-:W-:Y:S02]  /*0b30*/  LOP3.LUT R23, R7.reuse, 0xc, RZ, 0xfc, !PT ;  /* 0x0000000c07177812 */ /* 0x040fe400078efcff */
[C---:B------:R-:W-:Y:S01]  /*0b40*/  LOP3.LUT R24, R7.reuse, 0xe, RZ, 0xfc, !PT ;  /* 0x0000000e07187812 */ /* 0x040fe200078efcff */
[----:B------:R-:W-:Y:S01]  /*0b50*/  IMAD.MOV R15, RZ, RZ, -R6 ;  /* 0x000000ffff0f7224 */ /* 0x000fe200078e0a06 */
[----:B------:R-:W-:Y:S01]  /*0b60*/  LOP3.LUT R27, R7, 0x14, RZ, 0xfc, !PT ;  /* 0x00000014071b7812 */ /* 0x000fe200078efcff */
[----:B------:R-:W-:Y:S01]  /*0b70*/  IMAD.SHL.U32 R6, R4, 0x200, RZ ;  /* 0x0000020004067824 */ /* 0x000fe200078e00ff */
[----:B------:R-:W-:Y:S01]  /*0b80*/  IABS R19, R24 ;  /* 0x0000001800137213 */ /* 0x000fe20000000000 */
[----:B------:R-:W-:Y:S01]  /*0b90*/  IMAD.MOV R12, RZ, RZ, -R3 ;  /* 0x000000ffff0c7224 */ /* 0x000fe200078e0a03 */
[----:B------:R-:W-:Y:S01]  /*0ba0*/  IABS R22, R27 ;  /* 0x0000001b00167213 */ /* 0x000fe20000000000 */
[----:B------:R-:W-:Y:S01]  /*0bb0*/  IMAD R14, R5, R15, R14 ;  /* 0x0000000f050e7224 */ /* 0x000fe200078e020e */
[----:B------:R-:W-:Y:S01]  /*0bc0*/  LOP3.LUT R3, R9, 0x4000, R6, 0xf8, !PT ;  /* 0x0000400009037812 */ /* 0x000fe200078ef806 */
[----:B------:R-:W-:Y:S01]  /*0bd0*/  IMAD R6, R5, R12, R10 ;  /* 0x0000000c05067224 */ /* 0x000fe200078e020a */
[----:B------:R-:W-:Y:S01]  /*0be0*/  LOP3.LUT R15, R7, 0x4, RZ, 0xfc, !PT ;  /* 0x00000004070f7812 */ /* 0x000fe200078efcff */
[----:B------:R-:W-:Y:S01]  /*0bf0*/  @!P0 IMAD.IADD R76, R76, 0x1, -R11 ;  /* 0x000000014c4c8824 */ /* 0x000fe200078e0a0b */
[C---:B------:R-:W-:Y:S01]  /*0c00*/  ISETP.GT.U32.AND P2, PT, R5.reuse, R14, PT ;  /* 0x0000000e0500720c */ /* 0x040fe20003f44070 */
[----:B------:R-:W-:Y:S01]  /*0c10*/  IMAD.HI.U32 R9, R8, R13, RZ ;  /* 0x0000000d08097227 */ /* 0x000fe200078e00ff */
[----:B------:R-:W-:-:S02]  /*0c20*/  ISETP.GT.U32.AND P6, PT, R5, R6, PT ;  /* 0x000000060500720c */ /* 0x000fc40003fc4070 */
[----:B------:R-:W-:Y:S01]  /*0c30*/  ISETP.GT.U32.AND P1, PT, R11, R76, PT ;  /* 0x0000004c0b00720c */ /* 0x000fe20003f24070 */
[----:B------:R-:W-:Y:S01]  /*0c40*/  IMAD.MOV R10, RZ, RZ, -R9 ;  /* 0x000000ffff0a7224 */ /* 0x000fe200078e0a09 */
[----:B------:R-:W-:Y:S02]  /*0c50*/  IABS R9, R17 ;  /* 0x0000001100097213 */ /* 0x000fe40000000000 */
[----:B------:R-:W-:Y:S01]  /*0c60*/  IABS R12, R15 ;  /* 0x0000000f000c7213 */ /* 0x000fe20000000000 */
[----:B------:R-:W-:Y:S01]  /*0c70*/  IMAD R10, R5, R10, R13 ;  /* 0x0000000a050a7224 */ /* 0x000fe200078e020d */
[----:B------:R-:W-:Y:S01]  /*0c80*/  LOP3.LUT R17, R7, 0x8, RZ, 0xfc, !PT ;  /* 0x0000000807117812 */ /* 0x000fe200078efcff */
[----:B------:R-:W-:Y:S01]  /*0c90*/  IMAD.MOV.U32 R13, RZ, RZ, R9 ;  /* 0x000000ffff0d7224 */ /* 0x000fe200078e0009 */
[----:B------:R-:W-:Y:S01]  /*0ca0*/  ISETP.GE.AND P5, PT, R15, RZ, PT ;  /* 0x000000ff0f00720c */ /* 0x000fe20003fa6270 */
[--C-:B------:R-:W-:Y:S01]  /*0cb0*/  @!P2 IMAD.IADD R14, R14, 0x1, -R5.reuse ;  /* 0x000000010e0ea824 */ /* 0x100fe200078e0a05 */
[C---:B------:R-:W-:Y:S01]  /*0cc0*/  ISETP.GT.U32.AND P2, PT, R5.reuse, R10, PT ;  /* 0x0000000a0500720c */ /* 0x040fe20003f44070 */
[----:B------:R-:W-:Y:S01]  /*0cd0*/  @!P6 IMAD.IADD R6, R6, 0x1, -R5 ;  /* 0x000000010606e824 */ /* 0x000fe200078e0a05 */
[----:B------:R-:W-:Y:S01]  /*0ce0*/  ISETP.GE.AND P6, PT, R18, RZ, PT ;  /* 0x000000ff1200720c */ /* 0x000fe20003fc6270 */
[----:B------:R-:W-:Y:S01]  /*0cf0*/  @!P1 IMAD.IADD R76, R76, 0x1, -R11 ;  /* 0x000000014c4c9824 */ /* 0x000fe200078e0a0b */
[C---:B------:R-:W-:Y:S01]  /*0d00*/  ISETP.GT.U32.AND P4, PT, R5.reuse, R14, PT ;  /* 0x0000000e0500720c */ /* 0x040fe20003f84070 */
[----:B------:R-:W-:Y:S01]  /*0d10*/  IMAD.HI.U32 R9, R8, R12, RZ ;  /* 0x0000000c08097227 */ /* 0x000fe200078e00ff */
[----:B------:R-:W-:-:S02]  /*0d20*/  ISETP.GT.U32.AND P1, PT, R5, R6, PT ;  /* 0x000000060500720c */ /* 0x000fc40003f24070 */
[----:B------:R-:W-:Y:S01]  /*0d30*/  IABS R15, R17 ;  /* 0x00000011000f7213 */ /* 0x000fe20000000000 */
[----:B------:R-:W-:Y:S01]  /*0d40*/  IMAD.MOV R11, RZ, RZ, -R9 ;  /* 0x000000ffff0b7224 */ /* 0x000fe200078e0a09 */
[----:B------:R-:W-:Y:S01]  /*0d50*/  LOP3.LUT R18, R7, 0xa, RZ, 0xfc, !PT ;  /* 0x0000000a07127812 */ /* 0x000fe200078efcff */
[----:B------:R-:W-:Y:S01]  /*0d60*/  IMAD.HI.U32 R9, R8, R13, RZ ;  /* 0x0000000d08097227 */ /* 0x000fe200078e00ff */
[----:B------:R-:W-:Y:S02]  /*0d70*/  ISETP.GE.AND P0, PT, R16, RZ, PT ;  /* 0x000000ff1000720c */ /* 0x000fe40003f06270 */
[----:B------:R-:W-:Y:S01]  /*0d80*/  IABS R16, R18 ;  /* 0x0000001200107213 */ /* 0x000fe20000000000 */
[----:B------:R-:W-:Y:S01]  /*0d90*/  IMAD R11, R5, R11, R12 ;  /* 0x0000000b050b7224 */ /* 0x000fe200078e020c */
[C---:B------:R-:W-:Y:S01]  /*0da0*/  LOP3.LUT R26, R7.reuse, 0x12, RZ, 0xfc, !PT ;  /* 0x00000012071a7812 */ /* 0x040fe200078efcff */
[----:B------:R-:W-:Y:S01]  /*0db0*/  IMAD.MOV R12, RZ, RZ, -R9 ;  /* 0x000000ffff0c7224 */ /* 0x000fe200078e0a09 */
[----:B------:R-:W-:Y:S01]  /*0dc0*/  LOP3.LUT R25, R7, 0x10, RZ, 0xfc, !PT ;  /* 0x0000001007197812 */ /* 0x000fe200078efcff */
[----:B------:R-:W-:Y:S01]  /*0dd0*/  @!P4 IMAD.IADD R14, R14, 0x1, -R5 ;  /* 0x000000010e0ec824 */ /* 0x000fe200078e0a05 */
[----:B------:R-:W-:Y:S01]  /*0de0*/  IABS R21, R26 ;  /* 0x0000001a00157213 */ /* 0x000fe20000000000 */
[C---:B------:R-:W-:Y:S01]  /*0df0*/  IMAD R12, R5.reuse, R12, R13 ;  /* 0x0000000c050c7224 */ /* 0x040fe200078e020d */
[----:B------:R-:W-:Y:S01]  /*0e00*/  IABS R20, R25 ;  /* 0x0000001900147213 */ /* 0x000fe20000000000 */
[--C-:B------:R-:W-:Y:S01]  /*0e10*/  @!P1 IMAD.IADD R6, R6, 0x1, -R5.reuse ;  /* 0x0000000106069824 */ /* 0x100fe200078e0a05 */
[----:B------:R-:W-:Y:S01]  /*0e20*/  ISETP.GT.U32.AND P1, PT, R5, R11, PT ;  /* 0x0000000b0500720c */ /* 0x000fe20003f24070 */
[----:B------:R-:W-:Y:S01]  /*0e30*/  IMAD.MOV.U32 R9, RZ, RZ, R14 ;  /* 0x000000ffff097224 */ /* 0x000fe200078e000e */
[C---:B------:R-:W-:Y:S01]  /*0e40*/  LOP3.LUT R28, R7.reuse, 0x16, RZ, 0xfc, !PT ;  /* 0x00000016071c7812 */ /* 0x040fe200078efcff */
[----:B------:R-:W-:Y:S01]  /*0e50*/  @!P2 IMAD.IADD R10, R10, 0x1, -R5 ;  /* 0x000000010a0aa824 */ /* 0x000fe200078e0a05 */
[----:B------:R-:W-:Y:S01]  /*0e60*/  ISETP.GE.AND P2, PT, R7, RZ, PT ;  /* 0x000000ff0700720c */ /* 0x000fe20003f46270 */
[----:B------:R-:W-:Y:S01]  /*0e70*/  @!P6 IMAD.MOV R9, RZ, RZ, -R9 ;  /* 0x000000ffff09e224 */ /* 0x000fe200078e0a09 */
[C---:B------:R-:W-:Y:S01]  /*0e80*/  ISETP.GT.U32.AND P6, PT, R5.reuse, R12, PT ;  /* 0x0000000c0500720c */ /* 0x040fe20003fc4070 */
[----:B------:R-:W-:Y:S01]  /*0e90*/  IMAD.HI.U32 R13, R8, R15, RZ ;  /* 0x0000000f080d7227 */ /* 0x000fe200078e00ff */
[----:B------:R-:W-:-:S02]  /*0ea0*/  ISETP.GT.U32.AND P4, PT, R5, R10, PT ;  /* 0x0000000a0500720c */ /* 0x000fc40003f84070 */
[C---:B------:R-:W-:Y:S01]  /*0eb0*/  LOP3.LUT R29, R7.reuse, 0x18, RZ, 0xfc, !PT ;  /* 0x00000018071d7812 */ /* 0x040fe200078efcff */
[----:B------:R-:W-:Y:S01]  /*0ec0*/  IMAD.MOV R14, RZ, RZ, -R13 ;  /* 0x000000ffff0e7224 */ /* 0x000fe200078e0a0d */
[----:B------:R-:W-:Y:S01]  /*0ed0*/  LOP3.LUT R30, R7, 0x1c, RZ, 0xfc, !PT ;  /* 0x0000001c071e7812 */ /* 0x000fe200078efcff */
[----:B------:R-:W-:Y:S01]  /*0ee0*/  @!P1 IMAD.IADD R11, R11, 0x1, -R5 ;  /* 0x000000010b0b9824 */ /* 0x000fe200078e0a05 */
[----:B------:R-:W-:Y:S01]  /*0ef0*/  LOP3.LUT R33, R7, 0x22, RZ, 0xfc, !PT ;  /* 0x0000002207217812 */ /* 0x000fe200078efcff */
[----:B------:R-:W-:Y:S01]  /*0f00*/  IMAD R13, R5, R14, R15 ;  /* 0x0000000e050d7224 */ /* 0x000fe200078e020f */
[----:B------:R-:W-:Y:S01]  /*0f10*/  LOP3.LUT R31, R7, 0x1e, RZ, 0xfc, !PT ;  /* 0x0000001e071f7812 */ /* 0x000fe200078efcff */
[----:B------:R-:W-:Y:S01]  /*0f20*/  IMAD.HI.U32 R14, R8, R16, RZ ;  /* 0x00000010080e7227 */ /* 0x000fe200078e00ff */
[----:B------:R-:W-:Y:S02]  /*0f30*/  ISETP.GT.U32.AND P1, PT, R5, R11, PT ;  /* 0x0000000b0500720c */ /* 0x000fe40003f24070 */
[C---:B------:R-:W-:Y:S01]  /*0f40*/  LOP3.LUT R32, R7.reuse, 0x20, RZ, 0xfc, !PT ;  /* 0x0000002007207812 */ /* 0x040fe200078efcff */
[--C-:B------:R-:W-:Y:S01]  /*0f50*/  @!P6 IMAD.IADD R12, R12, 0x1, -R5.reuse ;  /* 0x000000010c0ce824 */ /* 0x100fe200078e0a05 */
[----:B------:R-:W-:Y:S01]  /*0f60*/  LOP3.LUT R34, R7, 0x24, RZ, 0xfc, !PT ;  /* 0x0000002407227812 */ /* 0x000fe200078efcff */
[----:B------:R-:W-:Y:S01]  /*0f70*/  @!P2 IMAD.MOV R6, RZ, RZ, -R6 ;  /* 0x000000ffff06a224 */ /* 0x000fe200078e0a06 */
[----:B------:R-:W-:Y:S01]  /*0f80*/  ISETP.GE.AND P2, PT, R17, RZ, PT ;  /* 0x000000ff1100720c */ /* 0x000fe20003f46270 */
[----:B------:R-:W-:Y:S01]  /*0f90*/  IMAD.MOV R14, RZ, RZ, -R14 ;  /* 0x000000ffff0e7224 */ /* 0x000fe200078e0a0e */
[C---:B------:R-:W-:Y:S01]  /*0fa0*/  ISETP.GT.U32.AND P6, PT, R5.reuse, R12, PT ;  /* 0x0000000c0500720c */ /* 0x040fe20003fc4070 */
[--C-:B------:R-:W-:Y:S01]  /*0fb0*/  @!P4 IMAD.IADD R10, R10, 0x1, -R5.reuse ;  /* 0x000000010a0ac824 */ /* 0x100fe200078e0a05 */
[----:B------:R-:W-:Y:S01]  /*0fc0*/  IABS R17, R23 ;  /* 0x0000001700117213 */ /* 0x000fe20000000000 */
[----:B------:R-:W-:Y:S01]  /*0fd0*/  IMAD R14, R5, R14, R16 ;  /* 0x0000000e050e7224 */ /* 0x000fe200078e0210 */
[----:B------:R-:W-:Y:S01]  /*0fe0*/  ISETP.GE.AND P4, PT, R18, RZ, PT ;  /* 0x000000ff1200720c */ /* 0x000fe20003f86270 */
[----:B------:R-:W-:Y:S01]  /*0ff0*/  @!P1 IMAD.IADD R11, R11, 0x1, -R5 ;  /* 0x000000010b0b9824 */ /* 0x000fe200078e0a05 */
[----:B------:R-:W-:Y:S01]  /*1000*/  ISETP.GT.U32.AND P1, PT, R5, R13, PT ;  /* 0x0000000d0500720c */ /* 0x000fe20003f24070 */
[----:B------:R-:W-:Y:S01]  /*1010*/  IMAD.HI.U32 R15, R8, R17, RZ ;  /* 0x00000011080f7227 */ /* 0x000fe200078e00ff */
[----:B------:R-:W-:-:S02]  /*1020*/  LOP3.LUT R36, R7, 0x2c, RZ, 0xfc, !PT ;  /* 0x0000002c07247812 */ /* 0x000fc400078efcff */
[C---:B------:R-:W-:Y:S01]  /*1030*/  LOP3.LUT R37, R7.reuse, 0x2e, RZ, 0xfc, !PT ;  /* 0x0000002e07257812 */ /* 0x040fe200078efcff */
[----:B------:R-:W-:Y:S01]  /*1040*/  IMAD.HI.U32 R16, R8, R19, RZ ;  /* 0x0000001308107227 */ /* 0x000fe200078e00ff */
[----:B------:R-:W-:Y:S02]  /*1050*/  LOP3.LUT R40, R7, 0x32, RZ, 0xfc, !PT ;  /* 0x0000003207287812 */ /* 0x000fe400078efcff */
[----:B------:R-:W-:Y:S01]  /*1060*/  IABS R35, R37 ;  /* 0x0000002500237213 */ /* 0x000fe20000000000 */
[----:B------:R-:W-:Y:S01]  /*1070*/  @!P6 IMAD.IADD R12, R12, 0x1, -R5 ;  /* 0x000000010c0ce824 */ /* 0x000fe200078e0a05 */
[----:B------:R-:W-:Y:S01]  /*1080*/  ISETP.GT.U32.AND P6, PT, R5, R14, PT ;  /* 0x0000000e0500720c */ /* 0x000fe20003fc4070 */
[----:B------:R-:W-:Y:S01]  /*1090*/  IMAD.MOV R18, RZ, RZ, -R15 ;  /* 0x000000ffff127224 */ /* 0x000fe200078e0a0f */
[C---:B------:R-:W-:Y:S01]  /*10a0*/  LOP3.LUT R41, R7.reuse, 0x34, RZ, 0xfc, !PT ;  /* 0x0000003407297812 */ /* 0x040fe200078efcff */
[----:B------:R-:W-:Y:S01]  /*10b0*/  IMAD.MOV R16, RZ, RZ, -R16 ;  /* 0x000000ffff107224 */ /* 0x000fe200078e0a10 */
[----:B------:R-:W-:Y:S01]  /*10c0*/  LOP3.LUT R43, R7, 0x38, RZ, 0xfc, !PT ;  /* 0x00000038072b7812 */ /* 0x000fe200078efcff */
[C---:B------:R-:W-:Y:S01]  /*10d0*/  IMAD R15, R5.reuse, R18, R17 ;  /* 0x00000012050f7224 */ /* 0x040fe200078e0211 */
[----:B------:R-:W-:Y:S01]  /*10e0*/  IABS R38, R41 ;  /* 0x0000002900267213 */ /* 0x000fe20000000000 */
[----:B------:R-:W-:Y:S01]  /*10f0*/  IMAD R16, R5, R16, R19 ;  /* 0x0000001005107224 */ /* 0x000fe200078e0213 */
[----:B------:R-:W-:Y:S01]  /*1100*/  LOP3.LUT R42, R7, 0x36, RZ, 0xfc, !PT ;  /* 0x00000036072a7812 */ /* 0x000fe200078efcff */
[----:B------:R-:W-:Y:S01]  /*1110*/  @!P1 IMAD.IADD R13, R13, 0x1, -R5 ;  /* 0x000000010d0d9824 */ /* 0x000fe200078e0a05 */
[----:B------:R-:W-:Y:S01]  /*1120*/  ISETP.GT.U32.AND P1, PT, R5, R15, PT ;  /* 0x0000000f0500720c */ /* 0x000fe20003f24070 */
[----:B------:R-:W-:Y:S01]  /*1130*/  IMAD.HI.U32 R19, R8, R22, RZ ;  /* 0x0000001608137227 */ /* 0x000fe200078e00ff */
[----:B------:R-:W-:-:S02]  /*1140*/  IABS R39, R42 ;  /* 0x0000002a00277213 */ /* 0x000fc40000000000 */
[----:B------:R-:W-:Y:S01]  /*1150*/  LOP3.LUT R44, R7, 0x3c, RZ, 0xfc, !PT ;  /* 0x0000003c072c7812 */ /* 0x000fe200078efcff */
[----:B------:R-:W-:Y:S01]  /*1160*/  @!P6 IMAD.IADD R14, R14, 0x1, -R5 ;  /* 0x000000010e0ee824 */ /* 0x000fe200078e0a05 */
[----:B------:R-:W-:Y:S01]  /*1170*/  ISETP.GT.U32.AND P6, PT, R5, R16, PT ;  /* 0x000000100500720c */ /* 0x000fe20003fc4070 */
[----:B------:R-:W-:Y:S01]  /*1180*/  IMAD.MOV R19, RZ, RZ, -R19 ;  /* 0x000000ffff137224 */ /* 0x000fe200078e0a13 */
[C---:B------:R-:W-:Y:S01]  /*1190*/  LOP3.LUT R50, R7.reuse, 0x44, RZ, 0xfc, !PT ;  /* 0x0000004407327812 */ /* 0x040fe200078efcff */
[C---:B------:R-:W-:Y:S01]  /*11a0*/  IMAD.HI.U32 R18, R8.reuse, R21, RZ ;  /* 0x0000001508127227 */ /* 0x040fe200078e00ff */
[----:B------:R-:W-:Y:S02]  /*11b0*/  LOP3.LUT R47, R7, 0x42, RZ, 0xfc, !PT ;  /* 0x00000042072f7812 */ /* 0x000fe400078efcff */
[----:B------:R-:W-:Y:S01]  /*11c0*/  IABS R46, R50 ;  /* 0x00000032002e7213 */ /* 0x000fe20000000000 */
[----:B------:R-:W-:Y:S01]  /*11d0*/  @!P1 IMAD.IADD R15, R15, 0x1, -R5 ;  /* 0x000000010f0f9824 */ /* 0x000fe200078e0a05 */
[C---:B------:R-:W-:Y:S01]  /*11e0*/  ISETP.GT.U32.AND P1, PT, R5.reuse, R13, PT ;  /* 0x0000000d0500720c */ /* 0x040fe20003f24070 */
[----:B------:R-:W-:Y:S01]  /*11f0*/  IMAD R19, R5, R19, R22 ;  /* 0x0000001305137224 */ /* 0x000fe200078e0216 */
[----:B------:R-:W-:Y:S01]  /*1200*/  IABS R22, R29 ;  /* 0x0000001d00167213 */ /* 0x000fe20000000000 */
[----:B------:R-:W-:Y:S01]  /*1210*/  IMAD.HI.U32 R17, R8, R20, RZ ;  /* 0x0000001408117227 */ /* 0x000fe200078e00ff */
[----:B------:R-:W-:-:S02]  /*1220*/  IABS R45, R47 ;  /* 0x0000002f002d7213 */ /* 0x000fc40000000000 */
[----:B------:R-:W-:Y:S01]  /*1230*/  LOP3.LUT R53, R7, 0x4a, RZ, 0xfc, !PT ;  /* 0x0000004a07357812 */ /* 0x000fe200078efcff */
[----:B------:R-:W-:Y:S01]  /*1240*/  @!P6 IMAD.IADD R16, R16, 0x1, -R5 ;  /* 0x000000011010e824 */ /* 0x000fe200078e0a05 */
[C---:B------:R-:W-:Y:S01]  /*1250*/  ISETP.GT.U32.AND P6, PT, R5.reuse, R15, PT ;  /* 0x0000000f0500720c */ /* 0x040fe20003fc4070 */
[----:B------:R-:W-:Y:S01]  /*1260*/  @!P5 IMAD.MOV R11, RZ, RZ, -R11 ;  /* 0x000000ffff0bd224 */ /* 0x000fe200078e0a0b */
[----:B------:R-:W-:Y:S01]  /*1270*/  IABS R51, R53 ;  /* 0x0000003500337213 */ /* 0x000fe20000000000 */
[----:B------:R-:W-:Y:S01]  /*1280*/  IMAD.MOV R18, RZ, RZ, -R18 ;  /* 0x000000ffff127224 */ /* 0x000fe200078e0a12 */
[----:B------:R-:W-:Y:S01]  /*1290*/  ISETP.GT.U32.AND P5, PT, R5, R16, PT ;  /* 0x000000100500720c */ /* 0x000fe20003fa4070 */
[----:B------:R-:W-:Y:S01]  /*12a0*/  IMAD.MOV R17, RZ, RZ, -R17 ;  /* 0x000000ffff117224 */ /* 0x000fe200078e0a11 */
[----:B------:R-:W-:Y:S01]  /*12b0*/  LOP3.LUT R52, R7, 0x48, RZ, 0xfc, !PT ;  /* 0x0000004807347812 */ /* 0x000fe200078efcff */
[C---:B------:R-:W-:Y:S01]  /*12c0*/  IMAD R18, R5.reuse, R18, R21 ;  /* 0x0000001205127224 */ /* 0x040fe200078e0215 */
[----:B------:R-:W-:Y:S01]  /*12d0*/  IABS R21, R28 ;  /* 0x0000001c00157213 */ /* 0x000fe20000000000 */
[----:B------:R-:W-:Y:S01]  /*12e0*/  IMAD R17, R5, R17, R20 ;  /* 0x0000001105117224 */ /* 0x000fe200078e0214 */
[C---:B------:R-:W-:Y:S01]  /*12f0*/  LOP3.LUT R57, R7.reuse, 0x4e, RZ, 0xfc, !PT ;  /* 0x0000004e07397812 */ /* 0x040fe200078efcff */
[----:B------:R-:W-:Y:S01]  /*1300*/  @!P3 IMAD.MOV R12, RZ, RZ, -R12 ;  /* 0x000000ffff0cb224 */ /* 0x000fe200078e0a0c */
[----:B------:R-:W-:Y:S01]  /*1310*/  LOP3.LUT R58, R7, 0x50, RZ, 0xfc, !PT ;  /* 0x00000050073a7812 */ /* 0x000fe200078efcff */
[----:B------:R-:W-:Y:S01]  /*1320*/  @!P6 IMAD.IADD R15, R15, 0x1, -R5 ;  /* 0x000000010f0fe824 */ /* 0x000fe200078e0a05 */
[C---:B------:R-:W-:Y:S01]  /*1330*/  ISETP.GT.U32.AND P6, PT, R5.reuse, R19, PT ;  /* 0x000000130500720c */ /* 0x040fe20003fc4070 */
[----:B------:R-:W-:Y:S01]  /*1340*/  IMAD.HI.U32 R20, R8, R21, RZ ;  /* 0x0000001508147227 */ /* 0x000fe200078e00ff */
[----:B------:R-:W-:-:S02]  /*1350*/  ISETP.GT.U32.AND P3, PT, R5, R17, PT ;  /* 0x000000110500720c */ /* 0x000fc40003f64070 */
[----:B------:R-:W-:Y:S01]  /*1360*/  IABS R55, R58 ;  /* 0x0000003a00377213 */ /* 0x000fe20000000000 */
[----:B------:R-:W-:Y:S01]  /*1370*/  @!P5 IMAD.IADD R16, R16, 0x1, -R5 ;  /* 0x000000011010d824 */ /* 0x000fe200078e0a05 */
[----:B------:R-:W-:Y:S01]  /*1380*/  ISETP.GE.AND P5, PT, R24, RZ, PT ;  /* 0x000000ff1800720c */ /* 0x000fe20003fa6270 */
[----:B------:R-:W-:Y:S01]  /*1390*/  IMAD.MOV R20, RZ, RZ, -R20 ;  /* 0x000000ffff147224 */ /* 0x000fe200078e0a14 */
[----:B------:R-:W-:Y:S01]  /*13a0*/  LOP3.LUT R24, R7, 0x1a, RZ, 0xfc, !PT ;  /* 0x0000001a07187812 */ /* 0x000fe200078efcff */
[----:B------:R-:W-:Y:S01]  /*13b0*/  @!P0 IMAD.MOV R10, RZ, RZ, -R10 ;  /* 0x000000ffff0a8224 */ /* 0x000fe200078e0a0a */
[C---:B------:R-:W-:Y:S01]  /*13c0*/  ISETP.GT.U32.AND P0, PT, R5.reuse, R14, PT ;  /* 0x0000000e0500720c */ /* 0x040fe20003f04070 */
[----:B------:R-:W-:Y:S01]  /*13d0*/  IMAD R20, R5, R20, R21 ;  /* 0x0000001405147224 */ /* 0x000fe200078e0215 */
[----:B------:R-:W-:Y:S01]  /*13e0*/  LOP3.LUT R59, R7, 0x52, RZ, 0xfc, !PT ;  /* 0x00000052073b7812 */ /* 0x000fe200078efcff */
[----:B------:R-:W-:Y:S01]  /*13f0*/  @!P6 IMAD.IADD R19, R19, 0x1, -R5 ;  /* 0x000000011313e824 */ /* 0x000fe200078e0a05 */
[----:B------:R-:W-:Y:S01]  /*1400*/  LOP3.LUT R63, R7, 0x5e, RZ, 0xfc, !PT ;  /* 0x0000005e073f7812 */ /* 0x000fe200078efcff */
[----:B------:R-:W-:Y:S01]  /*1410*/  IMAD.HI.U32 R21, R8, R22, RZ ;  /* 0x0000001608157227 */ /* 0x000fe200078e00ff */
[----:B------:R-:W-:-:S02]  /*1420*/  IABS R56, R59 ;  /* 0x0000003b00387213 */ /* 0x000fc40000000000 */
[----:B------:R-:W-:Y:S01]  /*1430*/  ISETP.GT.U32.AND P6, PT, R5, R19, PT ;  /* 0x000000130500720c */ /* 0x000fe20003fc4070 */
[--C-:B------:R-:W-:Y:S01]  /*1440*/  @!P1 IMAD.IADD R13, R13, 0x1, -R5.reuse ;  /* 0x000000010d0d9824 */ /* 0x100fe200078e0a05 */
[----:B------:R-:W-:Y:S01]  /*1450*/  ISETP.GT.U32.AND P1, PT, R5, R18, PT ;  /* 0x000000120500720c */ /* 0x000fe20003f24070 */
[----:B------:R-:W-:Y:S01]  /*1460*/  @!P3 IMAD.IADD R17, R17, 0x1, -R5 ;  /* 0x000000011111b824 */ /* 0x000fe200078e0a05 */
[----:B------:R-:W-:Y:S01]  /*1470*/  ISETP.GE.AND P3, PT, R25, RZ, PT ;  /* 0x000000ff1900720c */ /* 0x000fe20003f66270 */
[----:B------:R-:W-:Y:S01]  /*1480*/  IMAD.MOV R21, RZ, RZ, -R21 ;  /* 0x000000ffff157224 */ /* 0x000fe200078e0a15 */
[----:B------:R-:W-:Y:S01]  /*1490*/  IABS R64, R63 ;  /* 0x0000003f00407213 */ /* 0x000fe20000000000 */
[----:B------:R-:W-:Y:S01]  /*14a0*/  @!P2 IMAD.MOV R13, RZ, RZ, -R13 ;  /* 0x000000ffff0da224 */ /* 0x000fe200078e0a0d */
[C---:B------:R-:W-:Y:S01]  /*14b0*/  ISETP.GT.U32.AND P2, PT, R5.reuse, R17, PT ;  /* 0x000000110500720c */ /* 0x040fe20003f44070 */
[----:B------:R-:W-:Y:S01]  /*14c0*/  @!P5 IMAD.MOV R16, RZ, RZ, -R16 ;  /* 0x000000ffff10d224 */ /* 0x000fe200078e0a10 */
[C---:B------:R-:W-:Y:S01]  /*14d0*/  ISETP.GT.U32.AND P5, PT, R5.reuse, R20, PT ;  /* 0x000000140500720c */ /* 0x040fe20003fa4070 */
[----:B------:R-:W-:Y:S01]  /*14e0*/  IMAD R21, R5, R21, R22 ;  /* 0x0000001505157224 */ /* 0x000fe200078e0216 */
[----:B------:R-:W-:Y:S01]  /*14f0*/  LOP3.LUT R65, R7, 0x60, RZ, 0xfc, !PT ;  /* 0x0000006007417812 */ /* 0x000fe200078efcff */
[--C-:B------:R-:W-:Y:S01]  /*1500*/  @!P6 IMAD.IADD R19, R19, 0x1, -R5.reuse ;  /* 0x000000011313e824 */ /* 0x100fe200078e0a05 */
[----:B------:R-:W-:Y:S01]  /*1510*/  LOP3.LUT R75, R7, 0x6a, RZ, 0xfc, !PT ;  /* 0x0000006a074b7812 */ /* 0x000fe200078efcff */
[--C-:B------:R-:W-:Y:S01]  /*1520*/  @!P0 IMAD.IADD R14, R14, 0x1, -R5.reuse ;  /* 0x000000010e0e8824 */ /* 0x100fe200078e0a05 */
[----:B------:R-:W-:Y:S01]  /*1530*/  ISETP.GT.U32.AND P6, PT, R5, R21, PT ;  /* 0x000000150500720c */ /* 0x000fe20003fc4070 */
[--C-:B------:R-:W-:Y:S01]  /*1540*/  @!P1 IMAD.IADD R18, R18, 0x1, -R5.reuse ;  /* 0x0000000112129824 */ /* 0x100fe200078e0a05 */
[----:B------:R-:W-:Y:S01]  /*1550*/  ISETP.GE.AND P0, PT, R23, RZ, PT ;  /* 0x000000ff1700720c */ /* 0x000fe20003f06270 */
[----:B------:R-:W-:Y:S01]  /*1560*/  @!P4 IMAD.MOV R14, RZ, RZ, -R14 ;  /* 0x000000ffff0ec224 */ /* 0x000fe200078e0a0e */
[----:B------:R-:W-:Y:S01]  /*1570*/  IABS R23, R24 ;  /* 0x0000001800177213 */ /* 0x000fe20000000000 */
[--C-:B------:R-:W-:Y:S01]  /*1580*/  @!P2 IMAD.IADD R17, R17, 0x1, -R5.reuse ;  /* 0x000000011111a824 */ /* 0x100fe200078e0a05 */
[----:B------:R-:W-:Y:S01]  /*1590*/  ISETP.GT.U32.AND P4, PT, R5, R18, PT ;  /* 0x000000120500720c */ /* 0x000fe20003f84070 */
[----:B------:R-:W-:Y:S01]  /*15a0*/  @!P5 IMAD.IADD R20, R20, 0x1, -R5 ;  /* 0x000000011414d824 */ /* 0x000fe200078e0a05 */
[----:B------:R-:W-:Y:S01]  /*15b0*/  ISETP.GE.AND P5, PT, R24, RZ, PT ;  /* 0x000000ff1800720c */ /* 0x000fe20003fa6270 */
[----:B------:R-:W-:Y:S01]  /*15c0*/  IMAD.HI.U32 R22, R8, R23, RZ ;  /* 0x0000001708167227 */ /* 0x000fe200078e00ff */
[----:B------:R-:W-:-:S02]  /*15d0*/  IABS R24, R30 ;  /* 0x0000001e00187213 */ /* 0x000fc40000000000 */
[----:B------:R-:W-:Y:S01]  /*15e0*/  ISETP.GE.AND P1, PT, R26, RZ, PT ;  /* 0x000000ff1a00720c */ /* 0x000fe20003f26270 */
[----:B------:R-:W-:Y:S01]  /*15f0*/  @!P3 IMAD.MOV R17, RZ, RZ, -R17 ;  /* 0x000000ffff11b224 */ /* 0x000fe200078e0a11 */
[----:B------:R-:W-:Y:S01]  /*1600*/  ISETP.GT.U32.AND P3, PT, R5, R20, PT ;  /* 0x000000140500720c */ /* 0x000fe20003f64070 */
[--C-:B------:R-:W-:Y:S01]  /*1610*/  @!P6 IMAD.IADD R21, R21, 0x1, -R5.reuse ;  /* 0x000000011515e824 */ /* 0x100fe200078e0a05 */
[----:B------:R-:W-:Y:S01]  /*1620*/  ISETP.GE.AND P2, PT, R28, RZ, PT ;  /* 0x000000ff1c00720c */ /* 0x000fe20003f46270 */
[----:B------:R-:W-:Y:S01]  /*1630*/  IMAD.MOV R22, RZ, RZ, -R22 ;  /* 0x000000ffff167224 */ /* 0x000fe200078e0a16 */
[----:B------:R-:W-:Y:S01]  /*1640*/  IABS R28, R32 ;  /* 0x00000020001c7213 */ /* 0x000fe20000000000 */
[----:B------:R-:W-:Y:S01]  /*1650*/  @!P4 IMAD.IADD R18, R18, 0x1, -R5 ;  /* 0x000000011212c824 */ /* 0x000fe200078e0a05 */
[C---:B------:R-:W-:Y:S01]  /*1660*/  ISETP.GT.U32.AND P6, PT, R5.reuse, R21, PT ;  /* 0x000000150500720c */ /* 0x040fe20003fc4070 */
[----:B------:R-:W-:Y:S01]  /*1670*/  IMAD R22, R5, R22, R23 ;  /* 0x0000001605167224 */ /* 0x000fe200078e0217 */
[----:B------:R-:W-:Y:S01]  /*1680*/  ISETP.GE.AND P4, PT, R29, RZ, PT ;  /* 0x000000ff1d00720c */ /* 0x000fe20003f86270 */
[----:B------:R-:W-:Y:S01]  /*1690*/  IMAD.HI.U32 R23, R8, R24, RZ ;  /* 0x0000001808177227 */ /* 0x000fe200078e00ff */
[----:B------:R-:W-:-:S02]  /*16a0*/  IABS R29, R33 ;  /* 0x00000021001d7213 */ /* 0x000fc40000000000 */
[----:B------:R-:W-:Y:S01]  /*16b0*/  IABS R66, R65 ;  /* 0x0000004100427213 */ /* 0x000fe20000000000 */
[----:B------:R-:W-:Y:S01]  /*16c0*/  IMAD.MOV R23, RZ, RZ, -R23 ;  /* 0x000000ffff177224 */ /* 0x000fe200078e0a17 */
[----:B------:R-:W-:Y:S01]  /*16d0*/  IABS R78, R75 ;  /* 0x0000004b004e7213 */ /* 0x000fe20000000000 */
[--C-:B------:R-:W-:Y:S01]  /*16e0*/  @!P3 IMAD.IADD R20, R20, 0x1, -R5.reuse ;  /* 0x000000011414b824 */ /* 0x100fe200078e0a05 */
[C---:B------:R-:W-:Y:S01]  /*16f0*/  ISETP.GT.U32.AND P3, PT, R5.reuse, R22, PT ;  /* 0x000000160500720c */ /* 0x040fe20003f64070 */
[----:B------:R-:W-:Y:S01]  /*1700*/  IMAD R23, R5, R23, R24 ;  /* 0x0000001705177224 */ /* 0x000fe200078e0218 */
[----:B------:R-:W-:Y:S01]  /*1710*/  LOP3.LUT R73, R7, 0x68, RZ, 0xfc, !PT ;  /* 0x0000006807497812 */ /* 0x000fe200078efcff */
[----:B------:R-:W-:Y:S01]  /*1720*/  @!P6 IMAD.IADD R21, R21, 0x1, -R5 ;  /* 0x000000011515e824 */ /* 0x000fe200078e0a05 */
[----:B------:R-:W-:Y:S01]  /*1730*/  LOP3.LUT R77, R7, 0x6c, RZ, 0xfc, !PT ;  /* 0x0000006c074d7812 */ /* 0x000fe200078efcff */
[----:B------:R-:W-:Y:S01]  /*1740*/  @!P0 IMAD.MOV R15, RZ, RZ, -R15 ;  /* 0x000000ffff0f8224 */ /* 0x000fe200078e0a0f */
[----:B------:R-:W-:Y:S01]  /*1750*/  ISETP.GT.U32.AND P6, PT, R5, R23, PT ;  /* 0x000000170500720c */ /* 0x000fe20003fc4070 */
[----:B------:R-:W-:Y:S01]  /*1760*/  IMAD.HI.U32 R26, R8, R29, RZ ;  /* 0x0000001d081a7227 */ /* 0x000fe200078e00ff */
[----:B------:R-:W-:-:S02]  /*1770*/  ISETP.GE.AND P0, PT, R27, RZ, PT ;  /* 0x000000ff1b00720c */ /* 0x000fc40003f06270 */
[----:B------:R-:W-:Y:S01]  /*1780*/  IABS R27, R31 ;  /* 0x0000001f001b7213 */ /* 0x000fe20000000000 */
[----:B------:R-:W-:Y:S01]  /*1790*/  IMAD.MOV R26, RZ, RZ, -R26 ;  /* 0x000000ffff1a7224 */ /* 0x000fe200078e0a1a */
[----:B------:R-:W-:Y:S01]  /*17a0*/  IABS R74, R73 ;  /* 0x00000049004a7213 */ /* 0x000fe20000000000 */
[--C-:B------:R-:W-:Y:S01]  /*17b0*/  @!P3 IMAD.IADD R22, R22, 0x1, -R5.reuse ;  /* 0x000000011616b824 */ /* 0x100fe200078e0a05 */
[----:B------:R-:W-:Y:S01]  /*17c0*/  ISETP.GE.AND P3, PT, R30, RZ, PT ;  /* 0x000000ff1e00720c */ /* 0x000fe20003f66270 */
[C---:B------:R-:W-:Y:S01]  /*17d0*/  IMAD.HI.U32 R24, R8.reuse, R27, RZ ;  /* 0x0000001b08187227 */ /* 0x040fe200078e00ff */
[----:B------:R-:W-:Y:S02]  /*17e0*/  IABS R80, R77 ;  /* 0x0000004d00507213 */ /* 0x000fe40000000000 */
[----:B------:R-:W-:Y:S01]  /*17f0*/  LOP3.LUT R71, R7, 0x66, RZ, 0xfc, !PT ;  /* 0x0000006607477812 */ /* 0x000fe200078efcff */
[----:B------:R-:W-:Y:S01]  /*1800*/  @!P6 IMAD.IADD R23, R23, 0x1, -R5 ;  /* 0x000000011717e824 */ /* 0x000fe200078e0a05 */
[C---:B------:R-:W-:Y:S01]  /*1810*/  ISETP.GT.U32.AND P6, PT, R5.reuse, R22, PT ;  /* 0x000000160500720c */ /* 0x040fe20003fc4070 */
[----:B------:R-:W-:Y:S01]  /*1820*/  IMAD R26, R5, R26, R29 ;  /* 0x0000001a051a7224 */ /* 0x000fe200078e021d */
[----:B------:R-:W-:Y:S01]  /*1830*/  LOP3.LUT R79, R7, 0x6e, RZ, 0xfc, !PT ;  /* 0x0000006e074f7812 */ /* 0x000fe200078efcff */
[----:B------:R-:W-:Y:S01]  /*1840*/  IMAD.HI.U32 R25, R8, R28, RZ ;  /* 0x0000001c08197227 */ /* 0x000fe200078e00ff */
[----:B------:R-:W-:-:S02]  /*1850*/  IABS R72, R71 ;  /* 0x0000004700487213 */ /* 0x000fc40000000000 */
[----:B------:R-:W-:Y:S01]  /*1860*/  IABS R82, R79 ;  /* 0x0000004f00527213 */ /* 0x000fe20000000000 */
[----:B------:R-:W-:Y:S01]  /*1870*/  IMAD.MOV R24, RZ, RZ, -R24 ;  /* 0x000000ffff187224 */ /* 0x000fe200078e0a18 */
[C---:B------:R-:W-:Y:S01]  /*1880*/  LOP3.LUT R81, R7.reuse, 0x70, RZ, 0xfc, !PT ;  /* 0x0000007007517812 */ /* 0x040fe200078efcff */
[----:B------:R-:W-:Y:S01]  /*1890*/  IMAD.MOV R25, RZ, RZ, -R25 ;  /* 0x000000ffff197224 */ /* 0x000fe200078e0a19 */
[----:B------:R-:W-:Y:S01]  /*18a0*/  LOP3.LUT R83, R7, 0x72, RZ, 0xfc, !PT ;  /* 0x0000007207537812 */ /* 0x000fe200078efcff */
[C---:B------:R-:W-:Y:S01]  /*18b0*/  IMAD R24, R5.reuse, R24, R27 ;  /* 0x0000001805187224 */ /* 0x040fe200078e021b */
[----:B------:R-:W-:Y:S01]  /*18c0*/  IABS R27, R34 ;  /* 0x00000022001b7213 */ /* 0x000fe20000000000 */
[----:B------:R-:W-:Y:S01]  /*18d0*/  @!P6 IMAD.IADD R22, R22, 0x1, -R5 ;  /* 0x000000011616e824 */ /* 0x000fe200078e0a05 */
[C---:B------:R-:W-:Y:S01]  /*18e0*/  ISETP.GT.U32.AND P6, PT, R5.reuse, R26, PT ;  /* 0x0000001a0500720c */ /* 0x040fe20003fc4070 */
[C---:B------:R-:W-:Y:S01]  /*18f0*/  IMAD R25, R5.reuse, R25, R28 ;  /* 0x0000001905197224 */ /* 0x040fe200078e021c */
[----:B------:R-:W-:Y:S01]  /*1900*/  IABS R84, R81 ;  /* 0x0000005100547213 */ /* 0x000fe20000000000 */
[----:B------:R-:W-:Y:S01]  /*1910*/  @!P0 IMAD.MOV R19, RZ, RZ, -R19 ;  /* 0x000000ffff138224 */ /* 0x000fe200078e0a13 */
[C---:B------:R-:W-:Y:S01]  /*1920*/  ISETP.GT.U32.AND P0, PT, R5.reuse, R24, PT ;  /* 0x000000180500720c */ /* 0x040fe20003f04070 */
[----:B------:R-:W-:Y:S01]  /*1930*/  IMAD.MOV.U32 R28, RZ, RZ, R27 ;  /* 0x000000ffff1c7224 */ /* 0x000fe200078e001b */
[----:B------:R-:W-:Y:S01]  /*1940*/  IABS R86, R83 ;  /* 0x0000005300567213 */ /* 0x000fe20000000000 */
[----:B------:R-:W-:Y:S01]  /*1950*/  @!P2 IMAD.MOV R20, RZ, RZ, -R20 ;  /* 0x000000ffff14a224 */ /* 0x000fe200078e0a14 */
[----:B------:R-:W-:Y:S01]  /*1960*/  ISETP.GT.U32.AND P2, PT, R5, R25, PT ;  /* 0x000000190500720c */ /* 0x000fe20003f44070 */
[----:B------:R-:W-:Y:S01]  /*1970*/  @!P4 IMAD.MOV R21, RZ, RZ, -R21 ;  /* 0x000000ffff15c224 */ /* 0x000fe200078e0a15 */
[----:B------:R-:W-:Y:S01]  /*1980*/  ISETP.GE.AND P4, PT, R31, RZ, PT ;  /* 0x000000ff1f00720c */ /* 0x000fe20003f86270 */
[----:B------:R-:W-:Y:S01]  /*1990*/  @!P1 IMAD.MOV R18, RZ, RZ, -R18 ;  /* 0x000000ffff129224 */ /* 0x000fe200078e0a12 */
[----:B------:R-:W-:Y:S01]  /*19a0*/  ISETP.GT.U32.AND P1, PT, R5, R23, PT ;  /* 0x000000170500720c */ /* 0x000fe20003f24070 */
[----:B------:R-:W-:Y:S01]  /*19b0*/  IMAD.HI.U32 R27, R8, R28, RZ ;  /* 0x0000001c081b7227 */ /* 0x000fe200078e00ff */
[----:B------:R-:W-:-:S02]  /*19c0*/  LOP3.LUT R31, R7, 0x26, RZ, 0xfc, !PT ;  /* 0x00000026071f7812 */ /* 0x000fc400078efcff */
[C---:B------:R-:W-:Y:S01]  /*19d0*/  LOP3.LUT R85, R7.reuse, 0x74, RZ, 0xfc, !PT ;  /* 0x0000007407557812 */ /* 0x040fe200078efcff */
[----:B------:R-:W-:Y:S01]  /*19e0*/  @!P6 IMAD.IADD R26, R26, 0x1, -R5 ;  /* 0x000000011a1ae824 */ /* 0x000fe200078e0a05 */
[----:B------:R-:W-:Y:S01]  /*19f0*/  IABS R29, R31 ;  /* 0x0000001f001d7213 */ /* 0x000fe20000000000 */
[----:B------:R-:W-:Y:S01]  /*1a00*/  IMAD.MOV R27, RZ, RZ, -R27 ;  /* 0x000000ffff1b7224 */ /* 0x000fe200078e0a1b */
[----:B------:R-:W-:Y:S01]  /*1a10*/  LOP3.LUT R87, R7, 0x76, RZ, 0xfc, !PT ;  /* 0x0000007607577812 */ /* 0x000fe200078efcff */
[----:B------:R-:W-:Y:S01]  /*1a20*/  @!P5 IMAD.MOV R22, RZ, RZ, -R22 ;  /* 0x000000ffff16d224 */ /* 0x000fe200078e0a16 */
[----:B------:R-:W-:Y:S01]  /*1a30*/  ISETP.GT.U32.AND P5, PT, R5, R26, PT ;  /* 0x0000001a0500720c */ /* 0x000fe20003fa4070 */
[----:B------:R-:W-:Y:S01]  /*1a40*/  @!P0 IMAD.IADD R24, R24, 0x1, -R5 ;  /* 0x0000000118188824 */ /* 0x000fe200078e0a05 */
[----:B------:R-:W-:Y:S01]  /*1a50*/  ISETP.GE.AND P0, PT, R33, RZ, PT ;  /* 0x000000ff2100720c */ /* 0x000fe20003f06270 */
[----:B------:R-:W-:Y:S01]  /*1a60*/  IMAD R27, R5, R27, R28 ;  /* 0x0000001b051b7224 */ /* 0x000fe200078e021c */
[----:B------:R-:W-:Y:S01]  /*1a70*/  IABS R33, R36 ;  /* 0x0000002400217213 */ /* 0x000fe20000000000 */
[----:B------:R-:W-:Y:S01]  /*1a80*/  IMAD.HI.U32 R28, R8, R29, RZ ;  /* 0x0000001d081c7227 */ /* 0x000fe200078e00ff */
[----:B------:R-:W-:-:S02]  /*1a90*/  LOP3.LUT R89, R7, 0x78, RZ, 0xfc, !PT ;  /* 0x0000007807597812 */ /* 0x000fc400078efcff */
[----:B------:R-:W-:Y:S01]  /*1aa0*/  LOP3.LUT R91, R7, 0x7a, RZ, 0xfc, !PT ;  /* 0x0000007a075b7812 */ /* 0x000fe200078efcff */
[--C-:B------:R-:W-:Y:S01]  /*1ab0*/  @!P2 IMAD.IADD R25, R25, 0x1, -R5.reuse ;  /* 0x000000011919a824 */ /* 0x100fe200078e0a05 */
[----:B------:R-:W-:Y:S01]  /*1ac0*/  ISETP.GT.U32.AND P2, PT, R5, R24, PT ;  /* 0x000000180500720c */ /* 0x000fe20003f44070 */
[----:B------:R-:W-:Y:S01]  /*1ad0*/  @!P1 IMAD.IADD R23, R23, 0x1, -R5 ;  /* 0x0000000117179824 */ /* 0x000fe200078e0a05 */
[----:B------:R-:W-:Y:S01]  /*1ae0*/  ISETP.GE.AND P1, PT, R32, RZ, PT ;  /* 0x000000ff2000720c */ /* 0x000fe20003f26270 */
[----:B------:R-:W-:Y:S01]  /*1af0*/  IMAD.MOV R28, RZ, RZ, -R28 ;  /* 0x000000ffff1c7224 */ /* 0x000fe200078e0a1c */
[C---:B------:R-:W-:Y:S01]  /*1b00*/  ISETP.GT.U32.AND P6, PT, R5.reuse, R25, PT ;  /* 0x000000190500720c */ /* 0x040fe20003fc4070 */
[----:B------:R-:W-:Y:S01]  /*1b10*/  @!P3 IMAD.MOV R23, RZ, RZ, -R23 ;  /* 0x000000ffff17b224 */ /* 0x000fe200078e0a17 */
[C---:B------:R-:W-:Y:S01]  /*1b20*/  ISETP.GT.U32.AND P3, PT, R5.reuse, R27, PT ;  /* 0x0000001b0500720c */ /* 0x040fe20003f64070 */
[----:B------:R-:W-:Y:S01]  /*1b30*/  IMAD R28, R5, R28, R29 ;  /* 0x0000001c051c7224 */ /* 0x000fe200078e021d */
[C---:B------:R-:W-:Y:S01]  /*1b40*/  LOP3.LUT R32, R7.reuse, 0x28, RZ, 0xfc, !PT ;  /* 0x0000002807207812 */ /* 0x040fe200078efcff */
[----:B------:R-:W-:Y:S01]  /*1b50*/  @!P5 IMAD.IADD R26, R26, 0x1, -R5 ;  /* 0x000000011a1ad824 */ /* 0x000fe200078e0a05 */
[----:B------:R-:W-:-:S02]  /*1b60*/  LOP3.LUT R69, R7, 0x7c, RZ, 0xfc, !PT ;  /* 0x0000007c07457812 */ /* 0x000fc400078efcff */
[----:B------:R-:W-:Y:S01]  /*1b70*/  ISETP.GT.U32.AND P5, PT, R5, R28, PT ;  /* 0x0000001c0500720c */ /* 0x000fe20003fa4070 */
[--C-:B------:R-:W-:Y:S01]  /*1b80*/  @!P2 IMAD.IADD R24, R24, 0x1, -R5.reuse ;  /* 0x000000011818a824 */ /* 0x100fe200078e0a05 */
[----:B------:R-:W-:Y:S01]  /*1b90*/  IABS R30, R32 ;  /* 0x00000020001e7213 */ /* 0x000fe20000000000 */
[----:B------:R-:W-:Y:S01]  /*1ba0*/  @!P0 IMAD.MOV R26, RZ, RZ, -R26 ;  /* 0x000000ffff1a8224 */ /* 0x000fe200078e0a1a */
[----:B------:R-:W-:Y:S01]  /*1bb0*/  ISETP.GE.AND P2, PT, R34, RZ, PT ;  /* 0x000000ff2200720c */ /* 0x000fe20003f46270 */
[--C-:B------:R-:W-:Y:S01]  /*1bc0*/  @!P6 IMAD.IADD R25, R25, 0x1, -R5.reuse ;  /* 0x000000011919e824 */ /* 0x100fe200078e0a05 */
[----:B------:R-:W-:Y:S01]  /*1bd0*/  LOP3.LUT R34, R7, 0x2a, RZ, 0xfc, !PT ;  /* 0x0000002a07227812 */ /* 0x000fe200078efcff */
[----:B------:R-:W-:Y:S01]  /*1be0*/  IMAD.HI.U32 R29, R8, R30, RZ ;  /* 0x0000001e081d7227 */ /* 0x000fe200078e00ff */
[----:B------:R-:W-:Y:S02]  /*1bf0*/  ISETP.GE.AND P6, PT, R31, RZ, PT ;  /* 0x000000ff1f00720c */ /* 0x000fe40003fc6270 */
[----:B------:R-:W-:Y:S01]  /*1c00*/  IABS R31, R34 ;  /* 0x00000022001f7213 */ /* 0x000fe20000000000 */
[----:B------:R-:W-:Y:S01]  /*1c10*/  @!P3 IMAD.IADD R27, R27, 0x1, -R5 ;  /* 0x000000011b1bb824 */ /* 0x000fe200078e0a05 */
[----:B------:R-:W-:Y:S01]  /*1c20*/  ISETP.GE.AND P3, PT, R32, RZ, PT ;  /* 0x000000ff2000720c */ /* 0x000fe20003f66270 */
[----:B------:R-:W-:Y:S01]  /*1c30*/  IMAD.MOV R29, RZ, RZ, -R29 ;  /* 0x000000ffff1d7224 */ /* 0x000fe200078e0a1d */
[----:B------:R-:W-:Y:S01]  /*1c40*/  ISETP.GE.AND P0, PT, R34, RZ, PT ;  /* 0x000000ff2200720c */ /* 0x000fe20003f06270 */
[----:B------:R-:W-:Y:S01]  /*1c50*/  @!P5 IMAD.IADD R28, R28, 0x1, -R5 ;  /* 0x000000011c1cd824 */ /* 0x000fe200078e0a05 */
[C---:B------:R-:W-:Y:S01]  /*1c60*/  ISETP.GT.U32.AND P5, PT, R5.reuse, R27, PT ;  /* 0x0000001b0500720c */ /* 0x040fe20003fa4070 */
[----:B------:R-:W-:Y:S01]  /*1c70*/  IMAD R29, R5, R29, R30 ;  /* 0x0000001d051d7224 */ /* 0x000fe200078e021e */
[----:B------:R-:W-:Y:S01]  /*1c80*/  IABS R67, R69 ;  /* 0x0000004500437213 */ /* 0x000fe20000000000 */
[----:B------:R-:W-:Y:S01]  /*1c90*/  IMAD.HI.U32 R30, R8, R31, RZ ;  /* 0x0000001f081e7227 */ /* 0x000fe200078e00ff */
[----:B------:R-:W-:-:S03]  /*1ca0*/  LOP3.LUT R4, R4, 0x3f, RZ, 0xc0, !PT ;  /* 0x0000003f04047812 */ /* 0x000fc600078ec0ff */
[----:B------:R-:W-:Y:S02]  /*1cb0*/  IMAD.MOV R30, RZ, RZ, -R30 ;  /* 0x000000ffff1e7224 */ /* 0x000fe400078e0a1e */
[----:B------:R-:W-:Y:S01]  /*1cc0*/  @!P4 IMAD.MOV R24, RZ, RZ, -R24 ;  /* 0x000000ffff18c224 */ /* 0x000fe200078e0a18 */
[C---:B------:R-:W-:Y:S01]  /*1cd0*/  ISETP.GT.U32.AND P4, PT, R5.reuse, R29, PT ;  /* 0x0000001d0500720c */ /* 0x040fe20003f84070 */
[----:B------:R-:W-:Y:S02]  /*1ce0*/  IMAD R30, R5, R30, R31 ;  /* 0x0000001e051e7224 */ /* 0x000fe400078e021f */
[----:B------:R-:W-:Y:S02]  /*1cf0*/  @!P5 IMAD.IADD R27, R27, 0x1, -R5 ;  /* 0x000000011b1bd824 */ /* 0x000fe400078e0a05 */
[----:B------:R-:W-:Y:S01]  /*1d00*/  @!P1 IMAD.MOV R25, RZ, RZ, -R25 ;  /* 0x000000ffff199224 */ /* 0x000fe200078e0a19 */
[C---:B------:R-:W-:Y:S01]  /*1d10*/  ISETP.GT.U32.AND P5, PT, R5.reuse, R30, PT ;  /* 0x0000001e0500720c */ /* 0x040fe20003fa4070 */
[----:B------:R-:W-:Y:S01]  /*1d20*/  IMAD.HI.U32 R31, R8, R33, RZ ;  /* 0x00000021081f7227 */ /* 0x000fe200078e00ff */
[----:B------:R-:W-:-:S03]  /*1d30*/  ISETP.GT.U32.AND P1, PT, R5, R28, PT ;  /* 0x0000001c0500720c */ /* 0x000fc60003f24070 */
[----:B------:R-:W-:-:S04]  /*1d40*/  IMAD.HI.U32 R32, R8, R35, RZ ;  /* 0x0000002308207227 */ /* 0x000fc800078e00ff */
[----:B------:R-:W-:Y:S01]  /*1d50*/  @!P4 IMAD.IADD R29, R29, 0x1, -R5 ;  /* 0x000000011d1dc824 */ /* 0x000fe200078e0a05 */
[----:B------:R-:W-:Y:S01]  /*1d60*/  ISETP.GE.AND P4, PT, R37, RZ, PT ;  /* 0x000000ff2500720c */ /* 0x000fe20003f86270 */
[----:B------:R-:W-:Y:S01]  /*1d70*/  IMAD.MOV R34, RZ, RZ, -R31 ;  /* 0x000000ffff227224 */ /* 0x000fe200078e0a1f */
[----:B------:R-:W-:Y:S01]  /*1d80*/  IABS R37, R40 ;  /* 0x0000002800257213 */ /* 0x000fe20000000000 */
[--C-:B------:R-:W-:Y:S01]  /*1d90*/  @!P5 IMAD.IADD R30, R30, 0x1, -R5.reuse ;  /* 0x000000011e1ed824 */ /* 0x100fe200078e0a05 */
[----:B------:R-:W-:Y:S01]  /*1da0*/  ISETP.GT.U32.AND P5, PT, R5, R29, PT ;  /* 0x0000001d0500720c */ /* 0x000fe20003fa4070 */
[----:B------:R-:W-:Y:S01]  /*1db0*/  @!P1 IMAD.IADD R28, R28, 0x1, -R5 ;  /* 0x000000011c1c9824 */ /* 0x000fe200078e0a05 */
[----:B------:R-:W-:Y:S01]  /*1dc0*/  ISETP.GE.AND P1, PT, R36, RZ, PT ;  /* 0x000000ff2400720c */ /* 0x000fe20003f26270 */
[----:B------:R-:W-:Y:S01]  /*1dd0*/  IMAD.MOV R32, RZ, RZ, -R32 ;  /* 0x000000ffff207224 */ /* 0x000fe200078e0a20 */
[----:B------:R-:W-:Y:S01]  /*1de0*/  LOP3.LUT R36, R7, 0x30, RZ, 0xfc, !PT ;  /* 0x0000003007247812 */ /* 0x000fe200078efcff */
[----:B------:R-:W-:-:S02]  /*1df0*/  IMAD R31, R5, R34, R33 ;  /* 0x00000022051f7224 */ /* 0x000fc400078e0221 */
[C---:B------:R-:W-:Y:S01]  /*1e00*/  IMAD R32, R5.reuse, R32, R35 ;  /* 0x0000002005207224 */ /* 0x040fe200078e0223 */
[----:B------:R-:W-:Y:S01]  /*1e10*/  IABS R34, R36 ;  /* 0x0000002400227213 */ /* 0x000fe20000000000 */
[----:B------:R-:W-:Y:S01]  /*1e20*/  @!P6 IMAD.MOV R28, RZ, RZ, -R28 ;  /* 0x000000ffff1ce224 */ /* 0x000fe200078e0a1c */
[C---:B------:R-:W-:Y:S01]  /*1e30*/  ISETP.GT.U32.AND P6, PT, R5.reuse, R31, PT ;  /* 0x0000001f0500720c */ /* 0x040fe20003fc4070 */
[----:B------:R-:W-:Y:S01]  /*1e40*/  @!P2 IMAD.MOV R27, RZ, RZ, -R27 ;  /* 0x000000ffff1ba224 */ /* 0x000fe200078e0a1b */
[----:B------:R-:W-:Y:S01]  /*1e50*/  ISETP.GT.U32.AND P2, PT, R5, R30, PT ;  /* 0x0000001e0500720c */ /* 0x000fe20003f44070 */
[----:B------:R-:W-:-:S04]  /*1e60*/  IMAD.HI.U32 R33, R8, R34, RZ ;  /* 0x0000002208217227 */ /* 0x000fc800078e00ff */
[----:B------:R-:W-:Y:S01]  /*1e70*/  @!P5 IMAD.IADD R29, R29, 0x1, -R5 ;  /* 0x000000011d1dd824 */ /* 0x000fe200078e0a05 */
[C---:B------:R-:W-:Y:S01]  /*1e80*/  ISETP.GT.U32.AND P5, PT, R5.reuse, R32, PT ;  /* 0x000000200500720c */ /* 0x040fe20003fa4070 */
[----:B------:R-:W-:Y:S02]  /*1e90*/  IMAD.MOV R33, RZ, RZ, -R33 ;  /* 0x000000ffff217224 */ /* 0x000fe400078e0a21 */
[----:B------:R-:W-:Y:S02]  /*1ea0*/  @!P3 IMAD.MOV R29, RZ, RZ, -R29 ;  /* 0x000000ffff1db224 */ /* 0x000fe400078e0a1d */
[----:B------:R-:W-:Y:S02]  /*1eb0*/  IMAD R33, R5, R33, R34 ;  /* 0x0000002105217224 */ /* 0x000fe400078e0222 */
[----:B------:R-:W-:Y:S02]  /*1ec0*/  @!P6 IMAD.IADD R31, R31, 0x1, -R5 ;  /* 0x000000011f1fe824 */ /* 0x000fe400078e0a05 */
[----:B------:R-:W-:Y:S01]  /*1ed0*/  IMAD.HI.U32 R34, R8, R37, RZ ;  /* 0x0000002508227227 */ /* 0x000fe200078e00ff */
[----:B------:R-:W-:-:S02]  /*1ee0*/  ISETP.GT.U32.AND P6, PT, R5, R33, PT ;  /* 0x000000210500720c */ /* 0x000fc40003fc4070 */
[----:B------:R-:W-:Y:S01]  /*1ef0*/  ISETP.GT.U32.AND P3, PT, R5, R31, PT ;  /* 0x0000001f0500720c */ /* 0x000fe20003f64070 */
[----:B------:R-:W-:Y:S02]  /*1f00*/  @!P5 IMAD.IADD R32, R32, 0x1, -R5 ;  /* 0x000000012020d824 */ /* 0x000fe400078e0a05 */
[----:B------:R-:W-:-:S03]  /*1f10*/  IMAD.HI.U32 R35, R8, R38, RZ ;  /* 0x0000002608237227 */ /* 0x000fc600078e00ff */
[C---:B------:R-:W-:Y:S01]  /*1f20*/  ISETP.GT.U32.AND P5, PT, R5.reuse, R32, PT ;  /* 0x000000200500720c */ /* 0x040fe20003fa4070 */
[----:B------:R-:W-:Y:S02]  /*1f30*/  IMAD.MOV R34, RZ, RZ, -R34 ;  /* 0x000000ffff227224 */ /* 0x000fe400078e0a22 */
[----:B------:R-:W-:Y:S02]  /*1f40*/  IMAD.MOV R35, RZ, RZ, -R35 ;  /* 0x000000ffff237224 */ /* 0x000fe400078e0a23 */
[----:B------:R-:W-:Y:S02]  /*1f50*/  IMAD R34, R5, R34, R37 ;  /* 0x0000002205227224 */ /* 0x000fe400078e0225 */
[--C-:B------:R-:W-:Y:S02]  /*1f60*/  @!P6 IMAD.IADD R33, R33, 0x1, -R5.reuse ;  /* 0x000000012121e824 */ /* 0x100fe400078e0a05 */
[----:B------:R-:W-:Y:S01]  /*1f70*/  IMAD R35, R5, R35, R38 ;  /* 0x0000002305237224 */ /* 0x000fe200078e0226 */
[----:B------:R-:W-:Y:S01]  /*1f80*/  IABS R38, R43 ;  /* 0x0000002b00267213 */ /* 0x000fe20000000000 */
[--C-:B------:R-:W-:Y:S01]  /*1f90*/  @!P3 IMAD.IADD R31, R31, 0x1, -R5.reuse ;  /* 0x000000011f1fb824 */ /* 0x100fe200078e0a05 */
[C---:B------:R-:W-:Y:S01]  /*1fa0*/  ISETP.GT.U32.AND P3, PT, R5.reuse, R34, PT ;  /* 0x000000220500720c */ /* 0x040fe20003f64070 */
[--C-:B------:R-:W-:Y:S01]  /*1fb0*/  @!P5 IMAD.IADD R32, R32, 0x1, -R5.reuse ;  /* 0x000000012020d824 */ /* 0x100fe200078e0a05 */
[C---:B------:R-:W-:Y:S01]  /*1fc0*/  ISETP.GT.U32.AND P6, PT, R5.reuse, R33, PT ;  /* 0x000000210500720c */ /* 0x040fe20003fc4070 */
[----:B------:R-:W-:Y:S01]  /*1fd0*/  @!P2 IMAD.IADD R30, R30, 0x1, -R5 ;  /* 0x000000011e1ea824 */ /* 0x000fe200078e0a05 */
[----:B------:R-:W-:Y:S01]  /*1fe0*/  ISETP.GT.U32.AND P5, PT, R5, R35, PT ;  /* 0x000000230500720c */ /* 0x000fe20003fa4070 */
[----:B------:R-:W-:Y:S01]  /*1ff0*/  IMAD.HI.U32 R37, R8, R38, RZ ;  /* 0x0000002608257227 */ /* 0x000fe200078e00ff */
[----:B------:R-:W-:-:S03]  /*2000*/  ISETP.GE.AND P2, PT, R36, RZ, PT ;  /* 0x000000ff2400720c */ /* 0x000fc60003f46270 */
[----:B------:R-:W-:-:S04]  /*2010*/  IMAD.HI.U32 R36, R8, R39, RZ ;  /* 0x0000002708247227 */ /* 0x000fc800078e00ff */
[----:B------:R-:W-:Y:S02]  /*2020*/  IMAD.MOV R37, RZ, RZ, -R37 ;  /* 0x000000ffff257224 */ /* 0x000fe400078e0a25 */
[--C-:B------:R-:W-:Y:S02]  /*2030*/  @!P3 IMAD.IADD R34, R34, 0x1, -R5.reuse ;  /* 0x000000012222b824 */ /* 0x100fe400078e0a05 */
[----:B------:R-:W-:Y:S02]  /*2040*/  IMAD.MOV R36, RZ, RZ, -R36 ;  /* 0x000000ffff247224 */ /* 0x000fe400078e0a24 */
[--C-:B------:R-:W-:Y:S01]  /*2050*/  @!P6 IMAD.IADD R33, R33, 0x1, -R5.reuse ;  /* 0x000000012121e824 */ /* 0x100fe200078e0a05 */
[----:B------:R-:W-:Y:S01]  /*2060*/  ISETP.GE.AND P6, PT, R42, RZ, PT ;  /* 0x000000ff2a00720c */ /* 0x000fe20003fc6270 */
[C---:B------:R-:W-:Y:S01]  /*2070*/  IMAD R37, R5.reuse, R37, R38 ;  /* 0x0000002505257224 */ /* 0x040fe200078e0226 */
[----:B------:R-:W-:Y:S01]  /*2080*/  ISETP.GT.U32.AND P3, PT, R5, R34, PT ;  /* 0x000000220500720c */ /* 0x000fe20003f64070 */
[----:B------:R-:W-:Y:S01]  /*2090*/  @!P5 IMAD.IADD R35, R35, 0x1, -R5 ;  /* 0x000000012323d824 */ /* 0x000fe200078e0a05 */
[----:B------:R-:W-:Y:S01]  /*20a0*/  LOP3.LUT R42, R7, 0x3a, RZ, 0xfc, !PT ;  /* 0x0000003a072a7812 */ /* 0x000fe200078efcff */
[----:B------:R-:W-:-:S02]  /*20b0*/  IMAD R36, R5, R36, R39 ;  /* 0x0000002405247224 */ /* 0x000fc400078e0227 */
[----:B------:R-:W-:Y:S01]  /*20c0*/  @!P2 IMAD.MOV R33, RZ, RZ, -R33 ;  /* 0x000000ffff21a224 */ /* 0x000fe200078e0a21 */
[C---:B------:R-:W-:Y:S01]  /*20d0*/  ISETP.GT.U32.AND P2, PT, R5.reuse, R37, PT ;  /* 0x000000250500720c */ /* 0x040fe20003f44070 */
[----:B------:R-:W-:Y:S01]  /*20e0*/  @!P0 IMAD.MOV R30, RZ, RZ, -R30 ;  /* 0x000000ffff1e8224 */ /* 0x000fe200078e0a1e */
[----:B------:R-:W-:Y:S01]  /*20f0*/  ISETP.GE.AND P0, PT, R40, RZ, PT ;  /* 0x000000ff2800720c */ /* 0x000fe20003f06270 */
[----:B------:R-:W-:Y:S01]  /*2100*/  @!P4 IMAD.MOV R32, RZ, RZ, -R32 ;  /* 0x000000ffff20c224 */ /* 0x000fe200078e0a20 */
[C---:B------:R-:W-:Y:S01]  /*2110*/  ISETP.GT.U32.AND P5, PT, R5.reuse, R35, PT ;  /* 0x000000230500720c */ /* 0x040fe20003fa4070 */
[----:B------:R-:W-:Y:S01]  /*2120*/  @!P1 IMAD.MOV R31, RZ, RZ, -R31 ;  /* 0x000000ffff1f9224 */ /* 0x000fe200078e0a1f */
[----:B------:R-:W-:Y:S01]  /*2130*/  ISETP.GT.U32.AND P4, PT, R5, R36, PT ;  /* 0x000000240500720c */ /* 0x000fe20003f84070 */
[----:B------:R-:W-:Y:S01]  /*2140*/  @!P3 IMAD.IADD R34, R34, 0x1, -R5 ;  /* 0x000000012222b824 */ /* 0x000fe200078e0a05 */
[----:B------:R-:W-:Y:S02]  /*2150*/  IABS R40, R42 ;  /* 0x0000002a00287213 */ /* 0x000fe40000000000 */
[----:B------:R-:W-:-:S02]  /*2160*/  ISETP.GE.AND P1, PT, R41, RZ, PT ;  /* 0x000000ff2900720c */ /* 0x000fc40003f26270 */
[----:B------:R-:W-:Y:S01]  /*2170*/  IABS R41, R44 ;  /* 0x0000002c00297213 */ /* 0x000fe20000000000 */
[----:B------:R-:W-:Y:S01]  /*2180*/  IMAD.HI.U32 R38, R8, R40, RZ ;  /* 0x0000002808267227 */ /* 0x000fe200078e00ff */
[----:B------:R-:W-:Y:S02]  /*2190*/  ISETP.GE.AND P3, PT, R43, RZ, PT ;  /* 0x000000ff2b00720c */ /* 0x000fe40003f66270 */
[----:B------:R-:W-:Y:S01]  /*21a0*/  LOP3.LUT R43, R7, 0x3e, RZ, 0xfc, !PT ;  /* 0x0000003e072b7812 */ /* 0x000fe200078efcff */
[----:B------:R-:W-:Y:S02]  /*21b0*/  IMAD.MOV R38, RZ, RZ, -R38 ;  /* 0x000000ffff267224 */ /* 0x000fe400078e0a26 */
[----:B------:R-:W-:Y:S01]  /*21c0*/  @!P2 IMAD.IADD R37, R37, 0x1, -R5 ;  /* 0x000000012525a824 */ /* 0x000fe200078e0a05 */
[----:B------:R-:W-:Y:S01]  /*21d0*/  ISETP.GE.AND P2, PT, R44, RZ, PT ;  /* 0x000000ff2c00720c */ /* 0x000fe20003f46270 */
[----:B------:R-:W-:-:S04]  /*21e0*/  IMAD.HI.U32 R39, R8, R41, RZ ;  /* 0x0000002908277227 */ /* 0x000fc800078e00ff */
[--C-:B------:R-:W-:Y:S01]  /*21f0*/  @!P5 IMAD.IADD R35, R35, 0x1, -R5.reuse ;  /* 0x000000012323d824 */ /* 0x100fe200078e0a05 */
[----:B------:R-:W-:Y:S01]  /*2200*/  ISETP.GE.AND P5, PT, R42, RZ, PT ;  /* 0x000000ff2a00720c */ /* 0x000fe20003fa6270 */
[----:B------:R-:W-:Y:S01]  /*2210*/  @!P4 IMAD.IADD R36, R36, 0x1, -R5 ;  /* 0x000000012424c824 */ /* 0x000fe200078e0a05 */
[----:B------:R-:W-:Y:S01]  /*2220*/  IABS R42, R43 ;  /* 0x0000002b002a7213 */ /* 0x000fe20000000000 */
[C---:B------:R-:W-:Y:S02]  /*2230*/  IMAD R38, R5.reuse, R38, R40 ;  /* 0x0000002605267224 */ /* 0x040fe400078e0228 */
[----:B------:R-:W-:Y:S01]  /*2240*/  @!P0 IMAD.MOV R34, RZ, RZ, -R34 ;  /* 0x000000ffff228224 */ /* 0x000fe200078e0a22 */
[C---:B------:R-:W-:Y:S01]  /*2250*/  ISETP.GT.U32.AND P0, PT, R5.reuse, R37, PT ;  /* 0x000000250500720c */ /* 0x040fe20003f04070 */
[----:B------:R-:W-:Y:S01]  /*2260*/  IMAD.MOV R40, RZ, RZ, -R39 ;  /* 0x000000ffff287224 */ /* 0x000fe200078e0a27 */
[----:B------:R-:W-:Y:S01]  /*2270*/  ISETP.GT.U32.AND P4, PT, R5, R36, PT ;  /* 0x000000240500720c */ /* 0x000fe20003f84070 */
[----:B------:R-:W-:Y:S01]  /*2280*/  @!P1 IMAD.MOV R35, RZ, RZ, -R35 ;  /* 0x000000ffff239224 */ /* 0x000fe200078e0a23 */
[----:B------:R-:W-:Y:S01]  /*2290*/  ISETP.GE.AND P1, PT, R43, RZ, PT ;  /* 0x000000ff2b00720c */ /* 0x000fe20003f26270 */
[----:B------:R-:W-:Y:S01]  /*22a0*/  IMAD R39, R5, R40, R41 ;  /* 0x0000002805277224 */ /* 0x000fe200078e0229 */
[----:B------:R-:W-:Y:S01]  /*22b0*/  LOP3.LUT R41, R7, 0x40, RZ, 0xfc, !PT ;  /* 0x0000004007297812 */ /* 0x000fe200078efcff */
[----:B------:R-:W-:-:S03]  /*22c0*/  IMAD.HI.U32 R40, R8, R42, RZ ;  /* 0x0000002a08287227 */ /* 0x000fc600078e00ff */
[----:B------:R-:W-:Y:S01]  /*22d0*/  IABS R43, R41 ;  /* 0x00000029002b7213 */ /* 0x000fe20000000000 */
[----:B------:R-:W-:Y:S02]  /*22e0*/  IMAD.MOV R40, RZ, RZ, -R40 ;  /* 0x000000ffff287224 */ /* 0x000fe400078e0a28 */
[--C-:B------:R-:W-:Y:S01]  /*22f0*/  @!P0 IMAD.IADD R37, R37, 0x1, -R5.reuse ;  /* 0x0000000125258824 */ /* 0x100fe200078e0a05 */
[----:B------:R-:W-:Y:S01]  /*2300*/  ISETP.GE.AND P0, PT, R41, RZ, PT ;  /* 0x000000ff2900720c */ /* 0x000fe20003f06270 */
[C---:B------:R-:W-:Y:S02]  /*2310*/  IMAD R40, R5.reuse, R40, R42 ;  /* 0x0000002805287224 */ /* 0x040fe400078e022a */
[----:B------:R-:W-:Y:S01]  /*2320*/  @!P4 IMAD.IADD R36, R36, 0x1, -R5 ;  /* 0x000000012424c824 */ /* 0x000fe200078e0a05 */
[C---:B------:R-:W-:Y:S01]  /*2330*/  ISETP.GT.U32.AND P4, PT, R5.reuse, R38, PT ;  /* 0x000000260500720c */ /* 0x040fe20003f84070 */
[----:B------:R-:W-:Y:S01]  /*2340*/  @!P3 IMAD.MOV R37, RZ, RZ, -R37 ;  /* 0x000000ffff25b224 */ /* 0x000fe200078e0a25 */
[C---:B------:R-:W-:Y:S01]  /*2350*/  ISETP.GT.U32.AND P3, PT, R5.reuse, R40, PT ;  /* 0x000000280500720c */ /* 0x040fe20003f64070 */
[----:B------:R-:W-:Y:S01]  /*2360*/  @!P6 IMAD.MOV R36, RZ, RZ, -R36 ;  /* 0x000000ffff24e224 */ /* 0x000fe200078e0a24 */
[----:B------:R-:W-:Y:S01]  /*2370*/  ISETP.GT.U32.AND P6, PT, R5, R39, PT ;  /* 0x000000270500720c */ /* 0x000fe20003fc4070 */
[----:B------:R-:W-:-:S04]  /*2380*/  IMAD.HI.U32 R41, R8, R43, RZ ;  /* 0x0000002b08297227 */ /* 0x000fc800078e00ff */
[----:B------:R-:W-:Y:S02]  /*2390*/  IMAD.MOV R44, RZ, RZ, -R41 ;  /* 0x000000ffff2c7224 */ /* 0x000fe400078e0a29 */
[----:B------:R-:W-:-:S04]  /*23a0*/  IMAD.HI.U32 R42, R8, R45, RZ ;  /* 0x0000002d082a7227 */ /* 0x000fc800078e00ff */
[--C-:B------:R-:W-:Y:S02]  /*23b0*/  @!P4 IMAD.IADD R38, R38, 0x1, -R5.reuse ;  /* 0x000000012626c824 */ /* 0x100fe400078e0a05 */
[----:B------:R-:W-:Y:S02]  /*23c0*/  @!P3 IMAD.IADD R40, R40, 0x1, -R5 ;  /* 0x000000012828b824 */ /* 0x000fe400078e0a05 */
[C---:B------:R-:W-:Y:S01]  /*23d0*/  IMAD R41, R5.reuse, R44, R43 ;  /* 0x0000002c05297224 */ /* 0x040fe200078e022b */
[C---:B------:R-:W-:Y:S01]  /*23e0*/  ISETP.GT.U32.AND P4, PT, R5.reuse, R38, PT ;  /* 0x000000260500720c */ /* 0x040fe20003f84070 */
[----:B------:R-:W-:Y:S01]  /*23f0*/  IMAD.HI.U32 R43, R8, R46, RZ ;  /* 0x0000002e082b7227 */ /* 0x000fe200078e00ff */
[----:B------:R-:W-:-:S03]  /*2400*/  ISETP.GT.U32.AND P3, PT, R5, R40, PT ;  /* 0x000000280500720c */ /* 0x000fc60003f64070 */
[----:B------:R-:W-:Y:S02]  /*2410*/  @!P6 IMAD.IADD R39, R39, 0x1, -R5 ;  /* 0x000000012727e824 */ /* 0x000fe400078e0a05 */
[----:B------:R-:W-:Y:S02]  /*2420*/  IMAD.MOV R43, RZ, RZ, -R43 ;  /* 0x000000ffff2b7224 */ /* 0x000fe400078e0a2b */
[----:B------:R-:W-:Y:S01]  /*2430*/  IMAD.MOV R42, RZ, RZ, -R42 ;  /* 0x000000ffff2a7224 */ /* 0x000fe200078e0a2a */
[C---:B------:R-:W-:Y:S01]  /*2440*/  ISETP.GT.U32.AND P6, PT, R5.reuse, R39, PT ;  /* 0x000000270500720c */ /* 0x040fe20003fc4070 */
[----:B------:R-:W-:Y:S02]  /*2450*/  IMAD R43, R5, R43, R46 ;  /* 0x0000002b052b7224 */ /* 0x000fe400078e022e */
[--C-:B------:R-:W-:Y:S01]  /*2460*/  @!P4 IMAD.IADD R38, R38, 0x1, -R5.reuse ;  /* 0x000000012626c824 */ /* 0x100fe200078e0a05 */
[----:B------:R-:W-:Y:S01]  /*2470*/  ISETP.GE.AND P4, PT, R47, RZ, PT ;  /* 0x000000ff2f00720c */ /* 0x000fe20003f86270 */
[----:B------:R-:W-:Y:S01]  /*2480*/  @!P3 IMAD.IADD R40, R40, 0x1, -R5 ;  /* 0x000000012828b824 */ /* 0x000fe200078e0a05 */
[C---:B------:R-:W-:Y:S01]  /*2490*/  ISETP.GT.U32.AND P3, PT, R5.reuse, R43, PT ;  /* 0x0000002b0500720c */ /* 0x040fe20003f64070 */
[----:B------:R-:W-:Y:S01]  /*24a0*/  @!P5 IMAD.MOV R38, RZ, RZ, -R38 ;  /* 0x000000ffff26d224 */ /* 0x000fe200078e0a26 */
[----:B------:R-:W-:Y:S01]  /*24b0*/  ISETP.GE.AND P5, PT, R50, RZ, PT ;  /* 0x000000ff3200720c */ /* 0x000fe20003fa6270 */
[----:B------:R-:W-:Y:S01]  /*24c0*/  IMAD R42, R5, R42, R45 ;  /* 0x0000002a052a7224 */ /* 0x000fe200078e022d */
[----:B------:R-:W-:Y:S01]  /*24d0*/  LOP3.LUT R50, R7, 0x46, RZ, 0xfc, !PT ;  /* 0x0000004607327812 */ /* 0x000fe200078efcff */
[----:B------:R-:W-:Y:S01]  /*24e0*/  @!P1 IMAD.MOV R40, RZ, RZ, -R40 ;  /* 0x000000ffff289224 */ /* 0x000fe200078e0a28 */
[----:B------:R-:W-:Y:S01]  /*24f0*/  IABS R47, R52 ;  /* 0x00000034002f7213 */ /* 0x000fe20000000000 */
[----:B------:R-:W-:Y:S01]  /*2500*/  @!P6 IMAD.IADD R39, R39, 0x1, -R5 ;  /* 0x000000012727e824 */ /* 0x000fe200078e0a05 */
[----:B------:R-:W-:-:S02]  /*2510*/  ISETP.GT.U32.AND P6, PT, R5, R41, PT ;  /* 0x000000290500720c */ /* 0x000fc40003fc4070 */
[----:B------:R-:W-:Y:S01]  /*2520*/  IABS R46, R50 ;  /* 0x00000032002e7213 */ /* 0x000fe20000000000 */
[----:B------:R-:W-:Y:S01]  /*2530*/  @!P2 IMAD.MOV R39, RZ, RZ, -R39 ;  /* 0x000000ffff27a224 */ /* 0x000fe200078e0a27 */
[----:B------:R-:W-:Y:S01]  /*2540*/  ISETP.GT.U32.AND P2, PT, R5, R42, PT ;  /* 0x0000002a0500720c */ /* 0x000fe20003f44070 */
[----:B------:R-:W-:Y:S01]  /*2550*/  @!P3 IMAD.IADD R43, R43, 0x1, -R5 ;  /* 0x000000012b2bb824 */ /* 0x000fe200078e0a05 */
[----:B------:R-:W-:Y:S01]  /*2560*/  ISETP.GE.AND P1, PT, R50, RZ, PT ;  /* 0x000000ff3200720c */ /* 0x000fe20003f26270 */
[----:B------:R-:W-:-:S03]  /*2570*/  IMAD.HI.U32 R44, R8, R46, RZ ;  /* 0x0000002e082c7227 */ /* 0x000fc600078e00ff */
[----:B------:R-:W-:Y:S01]  /*2580*/  ISETP.GT.U32.AND P3, PT, R5, R43, PT ;  /* 0x0000002b0500720c */ /* 0x000fe20003f64070 */
[----:B------:R-:W-:Y:S02]  /*2590*/  IMAD.MOV R44, RZ, RZ, -R44 ;  /* 0x000000ffff2c7224 */ /* 0x000fe400078e0a2c */
[----:B------:R-:W-:Y:S02]  /*25a0*/  @!P6 IMAD.IADD R41, R41, 0x1, -R5 ;  /* 0x000000012929e824 */ /* 0x000fe400078e0a05 */
[C---:B------:R-:W-:Y:S02]  /*25b0*/  IMAD R44, R5.reuse, R44, R46 ;  /* 0x0000002c052c7224 */ /* 0x040fe400078e022e */
[----:B------:R-:W-:Y:S01]  /*25c0*/  IMAD.HI.U32 R46, R8, R51, RZ ;  /* 0x00000033082e7227 */ /* 0x000fe200078e00ff */
[----:B------:R-:W-:-:S03]  /*25d0*/  ISETP.GT.U32.AND P6, PT, R5, R41, PT ;  /* 0x000000290500720c */ /* 0x000fc60003fc4070 */
[----:B------:R-:W-:Y:S02]  /*25e0*/  @!P2 IMAD.IADD R42, R42, 0x1, -R5 ;  /* 0x000000012a2aa824 */ /* 0x000fe400078e0a05 */
[----:B------:R-:W-:Y:S02]  /*25f0*/  IMAD.MOV R46, RZ, RZ, -R46 ;  /* 0x000000ffff2e7224 */ /* 0x000fe400078e0a2e */
[----:B------:R-:W-:Y:S01]  /*2600*/  IMAD.HI.U32 R45, R8, R47, RZ ;  /* 0x0000002f082d7227 */ /* 0x000fe200078e00ff */
[----:B------:R-:W-:-:S03]  /*2610*/  ISETP.GT.U32.AND P2, PT, R5, R42, PT ;  /* 0x0000002a0500720c */ /* 0x000fc60003f44070 */
[----:B------:R-:W-:Y:S02]  /*2620*/  IMAD R46, R5, R46, R51 ;  /* 0x0000002e052e7224 */ /* 0x000fe400078e0233 */
[----:B------:R-:W-:Y:S02]  /*2630*/  @!P3 IMAD.IADD R43, R43, 0x1, -R5 ;  /* 0x000000012b2bb824 */ /* 0x000fe400078e0a05 */
[----:B------:R-:W-:Y:S02]  /*2640*/  IMAD.MOV R50, RZ, RZ, -R45 ;  /* 0x000000ffff327224 */ /* 0x000fe400078e0a2d */
[----:B------:R-:W-:Y:S01]  /*2650*/  @!P5 IMAD.MOV R43, RZ, RZ, -R43 ;  /* 0x000000ffff2bd224 */ /* 0x000fe200078e0a2b */
[----:B------:R-:W-:Y:S01]  /*2660*/  ISETP.GT.U32.AND P5, PT, R5, R46, PT ;  /* 0x0000002e0500720c */ /* 0x000fe20003fa4070 */
[----:B------:R-:W-:Y:S01]  /*2670*/  @!P6 IMAD.IADD R41, R41, 0x1, -R5 ;  /* 0x000000012929e824 */ /* 0x000fe200078e0a05 */
[----:B------:R-:W-:Y:S01]  /*2680*/  ISETP.GE.AND P6, PT, R52, RZ, PT ;  /* 0x000000ff3400720c */ /* 0x000fe20003fc6270 */
[----:B------:R-:W-:Y:S01]  /*2690*/  IMAD R45, R5, R50, R47 ;  /* 0x00000032052d7224 */ /* 0x000fe200078e022f */
[----:B------:R-:W-:Y:S01]  /*26a0*/  LOP3.LUT R47, R7, 0x4c, RZ, 0xfc, !PT ;  /* 0x0000004c072f7812 */ /* 0x000fe200078efcff */
[----:B------:R-:W-:Y:S01]  /*26b0*/  @!P0 IMAD.MOV R41, RZ, RZ, -R41 ;  /* 0x000000ffff298224 */ /* 0x000fe200078e0a29 */
[----:B------:R-:W-:Y:S01]  /*26c0*/  ISETP.GE.AND P0, PT, R53, RZ, PT ;  /* 0x000000ff3500720c */ /* 0x000fe20003f06270 */
[----:B------:R-:W-:Y:S01]  /*26d0*/  @!P2 IMAD.IADD R42, R42, 0x1, -R5 ;  /* 0x000000012a2aa824 */ /* 0x000fe200078e0a05 */
[----:B------:R-:W-:-:S02]  /*26e0*/  IABS R51, R47 ;  /* 0x0000002f00337213 */ /* 0x000fc40000000000 */
[----:B------:R-:W-:Y:S01]  /*26f0*/  IABS R53, R57 ;  /* 0x0000003900357213 */ /* 0x000fe20000000000 */
[----:B------:R-:W-:Y:S01]  /*2700*/  @!P4 IMAD.MOV R42, RZ, RZ, -R42 ;  /* 0x000000ffff2ac224 */ /* 0x000fe200078e0a2a */
[----:B------:R-:W-:Y:S01]  /*2710*/  ISETP.GT.U32.AND P2, PT, R5, R44, PT ;  /* 0x0000002c0500720c */ /* 0x000fe20003f44070 */
[----:B------:R-:W-:Y:S01]  /*2720*/  @!P5 IMAD.IADD R46, R46, 0x1, -R5 ;  /* 0x000000012e2ed824 */ /* 0x000fe200078e0a05 */
[----:B------:R-:W-:Y:S01]  /*2730*/  ISETP.GE.AND P3, PT, R47, RZ, PT ;  /* 0x000000ff2f00720c */ /* 0x000fe20003f66270 */
[C---:B------:R-:W-:Y:S01]  /*2740*/  IMAD.HI.U32 R47, R8.reuse, R51, RZ ;  /* 0x00000033082f7227 */ /* 0x040fe200078e00ff */
[C---:B------:R-:W-:Y:S02]  /*2750*/  ISETP.GT.U32.AND P4, PT, R5.reuse, R45, PT ;  /* 0x0000002d0500720c */ /* 0x040fe40003f84070 */
[----:B------:R-:W-:Y:S01]  /*2760*/  ISETP.GT.U32.AND P5, PT, R5, R46, PT ;  /* 0x0000002e0500720c */ /* 0x000fe20003fa4070 */
[----:B------:R-:W-:-:S04]  /*2770*/  IMAD.HI.U32 R50, R8, R53, RZ ;  /* 0x0000003508327227 */ /* 0x000fc800078e00ff */
[----:B------:R-:W-:Y:S02]  /*2780*/  IMAD.MOV R52, RZ, RZ, -R47 ;  /* 0x000000ffff347224 */ /* 0x000fe400078e0a2f */
[----:B------:R-:W-:Y:S02]  /*2790*/  IMAD.MOV R54, RZ, RZ, -R50 ;  /* 0x000000ffff367224 */ /* 0x000fe400078e0a32 */
[----:B------:R-:W-:-:S04]  /*27a0*/  IMAD.HI.U32 R47, R8, R55, RZ ;  /* 0x00000037082f7227 */ /* 0x000fc800078e00ff */
[C---:B------:R-:W-:Y:S02]  /*27b0*/  IMAD R50, R5.reuse, R52, R51 ;  /* 0x0000003405327224 */ /* 0x040fe400078e0233 */
[C---:B------:R-:W-:Y:S02]  /*27c0*/  IMAD R52, R5.reuse, R54, R53 ;  /* 0x0000003605347224 */ /* 0x040fe400078e0235 */
[----:B------:R-:W-:Y:S02]  /*27d0*/  @!P2 IMAD.IADD R44, R44, 0x1, -R5 ;  /* 0x000000012c2ca824 */ /* 0x000fe400078e0a05 */
[----:B------:R-:W-:Y:S02]  /*27e0*/  IMAD.MOV R54, RZ, RZ, -R47 ;  /* 0x000000ffff367224 */ /* 0x000fe400078e0a2f */
[----:B------:R-:W-:Y:S01]  /*27f0*/  @!P5 IMAD.IADD R46, R46, 0x1, -R5 ;  /* 0x000000012e2ed824 */ /* 0x000fe200078e0a05 */
[C---:B------:R-:W-:Y:S01]  /*2800*/  ISETP.GT.U32.AND P2, PT, R5.reuse, R44, PT ;  /* 0x0000002c0500720c */ /* 0x040fe20003f44070 */
[----:B------:R-:W-:Y:S01]  /*2810*/  IMAD R54, R5, R54, R55 ;  /* 0x0000003605367224 */ /* 0x000fe200078e0237 */
[----:B------:R-:W-:Y:S01]  /*2820*/  LOP3.LUT R55, R7, 0x54, RZ, 0xfc, !PT ;  /* 0x0000005407377812 */ /* 0x000fe200078efcff */
[----:B------:R-:W-:-:S02]  /*2830*/  @!P4 IMAD.IADD R45, R45, 0x1, -R5 ;  /* 0x000000012d2dc824 */ /* 0x000fc400078e0a05 */
[----:B------:R-:W-:Y:S01]  /*2840*/  IMAD.MOV.U32 R47, RZ, RZ, R46 ;  /* 0x000000ffff2f7224 */ /* 0x000fe200078e002e */
[C---:B------:R-:W-:Y:S01]  /*2850*/  ISETP.GT.U32.AND P5, PT, R5.reuse, R54, PT ;  /* 0x000000360500720c */ /* 0x040fe20003fa4070 */
[----:B------:R-:W-:Y:S01]  /*2860*/  IMAD.HI.U32 R51, R8, R56, RZ ;  /* 0x0000003808337227 */ /* 0x000fe200078e00ff */
[----:B------:R-:W-:Y:S02]  /*2870*/  ISETP.GT.U32.AND P4, PT, R5, R45, PT ;  /* 0x0000002d0500720c */ /* 0x000fe40003f84070 */
[----:B------:R-:W-:Y:S01]  /*2880*/  IABS R53, R55 ;  /* 0x0000003700357213 */ /* 0x000fe20000000000 */
[----:B------:R-:W-:Y:S02]  /*2890*/  IMAD.MOV R51, RZ, RZ, -R51 ;  /* 0x000000ffff337224 */ /* 0x000fe400078e0a33 */
[----:B------:R-:W-:Y:S01]  /*28a0*/  @!P2 IMAD.IADD R44, R44, 0x1, -R5 ;  /* 0x000000012c2ca824 */ /* 0x000fe200078e0a05 */
[----:B------:R-:W-:Y:S01]  /*28b0*/  ISETP.GE.AND P2, PT, R57, RZ, PT ;  /* 0x000000ff3900720c */ /* 0x000fe20003f46270 */
[----:B------:R-:W-:Y:S01]  /*28c0*/  IMAD.HI.U32 R46, R8, R53, RZ ;  /* 0x00000035082e7227 */ /* 0x000fe200078e00ff */
[----:B------:R-:W-:-:S03]  /*28d0*/  LOP3.LUT R57, R7, 0x56, RZ, 0xfc, !PT ;  /* 0x0000005607397812 */ /* 0x000fc600078efcff */
[----:B------:R-:W-:Y:S01]  /*28e0*/  @!P1 IMAD.MOV R44, RZ, RZ, -R44 ;  /* 0x000000ffff2c9224 */ /* 0x000fe200078e0a2c */
[----:B------:R-:W-:Y:S01]  /*28f0*/  ISETP.GT.U32.AND P1, PT, R5, R52, PT ;  /* 0x000000340500720c */ /* 0x000fe20003f24070 */
[--C-:B------:R-:W-:Y:S02]  /*2900*/  @!P5 IMAD.IADD R54, R54, 0x1, -R5.reuse ;  /* 0x000000013636d824 */ /* 0x100fe400078e0a05 */
[----:B------:R-:W-:Y:S01]  /*2910*/  @!P4 IMAD.IADD R45, R45, 0x1, -R5 ;  /* 0x000000012d2dc824 */ /* 0x000fe200078e0a05 */
[C---:B------:R-:W-:Y:S01]  /*2920*/  ISETP.GT.U32.AND P4, PT, R5.reuse, R50, PT ;  /* 0x000000320500720c */ /* 0x040fe20003f84070 */
[----:B------:R-:W-:Y:S01]  /*2930*/  IMAD.MOV R46, RZ, RZ, -R46 ;  /* 0x000000ffff2e7224 */ /* 0x000fe200078e0a2e */
[C---:B------:R-:W-:Y:S01]  /*2940*/  ISETP.GT.U32.AND P5, PT, R5.reuse, R54, PT ;  /* 0x000000360500720c */ /* 0x040fe20003fa4070 */
[----:B------:R-:W-:Y:S01]  /*2950*/  @!P6 IMAD.MOV R45, RZ, RZ, -R45 ;  /* 0x000000ffff2de224 */ /* 0x000fe200078e0a2d */
[----:B------:R-:W-:Y:S01]  /*2960*/  ISETP.GE.AND P6, PT, R58, RZ, PT ;  /* 0x000000ff3a00720c */ /* 0x000fe20003fc6270 */
[C---:B------:R-:W-:Y:S01]  /*2970*/  IMAD R46, R5.reuse, R46, R53 ;  /* 0x0000002e052e7224 */ /* 0x040fe200078e0235 */
[----:B------:R-:W-:Y:S01]  /*2980*/  IABS R58, R57 ;  /* 0x00000039003a7213 */ /* 0x000fe20000000000 */
[----:B------:R-:W-:Y:S01]  /*2990*/  IMAD R56, R5, R51, R56 ;  /* 0x0000003305387224 */ /* 0x000fe200078e0238 */
[----:B------:R-:W-:Y:S01]  /*29a0*/  LOP3.LUT R53, R7, 0x5a, RZ, 0xfc, !PT ;  /* 0x0000005a07357812 */ /* 0x000fe200078efcff */
[----:B------:R-:W-:-:S02]  /*29b0*/  @!P1 IMAD.IADD R52, R52, 0x1, -R5 ;  /* 0x0000000134349824 */ /* 0x000fc400078e0a05 */
[----:B------:R-:W-:Y:S01]  /*29c0*/  IMAD.HI.U32 R51, R8, R58, RZ ;  /* 0x0000003a08337227 */ /* 0x000fe200078e00ff */
[----:B------:R-:W-:Y:S02]  /*29d0*/  IABS R61, R53 ;  /* 0x00000035003d7213 */ /* 0x000fe40000000000 */
[C---:B------:R-:W-:Y:S01]  /*29e0*/  ISETP.GT.U32.AND P1, PT, R5.reuse, R52, PT ;  /* 0x000000340500720c */ /* 0x040fe20003f24070 */
[--C-:B------:R-:W-:Y:S01]  /*29f0*/  @!P5 IMAD.IADD R54, R54, 0x1, -R5.reuse ;  /* 0x000000013636d824 */ /* 0x100fe200078e0a05 */
[C---:B------:R-:W-:Y:S01]  /*2a00*/  ISETP.GT.U32.AND P5, PT, R5.reuse, R46, PT ;  /* 0x0000002e0500720c */ /* 0x040fe20003fa4070 */
[----:B------:R-:W-:Y:S02]  /*2a10*/  @!P4 IMAD.IADD R50, R50, 0x1, -R5 ;  /* 0x000000013232c824 */ /* 0x000fe400078e0a05 */
[----:B------:R-:W-:Y:S02]  /*2a20*/  IMAD.MOV R51, RZ, RZ, -R51 ;  /* 0x000000ffff337224 */ /* 0x000fe400078e0a33 */
[----:B------:R-:W-:Y:S01]  /*2a30*/  @!P0 IMAD.MOV R47, RZ, RZ, -R47 ;  /* 0x000000ffff2f8224 */ /* 0x000fe200078e0a2f */
[C---:B------:R-:W-:Y:S01]  /*2a40*/  ISETP.GT.U32.AND P4, PT, R5.reuse, R50, PT ;  /* 0x000000320500720c */ /* 0x040fe20003f84070 */
[----:B------:R-:W-:Y:S01]  /*2a50*/  IMAD R58, R5, R51, R58 ;  /* 0x00000033053a7224 */ /* 0x000fe200078e023a */
[----:B------:R-:W-:Y:S01]  /*2a60*/  LOP3.LUT R51, R7, 0x58, RZ, 0xfc, !PT ;  /* 0x0000005807337812 */ /* 0x000fe200078efcff */
[----:B------:R-:W-:Y:S01]  /*2a70*/  @!P6 IMAD.MOV R54, RZ, RZ, -R54 ;  /* 0x000000ffff36e224 */ /* 0x000fe200078e0a36 */
[----:B------:R-:W-:Y:S01]  /*2a80*/  ISETP.GE.AND P0, PT, R59, RZ, PT ;  /* 0x000000ff3b00720c */ /* 0x000fe20003f06270 */
[--C-:B------:R-:W-:Y:S01]  /*2a90*/  @!P1 IMAD.IADD R52, R52, 0x1, -R5.reuse ;  /* 0x0000000134349824 */ /* 0x100fe200078e0a05 */
[----:B------:R-:W-:Y:S01]  /*2aa0*/  IABS R60, R51 ;  /* 0x00000033003c7213 */ /* 0x000fe20000000000 */
[----:B------:R-:W-:Y:S01]  /*2ab0*/  @!P5 IMAD.IADD R46, R46, 0x1, -R5 ;  /* 0x000000012e2ed824 */ /* 0x000fe200078e0a05 */
[----:B------:R-:W-:Y:S01]  /*2ac0*/  ISETP.GE.AND P1, PT, R57, RZ, PT ;  /* 0x000000ff3900720c */ /* 0x000fe20003f26270 */
[----:B------:R-:W-:Y:S01]  /*2ad0*/  @!P2 IMAD.MOV R52, RZ, RZ, -R52 ;  /* 0x000000ffff34a224 */ /* 0x000fe200078e0a34 */
[----:B------:R-:W-:Y:S01]  /*2ae0*/  ISETP.GE.AND P2, PT, R51, RZ, PT ;  /* 0x000000ff3300720c */ /* 0x000fe20003f46270 */
[----:B------:R-:W-:Y:S01]  /*2af0*/  IMAD.HI.U32 R51, R8, R60, RZ ;  /* 0x0000003c08337227 */ /* 0x000fe200078e00ff */
[----:B------:R-:W-:-:S02]  /*2b00*/  ISETP.GT.U32.AND P5, PT, R5, R46, PT ;  /* 0x0000002e0500720c */ /* 0x000fc40003fa4070 */
[----:B------:R-:W-:Y:S01]  /*2b10*/  ISETP.GE.AND P6, PT, R53, RZ, PT ;  /* 0x000000ff3500720c */ /* 0x000fe20003fc6270 */
[----:B------:R-:W-:Y:S01]  /*2b20*/  @!P4 IMAD.IADD R50, R50, 0x1, -R5 ;  /* 0x000000013232c824 */ /* 0x000fe200078e0a05 */
[----:B------:R-:W-:Y:S01]  /*2b30*/  ISETP.GT.U32.AND P4, PT, R5, R56, PT ;  /* 0x000000380500720c */ /* 0x000fe20003f84070 */
[----:B------:R-:W-:Y:S02]  /*2b40*/  IMAD.MOV R51, RZ, RZ, -R51 ;  /* 0x000000ffff337224 */ /* 0x000fe400078e0a33 */
[----:B------:R-:W-:-:S04]  /*2b50*/  IMAD.HI.U32 R57, R8, R64, RZ ;  /* 0x0000004008397227 */ /* 0x000fc800078e00ff */
[C---:B------:R-:W-:Y:S02]  /*2b60*/  IMAD R60, R5.reuse, R51, R60 ;  /* 0x00000033053c7224 */ /* 0x040fe400078e023c */
[----:B------:R-:W-:Y:S02]  /*2b70*/  @!P5 IMAD.IADD R46, R46, 0x1, -R5 ;  /* 0x000000012e2ed824 */ /* 0x000fe400078e0a05 */
[----:B------:R-:W-:Y:S01]  /*2b80*/  IMAD.MOV R57, RZ, RZ, -R57 ;  /* 0x000000ffff397224 */ /* 0x000fe200078e0a39 */
[C---:B------:R-:W-:Y:S01]  /*2b90*/  ISETP.GT.U32.AND P5, PT, R5.reuse, R60, PT ;  /* 0x0000003c0500720c */ /* 0x040fe20003fa4070 */
[----:B------:R-:W-:Y:S02]  /*2ba0*/  @!P4 IMAD.IADD R56, R56, 0x1, -R5 ;  /* 0x000000013838c824 */ /* 0x000fe400078e0a05 */
[C---:B------:R-:W-:Y:S02]  /*2bb0*/  IMAD R64, R5.reuse, R57, R64 ;  /* 0x0000003905407224 */ /* 0x040fe400078e0240 */
[----:B------:R-:W-:Y:S01]  /*2bc0*/  @!P3 IMAD.MOV R50, RZ, RZ, -R50 ;  /* 0x000000ffff32b224 */ /* 0x000fe200078e0a32 */
[----:B------:R-:W-:Y:S01]  /*2bd0*/  ISETP.GT.U32.AND P4, PT, R5, R56, PT ;  /* 0x000000380500720c */ /* 0x000fe20003f84070 */
[----:B------:R-:W-:Y:S01]  /*2be0*/  IMAD.HI.U32 R53, R8, R61, RZ ;  /* 0x0000003d08357227 */ /* 0x000fe200078e00ff */
[----:B------:R-:W-:-:S02]  /*2bf0*/  ISETP.GE.AND P3, PT, R55, RZ, PT ;  /* 0x000000ff3700720c */ /* 0x000fc40003f66270 */
[----:B------:R-:W-:Y:S01]  /*2c00*/  LOP3.LUT R55, R7, 0x5c, RZ, 0xfc, !PT ;  /* 0x0000005c07377812 */ /* 0x000fe200078efcff */
[----:B------:R-:W-:Y:S02]  /*2c10*/  IMAD.MOV.U32 R51, RZ, RZ, R46 ;  /* 0x000000ffff337224 */ /* 0x000fe400078e002e */
[----:B------:R-:W-:Y:S01]  /*2c20*/  @!P5 IMAD.IADD R60, R60, 0x1, -R5 ;  /* 0x000000013c3cd824 */ /* 0x000fe200078e0a05 */
[----:B------:R-:W-:Y:S01]  /*2c30*/  IABS R62, R55 ;  /* 0x00000037003e7213 */ /* 0x000fe20000000000 */
[----:B------:R-:W-:Y:S02]  /*2c40*/  IMAD.MOV R46, RZ, RZ, -R53 ;  /* 0x000000ffff2e7224 */ /* 0x000fe400078e0a35 */
[----:B------:R-:W-:Y:S01]  /*2c50*/  IMAD.HI.U32 R59, R8, R66, RZ ;  /* 0x00000042083b7227 */ /* 0x000fe200078e00ff */
[----:B------:R-:W-:-:S03]  /*2c60*/  ISETP.GT.U32.AND P5, PT, R5, R60, PT ;  /* 0x0000003c0500720c */ /* 0x000fc60003fa4070 */
[----:B------:R-:W-:Y:S01]  /*2c70*/  @!P4 IMAD.IADD R56, R56, 0x1, -R5 ;  /* 0x000000013838c824 */ /* 0x000fe200078e0a05 */
[----:B------:R-:W-:Y:S01]  /*2c80*/  ISETP.GE.AND P4, PT, R55, RZ, PT ;  /* 0x000000ff3700720c */ /* 0x000fe20003f86270 */
[----:B------:R-:W-:Y:S01]  /*2c90*/  IMAD R46, R5, R46, R61 ;  /* 0x0000002e052e7224 */ /* 0x000fe200078e023d */
[----:B------:R-:W-:Y:S01]  /*2ca0*/  LOP3.LUT R61, R7, 0x64, RZ, 0xfc, !PT ;  /* 0x00000064073d7812 */ /* 0x000fe200078efcff */
[----:B------:R-:W-:Y:S01]  /*2cb0*/  @!P0 IMAD.MOV R56, RZ, RZ, -R56 ;  /* 0x000000ffff388224 */ /* 0x000fe200078e0a38 */
[----:B------:R-:W-:Y:S01]  /*2cc0*/  ISETP.GT.U32.AND P0, PT, R5, R58, PT ;  /* 0x0000003a0500720c */ /* 0x000fe20003f04070 */
[----:B------:R-:W-:Y:S01]  /*2cd0*/  IMAD.HI.U32 R55, R8, R62, RZ ;  /* 0x0000003e08377227 */ /* 0x000fe200078e00ff */
[----:B------:R-:W-:-:S03]  /*2ce0*/  IABS R70, R61 ;  /* 0x0000003d00467213 */ /* 0x000fc60000000000 */
[----:B------:R-:W-:Y:S01]  /*2cf0*/  @!P5 IMAD.IADD R60, R60, 0x1, -R5 ;  /* 0x000000013c3cd824 */ /* 0x000fe200078e0a05 */
[C---:B------:R-:W-:Y:S01]  /*2d00*/  ISETP.GT.U32.AND P5, PT, R5.reuse, R64, PT ;  /* 0x000000400500720c */ /* 0x040fe20003fa4070 */
[----:B------:R-:W-:Y:S02]  /*2d10*/  IMAD.MOV R55, RZ, RZ, -R55 ;  /* 0x000000ffff377224 */ /* 0x000fe400078e0a37 */
[----:B------:R-:W-:Y:S02]  /*2d20*/  IMAD.MOV R59, RZ, RZ, -R59 ;  /* 0x000000ffff3b7224 */ /* 0x000fe400078e0a3b */
[----:B------:R-:W-:Y:S02]  /*2d30*/  IMAD R62, R5, R55, R62 ;  /* 0x00000037053e7224 */ /* 0x000fe400078e023e */
[----:B------:R-:W-:Y:S02]  /*2d40*/  @!P0 IMAD.IADD R58, R58, 0x1, -R5 ;  /* 0x000000013a3a8824 */ /* 0x000fe400078e0a05 */
[----:B------:R-:W-:-:S03]  /*2d50*/  IMAD.HI.U32 R55, R8, R70, RZ ;  /* 0x0000004608377227 */ /* 0x000fc600078e00ff */
[C---:B------:R-:W-:Y:S01]  /*2d60*/  ISETP.GT.U32.AND P0, PT, R5.reuse, R58, PT ;  /* 0x0000003a0500720c */ /* 0x040fe20003f04070 */
[----:B------:R-:W-:Y:S02]  /*2d70*/  @!P5 IMAD.IADD R64, R64, 0x1, -R5 ;  /* 0x000000014040d824 */ /* 0x000fe400078e0a05 */
[----:B------:R-:W-:Y:S02]  /*2d80*/  IMAD.MOV R55, RZ, RZ, -R55 ;  /* 0x000000ffff377224 */ /* 0x000fe400078e0a37 */
[C---:B------:R-:W-:Y:S01]  /*2d90*/  IMAD R66, R5.reuse, R59, R66 ;  /* 0x0000003b05427224 */ /* 0x040fe200078e0242 */
[C---:B------:R-:W-:Y:S01]  /*2da0*/  ISETP.GT.U32.AND P5, PT, R5.reuse, R64, PT ;  /* 0x000000400500720c */ /* 0x040fe20003fa4070 */
[----:B------:R-:W-:Y:S01]  /*2db0*/  IMAD R70, R5, R55, R70 ;  /* 0x0000003705467224 */ /* 0x000fe200078e0246 */
[----:B------:R-:W-:Y:S01]  /*2dc0*/  LOP3.LUT R59, R7, 0x62, RZ, 0xfc, !PT ;  /* 0x00000062073b7812 */ /* 0x000fe200078efcff */
[----:B------:R-:W-:-:S03]  /*2dd0*/  IMAD.HI.U32 R55, R8, R78, RZ ;  /* 0x0000004e08377227 */ /* 0x000fc600078e00ff */
[----:B------:R-:W-:Y:S01]  /*2de0*/  IABS R68, R59 ;  /* 0x0000003b00447213 */ /* 0x000fe20000000000 */
[----:B------:R-:W-:Y:S01]  /*2df0*/  @!P0 IMAD.IADD R58, R58, 0x1, -R5 ;  /* 0x000000013a3a8824 */ /* 0x000fe200078e0a05 */
[C---:B------:R-:W-:Y:S01]  /*2e00*/  ISETP.GT.U32.AND P0, PT, R5.reuse, R46, PT ;  /* 0x0000002e0500720c */ /* 0x040fe20003f04070 */
[----:B------:R-:W-:Y:S02]  /*2e10*/  IMAD.MOV R55, RZ, RZ, -R55 ;  /* 0x000000ffff377224 */ /* 0x000fe400078e0a37 */
[----:B------:R-:W-:Y:S01]  /*2e20*/  @!P1 IMAD.MOV R58, RZ, RZ, -R58 ;  /* 0x000000ffff3a9224 */ /* 0x000fe200078e0a3a */
[C---:B------:R-:W-:Y:S01]  /*2e30*/  ISETP.GT.U32.AND P1, PT, R5.reuse, R62, PT ;  /* 0x0000003e0500720c */ /* 0x040fe20003f24070 */
[----:B------:R-:W-:Y:S01]  /*2e40*/  @!P5 IMAD.IADD R64, R64, 0x1, -R5 ;  /* 0x000000014040d824 */ /* 0x000fe200078e0a05 */
[----:B------:R-:W-:Y:S01]  /*2e50*/  ISETP.GT.U32.AND P5, PT, R5, R70, PT ;  /* 0x000000460500720c */ /* 0x000fe20003fa4070 */
[----:B------:R-:W-:-:S04]  /*2e60*/  IMAD.HI.U32 R53, R8, R68, RZ ;  /* 0x0000004408357227 */ /* 0x000fc800078e00ff */
[----:B------:R-:W-:Y:S02]  /*2e70*/  IMAD.MOV R53, RZ, RZ, -R53 ;  /* 0x000000ffff357224 */ /* 0x000fe400078e0a35 */
[--C-:B------:R-:W-:Y:S02]  /*2e80*/  @!P0 IMAD.IADD R46, R46, 0x1, -R5.reuse ;  /* 0x000000012e2e8824 */ /* 0x100fe400078e0a05 */
[C---:B------:R-:W-:Y:S02]  /*2e90*/  IMAD R68, R5.reuse, R53, R68 ;  /* 0x0000003505447224 */ /* 0x040fe400078e0244 */
[--C-:B------:R-:W-:Y:S01]  /*2ea0*/  @!P1 IMAD.IADD R62, R62, 0x1, -R5.reuse ;  /* 0x000000013e3e9824 */ /* 0x100fe200078e0a05 */
[C---:B------:R-:W-:Y:S01]  /*2eb0*/  ISETP.GT.U32.AND P0, PT, R5.reuse, R46, PT ;  /* 0x0000002e0500720c */ /* 0x040fe20003f04070 */
[----:B------:R-:W-:Y:S02]  /*2ec0*/  @!P5 IMAD.IADD R70, R70, 0x1, -R5 ;  /* 0x000000014646d824 */ /* 0x000fe400078e0a05 */
[----:B------:R-:W-:Y:S01]  /*2ed0*/  IMAD.HI.U32 R53, R8, R74, RZ ;  /* 0x0000004a08357227 */ /* 0x000fe200078e00ff */
[----:B------:R-:W-:-:S02]  /*2ee0*/  ISETP.GT.U32.AND P1, PT, R5, R62, PT ;  /* 0x0000003e0500720c */ /* 0x000fc40003f24070 */
[C---:B------:R-:W-:Y:S01]  /*2ef0*/  ISETP.GT.U32.AND P5, PT, R5.reuse, R70, PT ;  /* 0x000000460500720c */ /* 0x040fe20003fa4070 */
[C---:B------:R-:W-:Y:S02]  /*2f00*/  IMAD R78, R5.reuse, R55, R78 ;  /* 0x00000037054e7224 */ /* 0x040fe400078e024e */
[----:B------:R-:W-:Y:S02]  /*2f10*/  IMAD.MOV R53, RZ, RZ, -R53 ;  /* 0x000000ffff357224 */ /* 0x000fe400078e0a35 */
[----:B------:R-:W-:Y:S02]  /*2f20*/  @!P2 IMAD.MOV R60, RZ, RZ, -R60 ;  /* 0x000000ffff3ca224 */ /* 0x000fe400078e0a3c */
[----:B------:R-:W-:Y:S01]  /*2f30*/  @!P0 IMAD.IADD R46, R46, 0x1, -R5 ;  /* 0x000000012e2e8824 */ /* 0x000fe200078e0a05 */
[C---:B------:R-:W-:Y:S01]  /*2f40*/  ISETP.GT.U32.AND P0, PT, R5.reuse, R66, PT ;  /* 0x000000420500720c */ /* 0x040fe20003f04070 */
[----:B------:R-:W-:Y:S02]  /*2f50*/  IMAD R74, R5, R53, R74 ;  /* 0x00000035054a7224 */ /* 0x000fe400078e024a */
[----:B------:R-:W-:-:S04]  /*2f60*/  IMAD.HI.U32 R53, R8, R80, RZ ;  /* 0x0000005008357227 */ /* 0x000fc800078e00ff */
[--C-:B------:R-:W-:Y:S01]  /*2f70*/  @!P5 IMAD.IADD R70, R70, 0x1, -R5.reuse ;  /* 0x000000014646d824 */ /* 0x100fe200078e0a05 */
[C---:B------:R-:W-:Y:S01]  /*2f80*/  ISETP.GT.U32.AND P5, PT, R5.reuse, R78, PT ;  /* 0x0000004e0500720c */ /* 0x040fe20003fa4070 */
[----:B------:R-:W-:Y:S01]  /*2f90*/  @!P1 IMAD.IADD R62, R62, 0x1, -R5 ;  /* 0x000000013e3e9824 */ /* 0x000fe200078e0a05 */
[----:B------:R-:W-:Y:S01]  /*2fa0*/  ISETP.GT.U32.AND P1, PT, R5, R68, PT ;  /* 0x000000440500720c */ /* 0x000fe20003f24070 */
[----:B------:R-:W-:Y:S02]  /*2fb0*/  IMAD.MOV R53, RZ, RZ, -R53 ;  /* 0x000000ffff357224 */ /* 0x000fe400078e0a35 */
[----:B------:R-:W-:Y:S01]  /*2fc0*/  @!P0 IMAD.IADD R66, R66, 0x1, -R5 ;  /* 0x0000000142428824 */ /* 0x000fe200078e0a05 */
[----:B------:R-:W-:Y:S01]  /*2fd0*/  ISETP.GE.AND P0, PT, R65, RZ, PT ;  /* 0x000000ff4100720c */ /* 0x000fe20003f06270 */
[C---:B------:R-:W-:Y:S01]  /*2fe0*/  IMAD R80, R5.reuse, R53, R80 ;  /* 0x0000003505507224 */ /* 0x040fe200078e0250 */
[----:B------:R-:W-:Y:S01]  /*2ff0*/  IABS R65, R91 ;  /* 0x0000005b00417213 */ /* 0x000fe20000000000 */
[----:B------:R-:W-:Y:S01]  /*3000*/  IMAD.HI.U32 R57, R8, R72, RZ ;  /* 0x0000004808397227 */ /* 0x000fe200078e00ff */
[----:B------:R-:W-:-:S03]  /*3010*/  ISETP.GT.U32.AND P2, PT, R5, R66, PT ;  /* 0x000000420500720c */ /* 0x000fc60003f44070 */
[----:B------:R-:W-:Y:S01]  /*3020*/  @!P5 IMAD.IADD R78, R78, 0x1, -R5 ;  /* 0x000000014e4ed824 */ /* 0x000fe200078e0a05 */
[----:B------:R-:W-:Y:S01]  /*3030*/  ISETP.GT.U32.AND P5, PT, R5, R80, PT ;  /* 0x000000500500720c */ /* 0x000fe20003fa4070 */
[----:B------:R-:W-:-:S04]  /*3040*/  IMAD.HI.U32 R55, R8, R82, RZ ;  /* 0x0000005208377227 */ /* 0x000fc800078e00ff */
[----:B------:R-:W-:Y:S02]  /*3050*/  IMAD.MOV R57, RZ, RZ, -R57 ;  /* 0x000000ffff397224 */ /* 0x000fe400078e0a39 */
[----:B------:R-:W-:Y:S02]  /*3060*/  @!P1 IMAD.IADD R68, R68, 0x1, -R5 ;  /* 0x0000000144449824 */ /* 0x000fe400078e0a05 */
[----:B------:R-:W-:Y:S02]  /*3070*/  IMAD.MOV R55, RZ, RZ, -R55 ;  /* 0x000000ffff377224 */ /* 0x000fe400078e0a37 */
[C---:B------:R-:W-:Y:S01]  /*3080*/  IMAD R72, R5.reuse, R57, R72 ;  /* 0x0000003905487224 */ /* 0x040fe200078e0248 */
[C---:B------:R-:W-:Y:S01]  /*3090*/  ISETP.GT.U32.AND P1, PT, R5.reuse, R68, PT ;  /* 0x000000440500720c */ /* 0x040fe20003f24070 */
[C---:B------:R-:W-:Y:S02]  /*30a0*/  IMAD R82, R5.reuse, R55, R82 ;  /* 0x0000003705527224 */ /* 0x040fe400078e0252 */
[--C-:B------:R-:W-:Y:S01]  /*30b0*/  @!P2 IMAD.IADD R66, R66, 0x1, -R5.reuse ;  /* 0x000000014242a824 */ /* 0x100fe200078e0a05 */
[C---:B------:R-:W-:Y:S01]  /*30c0*/  ISETP.GT.U32.AND P2, PT, R5.reuse, R72, PT ;  /* 0x000000480500720c */ /* 0x040fe20003f44070 */
[----:B------:R-:W-:Y:S01]  /*30d0*/  @!P5 IMAD.IADD R80, R80, 0x1, -R5 ;  /* 0x000000015050d824 */ /* 0x000fe200078e0a05 */
[----:B------:R-:W-:Y:S01]  /*30e0*/  ISETP.GT.U32.AND P5, PT, R5, R82, PT ;  /* 0x000000520500720c */ /* 0x000fe20003fa4070 */
[----:B------:R-:W-:-:S04]  /*30f0*/  IMAD.HI.U32 R57, R8, R84, RZ ;  /* 0x0000005408397227 */ /* 0x000fc800078e00ff */
[----:B------:R-:W-:Y:S02]  /*3100*/  IMAD.MOV R57, RZ, RZ, -R57 ;  /* 0x000000ffff397224 */ /* 0x000fe400078e0a39 */
[--C-:B------:R-:W-:Y:S01]  /*3110*/  @!P1 IMAD.IADD R68, R68, 0x1, -R5.reuse ;  /* 0x0000000144449824 */ /* 0x100fe200078e0a05 */
[C---:B------:R-:W-:Y:S01]  /*3120*/  ISETP.GT.U32.AND P1, PT, R5.reuse, R74, PT ;  /* 0x0000004a0500720c */ /* 0x040fe20003f24070 */
[----:B------:R-:W-:Y:S02]  /*3130*/  IMAD R84, R5, R57, R84 ;  /* 0x0000003905547224 */ /* 0x000fe400078e0254 */
[--C-:B------:R-:W-:Y:S01]  /*3140*/  @!P2 IMAD.IADD R72, R72, 0x1, -R5.reuse ;  /* 0x000000014848a824 */ /* 0x100fe200078e0a05 */
[----:B------:R-:W-:Y:S01]  /*3150*/  ISETP.GE.AND P2, PT, R59, RZ, PT ;  /* 0x000000ff3b00720c */ /* 0x000fe20003f46270 */
[----:B------:R-:W-:Y:S01]  /*3160*/  @!P5 IMAD.IADD R82, R82, 0x1, -R5 ;  /* 0x000000015252d824 */ /* 0x000fe200078e0a05 */
[----:B------:R-:W-:Y:S01]  /*3170*/  ISETP.GT.U32.AND P5, PT, R5, R84, PT ;  /* 0x000000540500720c */ /* 0x000fe20003fa4070 */
[----:B------:R-:W-:-:S04]  /*3180*/  IMAD.HI.U32 R59, R8, R86, RZ ;  /* 0x00000056083b7227 */ /* 0x000fc800078e00ff */
[----:B------:R-:W-:Y:S01]  /*3190*/  @!P3 IMAD.MOV R51, RZ, RZ, -R51 ;  /* 0x000000ffff33b224 */ /* 0x000fe200078e0a33 */
[----:B------:R-:W-:Y:S01]  /*31a0*/  ISETP.GE.AND P3, PT, R63, RZ, PT ;  /* 0x000000ff3f00720c */ /* 0x000fe20003f66270 */
[----:B------:R-:W-:Y:S01]  /*31b0*/  IMAD.MOV R59, RZ, RZ, -R59 ;  /* 0x000000ffff3b7224 */ /* 0x000fe200078e0a3b */
[----:B------:R-:W-:Y:S01]  /*31c0*/  IABS R63, R89 ;  /* 0x00000059003f7213 */ /* 0x000fe20000000000 */
[--C-:B------:R-:W-:Y:S01]  /*31d0*/  @!P1 IMAD.IADD R74, R74, 0x1, -R5.reuse ;  /* 0x000000014a4a9824 */ /* 0x100fe200078e0a05 */
[----:B------:R-:W-:Y:S01]  /*31e0*/  ISETP.GE.AND P1, PT, R61, RZ, PT ;  /* 0x000000ff3d00720c */ /* 0x000fe20003f26270 */
[C---:B------:R-:W-:Y:S01]  /*31f0*/  IMAD R86, R5.reuse, R59, R86 ;  /* 0x0000003b05567224 */ /* 0x040fe200078e0256 */
[----:B------:R-:W-:Y:S01]  /*3200*/  IABS R59, R85 ;  /* 0x00000055003b7213 */ /* 0x000fe20000000000 */
[----:B------:R-:W-:Y:S01]  /*3210*/  @!P5 IMAD.IADD R84, R84, 0x1, -R5 ;  /* 0x000000015454d824 */ /* 0x000fe200078e0a05 */
[----:B------:R-:W-:Y:S01]  /*3220*/  IABS R61, R87 ;  /* 0x00000057003d7213 */ /* 0x000fe20000000000 */
[----:B------:R-:W-:Y:S01]  /*3230*/  @!P4 IMAD.MOV R62, RZ, RZ, -R62 ;  /* 0x000000ffff3ec224 */ /* 0x000fe200078e0a3e */
[C---:B------:R-:W-:Y:S01]  /*3240*/  ISETP.GT.U32.AND P5, PT, R5.reuse, R72, PT ;  /* 0x000000480500720c */ /* 0x040fe20003fa4070 */
[----:B------:R-:W-:Y:S01]  /*3250*/  IMAD.HI.U32 R7, R8, R59, RZ ;  /* 0x0000003b08077227 */ /* 0x000fe200078e00ff */
[----:B------:R-:W-:-:S03]  /*3260*/  ISETP.GT.U32.AND P4, PT, R5, R74, PT ;  /* 0x0000004a0500720c */ /* 0x000fc60003f84070 */
[----:B------:R-:W-:-:S04]  /*3270*/  IMAD.HI.U32 R53, R8, R61, RZ ;  /* 0x0000003d08357227 */ /* 0x000fc800078e00ff */
[----:B------:R-:W-:-:S04]  /*3280*/  IMAD.HI.U32 R55, R8, R63, RZ ;  /* 0x0000003f08377227 */ /* 0x000fc800078e00ff */
[----:B------:R-:W-:-:S04]  /*3290*/  IMAD.HI.U32 R57, R8, R65, RZ ;  /* 0x0000004108397227 */ /* 0x000fc800078e00ff */
[----:B------:R-:W-:-:S04]  /*32a0*/  IMAD.HI.U32 R8, R8, R67, RZ ;  /* 0x0000004308087227 */ /* 0x000fc800078e00ff */
[----:B------:R-:W-:Y:S01]  /*32b0*/  @!P3 IMAD.MOV R64, RZ, RZ, -R64 ;  /* 0x000000ffff40b224 */ /* 0x000fe200078e0a40 */
[C---:B------:R-:W-:Y:S01]  /*32c0*/  ISETP.GT.U32.AND P3, PT, R5.reuse, R78, PT ;  /* 0x0000004e0500720c */ /* 0x040fe20003f64070 */
[----:B------:R-:W-:Y:S01]  /*32d0*/  @!P2 IMAD.MOV R68, RZ, RZ, -R68 ;  /* 0x000000ffff44a224 */ /* 0x000fe200078e0a44 */
[----:B------:R-:W-:Y:S01]  /*32e0*/  ISETP.GT.U32.AND P2, PT, R5, R82, PT ;  /* 0x000000520500720c */ /* 0x000fe20003f44070 */
[----:B------:R-:W-:Y:S02]  /*32f0*/  IMAD.MOV R88, RZ, RZ, -R7 ;  /* 0x000000ffff587224 */ /* 0x000fe400078e0a07 */
[----:B------:R-:W-:Y:S02]  /*3300*/  IMAD.MOV R90, RZ, RZ, -R53 ;  /* 0x000000ffff5a7224 */ /* 0x000fe400078e0a35 */
[----:B------:R-:W-:Y:S02]  /*3310*/  IMAD.MOV R92, RZ, RZ, -R55 ;  /* 0x000000ffff5c7224 */ /* 0x000fe400078e0a37 */
[----:B------:R-:W-:-:S02]  /*3320*/  IMAD.MOV R96, RZ, RZ, -R8 ;  /* 0x000000ffff607224 */ /* 0x000fc400078e0a08 */
[----:B------:R-:W-:Y:S02]  /*3330*/  IMAD.MOV R94, RZ, RZ, -R57 ;  /* 0x000000ffff5e7224 */ /* 0x000fe400078e0a39 */
[C---:B------:R-:W-:Y:S02]  /*3340*/  IMAD R8, R5.reuse, R88, R59 ;  /* 0x0000005805087224 */ /* 0x040fe400078e023b */
[C---:B------:R-:W-:Y:S02]  /*3350*/  IMAD R88, R5.reuse, R90, R61 ;  /* 0x0000005a05587224 */ /* 0x040fe400078e023d */
[----:B------:R-:W-:Y:S02]  /*3360*/  IMAD.MOV.U32 R7, RZ, RZ, R46 ;  /* 0x000000ffff077224 */ /* 0x000fe400078e002e */
[----:B------:R-:W-:Y:S01]  /*3370*/  @!P0 IMAD.MOV R66, RZ, RZ, -R66 ;  /* 0x000000ffff428224 */ /* 0x000fe200078e0a42 */
[C---:B------:R-:W-:Y:S01]  /*3380*/  ISETP.GT.U32.AND P0, PT, R5.reuse, R80, PT ;  /* 0x000000500500720c */ /* 0x040fe20003f04070 */
[C---:B------:R-:W-:Y:S01]  /*3390*/  IMAD R90, R5.reuse, R92, R63 ;  /* 0x0000005c055a7224 */ /* 0x040fe200078e023f */
[----:B------:R-:W1:Y:S01]  /*33a0*/  LDS R46, [UR10] ;  /* 0x0000000aff2e7984 */ /* 0x000e620008000800 */
[----:B------:R-:W-:-:S02]  /*33b0*/  IMAD R92, R5, R94, R65 ;  /* 0x0000005e055c7224 */ /* 0x000fc400078e0241 */
[C---:B------:R-:W-:Y:S02]  /*33c0*/  IMAD R94, R5.reuse, R96, R67 ;  /* 0x00000060055e7224 */ /* 0x040fe400078e0243 */
[----:B------:R-:W-:Y:S01]  /*33d0*/  @!P6 IMAD.MOV R7, RZ, RZ, -R7 ;  /* 0x000000ffff07e224 */ /* 0x000fe200078e0a07 */
[C---:B------:R-:W-:Y:S01]  /*33e0*/  ISETP.GT.U32.AND P6, PT, R5.reuse, R84, PT ;  /* 0x000000540500720c */ /* 0x040fe20003fc4070 */
[----:B------:R-:W-:Y:S01]  /*33f0*/  @!P1 IMAD.MOV R70, RZ, RZ, -R70 ;  /* 0x000000ffff469224 */ /* 0x000fe200078e0a46 */
[C---:B------:R-:W-:Y:S01]  /*3400*/  ISETP.GT.U32.AND P1, PT, R5.reuse, R86, PT ;  /* 0x000000560500720c */ /* 0x040fe20003f24070 */
[--C-:B------:R-:W-:Y:S01]  /*3410*/  @!P5 IMAD.IADD R72, R72, 0x1, -R5.reuse ;  /* 0x000000014848d824 */ /* 0x100fe200078e0a05 */
        /* <DEDUP_REMOVED lines=8> */
[----:B------:R-:W-:Y:S01]  /*34a0*/  ISETP.GT.U32.AND P0, PT, R5, R92, PT ;  /* 0x0000005c0500720c */ /* 0x000fe20003f04070 */
[--C-:B------:R-:W-:Y:S01]  /*34b0*/  @!P6 IMAD.IADD R84, R84, 0x1, -R5.reuse ;  /* 0x000000015454e824 */ /* 0x100fe200078e0a05 */
[----:B------:R-:W-:Y:S01]  /*34c0*/  ISETP.GE.AND P6, PT, R71, RZ, PT ;  /* 0x000000ff4700720c */ /* 0x000fe20003fc6270 */
        /* <DEDUP_REMOVED lines=9> */
[----:B------:R-:W-:Y:S01]  /*3560*/  ISETP.GT.U32.AND P2, PT, R5, R86, PT ;  /* 0x000000560500720c */ /* 0x000fe20003f44070 */
[----:B------:R-:W-:Y:S01]  /*3570*/  @!P0 IMAD.IADD R92, R92, 0x1, -R5 ;  /* 0x000000015c5c8824 */ /* 0x000fe200078e0a05 */
[----:B------:R-:W-:Y:S01]  /*3580*/  ISETP.GE.AND P0, PT, R81, RZ, PT ;  /* 0x000000ff5100720c */ /* 0x000fe20003f06270 */
[----:B------:R-:W-:-:S02]  /*3590*/  IMAD.MOV.U32 R53, RZ, RZ, R78 ;  /* 0x000000ffff357224 */ /* 0x000fc400078e004e */
[----:B------:R-:W-:Y:S01]  /*35a0*/  @!P6 IMAD.MOV R72, RZ, RZ, -R72 ;  /* 0x000000ffff48e224 */ /* 0x000fe200078e0a48 */
[C---:B------:R-:W-:Y:S01]  /*35b0*/  ISETP.GT.U32.AND P6, PT, R5.reuse, R92, PT ;  /* 0x0000005c0500720c */ /* 0x040fe20003fc4070 */
[----:B------:R-:W-:Y:S01]  /*35c0*/  @!P1 IMAD.MOV R74, RZ, RZ, -R74 ;  /* 0x000000ffff4a9224 */ /* 0x000fe200078e0a4a */
[C---:B------:R-:W-:Y:S01]  /*35d0*/  ISETP.GT.U32.AND P1, PT, R5.reuse, R8, PT ;  /* 0x000000080500720c */ /* 0x040fe20003f24070 */
[----:B------:R-:W-:Y:S01]  /*35e0*/  @!P5 IMAD.MOV R53, RZ, RZ, -R53 ;  /* 0x000000ffff35d224 */ /* 0x000fe200078e0a35 */
[C---:B------:R-:W-:Y:S01]  /*35f0*/  ISETP.GT.U32.AND P5, PT, R5.reuse, R88, PT ;  /* 0x000000580500720c */ /* 0x040fe20003fa4070 */
[----:B------:R-:W-:Y:S01]  /*3600*/  @!P4 IMAD.MOV R80, RZ, RZ, -R80 ;  /* 0x000000ffff50c224 */ /* 0x000fe200078e0a50 */
[C---:B------:R-:W-:Y:S01]  /*3610*/  ISETP.GT.U32.AND P4, PT, R5.reuse, R90, PT ;  /* 0x0000005a0500720c */ /* 0x040fe20003f84070 */
[----:B------:R-:W-:Y:S01]  /*3620*/  @!P3 IMAD.MOV R82, RZ, RZ, -R82 ;  /* 0x000000ffff52b224 */ /* 0x000fe200078e0a52 */
[----:B------:R-:W-:Y:S01]  /*3630*/  ISETP.GT.U32.AND P3, PT, R5, R94, PT ;  /* 0x0000005e0500720c */ /* 0x000fe20003f64070 */
[--C-:B------:R-:W-:Y:S01]  /*3640*/  @!P2 IMAD.IADD R86, R86, 0x1, -R5.reuse ;  /* 0x000000015656a824 */ /* 0x100fe200078e0a05 */
[----:B------:R-:W-:Y:S01]  /*3650*/  ISETP.GE.AND P2, PT, R85, RZ, PT ;  /* 0x000000ff5500720c */ /* 0x000fe20003f46270 */
[----:B------:R-:W2:Y:S01]  /*3660*/  LDC.64 R78, c[0x0][0x3a8] ;  /* 0x0000ea00ff4e7b82 */ /* 0x000ea20000000a00 */
[----:B------:R-:W-:Y:S01]  /*3670*/  @!P0 IMAD.MOV R84, RZ, RZ, -R84 ;  /* 0x000000ffff548224 */ /* 0x000fe200078e0a54 */
        /* <DEDUP_REMOVED lines=9> */
[----:B------:R-:W-:Y:S01]  /*3710*/  @!P3 IMAD.IADD R94, R94, 0x1, -R5 ;  /* 0x000000015e5eb824 */ /* 0x000fe200078e0a05 */
[----:B-1----:R-:W-:Y:S01]  /*3720*/  R2UR UR11, R46 ;  /* 0x000000002e0b72ca */ /* 0x002fe200000e0000 */
[----:B------:R-:W-:Y:S01]  /*3730*/  @!P2 IMAD.MOV R8, RZ, RZ, -R8 ;  /* 0x000000ffff08a224 */ /* 0x000fe200078e0a08 */
[----:B------:R-:W-:Y:S01]  /*3740*/  ISETP.NE.AND P2, PT, R49, RZ, PT ;  /* 0x000000ff3100720c */ /* 0x000fe20003f45270 */
[----:B------:R-:W-:Y:S01]  /*3750*/  @!P0 IMAD.MOV R86, RZ, RZ, -R86 ;  /* 0x000000ffff568224 */ /* 0x000fe200078e0a56 */
[----:B------:R-:W-:Y:S01]  /*3760*/  LOP3.LUT R46, RZ, R49, RZ, 0x33, !PT ;  /* 0x00000031ff2e7212 */ /* 0x000fe200078e33ff */
[----:B------:R-:W-:Y:S01]  /*3770*/  @!P6 IMAD.MOV R94, RZ, RZ, -R94 ;  /* 0x000000ffff5ee224 */ /* 0x000fe200078e0a5e */
[----:B------:R-:W-:Y:S01]  /*3780*/  ISETP.GE.AND P3, PT, R93, RZ, PT ;  /* 0x000000ff5d00720c */ /* 0x000fe20003f66270 */
[----:B------:R-:W-:Y:S01]  /*3790*/  @!P1 IMAD.MOV R88, RZ, RZ, -R88 ;  /* 0x000000ffff589224 */ /* 0x000fe200078e0a58 */
[----:B------:R-:W-:Y:S01]  /*37a0*/  SEL R87, R46, R28, !P2 ;  /* 0x0000001c2e577207 */ /* 0x000fe20005000000 */
[----:B------:R-:W-:Y:S01]  /*37b0*/  VIADD R28, R252, 0xffffffff ;  /* 0xfffffffffc1c7836 */ /* 0x000fe20000000000 */
[----:B------:R-:W-:Y:S01]  /*37c0*/  ISETP.NE.AND P0, PT, R48, RZ, PT ;  /* 0x000000ff3000720c */ /* 0x000fe20003f05270 */
[----:B------:R-:W-:Y:S01]  /*37d0*/  @!P5 IMAD.MOV R90, RZ, RZ, -R90 ;  /* 0x000000ffff5ad224 */ /* 0x000fe200078e0a5a */
[C---:B------:R-:W-:Y:S01]  /*37e0*/  SEL R89, R46.reuse, R29, !P2 ;  /* 0x0000001d2e597207 */ /* 0x040fe20005000000 */
[----:B------:R-:W-:Y:S01]  /*37f0*/  @!P4 IMAD.MOV R92, RZ, RZ, -R92 ;  /* 0x000000ffff5cc224 */ /* 0x000fe200078e0a5c */
[----:B------:R-:W-:Y:S01]  /*3800*/  SEL R69, R46, R17, !P2 ;  /* 0x000000112e457207 */ /* 0x000fe20005000000 */
[----:B------:R-:W-:Y:S01]  /*3810*/  VIADD R29, R252, 0xfffffffe ;  /* 0xfffffffefc1d7836 */ /* 0x000fe20000000000 */
[----:B------:R-:W-:Y:S01]  /*3820*/  ISETP.GE.U32.AND P1, PT, R28, 0x7fffffc0, PT ;  /* 0x7fffffc01c00780c */ /* 0x000fe20003f26070 */
[----:B------:R-:W-:Y:S01]  /*3830*/  VIADD R28, R252, 0xfffffffd ;  /* 0xfffffffdfc1c7836 */ /* 0x000fe20000000000 */
[----:B------:R-:W-:Y:S01]  /*3840*/  SEL R17, R46, R72, !P2 ;  /* 0x000000482e117207 */ /* 0x000fe20005000000 */
[----:B--2---:R-:W-:Y:S01]  /*3850*/  IMAD.SHL.U32 R210, R78, 0x4, RZ ;  /* 0x000000044ed27824 */ /* 0x004fe200078e00ff */
[----:B------:R-:W-:Y:S01]  /*3860*/  SEL R49, R46, R6, !P2 ;  /* 0x000000062e317207 */ /* 0x000fe20005000000 */
[----:B------:R-:W-:Y:S01]  /*3870*/  IMAD R72, R4, R79, RZ ;  /* 0x0000004f04487224 */ /* 0x000fe200078e02ff */
[----:B------:R-:W-:Y:S01]  /*3880*/  SEL R57, R46, R11, !P2 ;  /* 0x0000000b2e397207 */ /* 0x000fe20005000000 */
[----:B------:R-:W-:Y:S01]  /*3890*/  IMAD.SHL.U32 R211, R78, 0x2, RZ ;  /* 0x000000024ed37824 */ /* 0x000fe200078e00ff */
[C---:B------:R-:W-:Y:S01]  /*38a0*/  SEL R83, R46.reuse, R25, !P2 ;  /* 0x000000192e537207 */ /* 0x040fe20005000000 */
[----:B------:R-:W-:Y:S01]  /*38b0*/  @!P3 IMAD.MOV R76, RZ, RZ, -R76 ;  /* 0x000000ffff4cb224 */ /* 0x000fe200078e0a4c */
[----:B------:R-:W-:Y:S01]  /*38c0*/  SEL R55, R46, R10, !P2 ;  /* 0x0000000a2e377207 */ /* 0x000fe20005000000 */
[----:B------:R-:W-:Y:S01]  /*38d0*/  IMAD R204, R78, 0x3, RZ ;  /* 0x000000034ecc7824 */ /* 0x000fe200078e02ff */
[----:B------:R-:W-:Y:S01]  /*38e0*/  SEL R59, R46, R12, !P2 ;  /* 0x0000000c2e3b7207 */ /* 0x000fe20005000000 */
[----:B------:R-:W-:Y:S01]  /*38f0*/  IMAD R142, R78, 0xc, RZ ;  /* 0x0000000c4e8e7824 */ /* 0x000fe200078e02ff */
[----:B------:R-:W-:Y:S01]  /*3900*/  SEL R61, R46, R13, !P2 ;  /* 0x0000000d2e3d7207 */ /* 0x000fe20005000000 */
[----:B------:R-:W-:Y:S01]  /*3910*/  IMAD R208, R78, 0x5, RZ ;  /* 0x000000054ed07824 */ /* 0x000fe200078e02ff */
[C---:B------:R-:W-:Y:S01]  /*3920*/  SEL R63, R46.reuse, R14, !P2 ;  /* 0x0000000e2e3f7207 */ /* 0x040fe20005000000 */
[----:B------:R-:W-:Y:S01]  /*3930*/  STL [R1+0x29c], R210 ;  /* 0x00029cd201007387 */ /* 0x000fe20000100800 */
[----:B------:R-:W-:Y:S01]  /*3940*/  SEL R65, R46, R15, !P2 ;  /* 0x0000000f2e417207 */ /* 0x000fe20005000000 */
[----:B------:R-:W-:Y:S01]  /*3950*/  IMAD R206, R78, 0x7, RZ ;  /* 0x000000074ece7824 */ /* 0x000fe200078e02ff */
[C---:B------:R-:W-:Y:S01]  /*3960*/  SEL R67, R46.reuse, R16, !P2 ;  /* 0x000000102e437207 */ /* 0x040fe20005000000 */
[----:B------:R-:W-:Y:S01]  /*3970*/  STL [R1+0x2dc], R211 ;  /* 0x0002dcd301007387 */ /* 0x000fe20000100800 */
[C---:B------:R-:W-:Y:S01]  /*3980*/  SEL R71, R46.reuse, R18, !P2 ;  /* 0x000000122e477207 */ /* 0x040fe20005000000 */
[----:B----4-:R-:W-:Y:S01]  /*3990*/  IMAD R49, R49, UR8, RZ ;  /* 0x0000000831317c24 */ /* 0x010fe2000f8e02ff */
[C---:B------:R-:W-:Y:S01]  /*39a0*/  SEL R73, R46.reuse, R19, !P2 ;  /* 0x000000132e497207 */ /* 0x040fe20005000000 */
[----:B------:R-:W-:Y:S01]  /*39b0*/  STL [R1+0x2d8], R204 ;  /* 0x0002d8cc01007387 */ /* 0x000fe20000100800 */
[----:B------:R-:W-:Y:S01]  /*39c0*/  SEL R75, R46, R20, !P2 ;  /* 0x000000142e4b7207 */ /* 0x000fe20005000000 */
[----:B------:R-:W-:Y:S01]  /*39d0*/  IMAD.SHL.U32 R179, R78, 0x8, RZ ;  /* 0x000000084eb37824 */ /* 0x000fe200078e00ff */
[C---:B------:R-:W-:Y:S01]  /*39e0*/  SEL R77, R46.reuse, R21, !P2 ;  /* 0x000000152e4d7207 */ /* 0x040fe20005000000 */
[----:B------:R-:W-:Y:S01]  /*39f0*/  STL [R1+0x298], R142 ;  /* 0x0002988e01007387 */ /* 0x000fe20000100800 */
[----:B------:R-:W-:Y:S01]  /*3a00*/  SEL R81, R46, R24, !P2 ;  /* 0x000000182e517207 */ /* 0x000fe20005000000 */
[----:B------:R-:W-:Y:S01]  /*3a10*/  IMAD R147, R78, 0x9, RZ ;  /* 0x000000094e937824 */ /* 0x000fe200078e02ff */
[C---:B------:R-:W-:Y:S01]  /*3a20*/  SEL R85, R46.reuse, R26, !P2 ;  /* 0x0000001a2e557207 */ /* 0x040fe20005000000 */
[----:B------:R-:W-:Y:S01]  /*3a30*/  STL [R1+0x2d4], R208 ;  /* 0x0002d4d001007387 */ /* 0x000fe20000100800 */
[----:B------:R-:W-:Y:S01]  /*3a40*/  SEL R25, R46, R7, !P2 ;  /* 0x000000072e197207 */ /* 0x000fe20005000000 */
[----:B------:R-:W-:Y:S01]  /*3a50*/  IMAD R145, R78, 0xa, RZ ;  /* 0x0000000a4e917824 */ /* 0x000fe200078e02ff */
[----:B------:R-:W-:Y:S01]  /*3a60*/  SEL R11, R46, R8, !P2 ;  /* 0x000000082e0b7207 */ /* 0x000fe20005000000 */
[----:B------:R-:W-:Y:S01]  /*3a70*/  IMAD R143, R78, 0xb, RZ ;  /* 0x0000000b4e8f7824 */ /* 0x000fe200078e02ff */
[----:B------:R-:W-:Y:S01]  /*3a80*/  SEL R22, R46, R22, !P2 ;  /* 0x000000162e167207 */ /* 0x000fe20005000000 */
[----:B------:R-:W-:Y:S01]  /*3a90*/  IMAD R144, R78, 0xd, RZ ;  /* 0x0000000d4e907824 */ /* 0x000fe200078e02ff */
[C---:B------:R-:W-:Y:S01]  /*3aa0*/  SEL R23, R46.reuse, R23, !P2 ;  /* 0x000000172e177207 */ /* 0x040fe20005000000 */
[----:B------:R-:W-:Y:S01]  /*3ab0*/  IMAD R57, R57, UR8, RZ ;  /* 0x0000000839397c24 */ /* 0x000fe2000f8e02ff */
[----:B------:R-:W-:Y:S01]  /*3ac0*/  SEL R27, R46, R27, !P2 ;  /* 0x0000001b2e1b7207 */ /* 0x000fe20005000000 */
[----:B------:R-:W-:Y:S01]  /*3ad0*/  IMAD R146, R78, 0xe, RZ ;  /* 0x0000000e4e927824 */ /* 0x000fe200078e02ff */
[----:B------:R-:W-:Y:S01]  /*3ae0*/  SEL R30, R46, R30, !P2 ;  /* 0x0000001e2e1e7207 */ /* 0x000fe20005000000 */
[----:B------:R-:W-:Y:S01]  /*3af0*/  IMAD R149, R78, 0xf, RZ ;  /* 0x0000000f4e957824 */ /* 0x000fe200078e02ff */
[----:B------:R-:W-:Y:S01]  /*3b00*/  SEL R31, R46, R31, !P2 ;  /* 0x0000001f2e1f7207 */ /* 0x000fe20005000000 */
[----:B------:R-:W-:Y:S01]  /*3b10*/  IMAD.SHL.U32 R151, R78, 0x10, RZ ;  /* 0x000000104e977824 */ /* 0x000fe200078e00ff */
[----:B------:R-:W-:Y:S01]  /*3b20*/  SEL R32, R46, R32, !P2 ;  /* 0x000000202e207207 */ /* 0x000fe20005000000 */
[----:B------:R-:W-:Y:S01]  /*3b30*/  IMAD R153, R78, 0x11, RZ ;  /* 0x000000114e997824 */ /* 0x000fe200078e02ff */
[C---:B------:R-:W-:Y:S01]  /*3b40*/  SEL R33, R46.reuse, R33, !P2 ;  /* 0x000000212e217207 */ /* 0x040fe20005000000 */
[----:B------:R-:W-:Y:S01]  /*3b50*/  IMAD R59, R59, UR8, RZ ;  /* 0x000000083b3b7c24 */ /* 0x000fe2000f8e02ff */
[----:B------:R-:W-:Y:S01]  /*3b60*/  SEL R34, R46, R34, !P2 ;  /* 0x000000222e227207 */ /* 0x000fe20005000000 */
[----:B------:R-:W-:Y:S01]  /*3b70*/  IMAD R155, R78, 0x12, RZ ;  /* 0x000000124e9b7824 */ /* 0x000fe200078e02ff */
[C---:B------:R-:W-:Y:S01]  /*3b80*/  SEL R35, R46.reuse, R35, !P2 ;  /* 0x000000232e237207 */ /* 0x040fe20005000000 */
[----:B------:R-:W-:Y:S01]  /*3b90*/  IMAD R61, R61, UR8, RZ ;  /* 0x000000083d3d7c24 */ /* 0x000fe2000f8e02ff */
[----:B------:R-:W-:Y:S01]  /*3ba0*/  SEL R36, R46, R36, !P2 ;  /* 0x000000242e247207 */ /* 0x000fe20005000000 */
[----:B------:R-:W-:Y:S01]  /*3bb0*/  IMAD R157, R78, 0x13, RZ ;  /* 0x000000134e9d7824 */ /* 0x000fe200078e02ff */
[----:B------:R-:W-:Y:S01]  /*3bc0*/  SEL R37, R46, R37, !P2 ;  /* 0x000000252e257207 */ /* 0x000fe20005000000 */
[----:B------:R-:W-:Y:S01]  /*3bd0*/  IMAD R132, R32, UR8, RZ ;  /* 0x0000000820847c24 */ /* 0x000fe2000f8e02ff */
[C---:B------:R-:W-:Y:S01]  /*3be0*/  SEL R38, R46.reuse, R38, !P2 ;  /* 0x000000262e267207 */ /* 0x040fe20005000000 */
[----:B------:R-:W-:Y:S01]  /*3bf0*/  IMAD R63, R63, UR8, RZ ;  /* 0x000000083f3f7c24 */ /* 0x000fe2000f8e02ff */
[----:B------:R-:W-:Y:S01]  /*3c00*/  SEL R39, R46, R39, !P2 ;  /* 0x000000272e277207 */ /* 0x000fe20005000000 */
[----:B------:R-:W-:Y:S01]  /*3c10*/  IMAD R112, R22, UR8, RZ ;  /* 0x0000000816707c24 */ /* 0x000fe2000f8e02ff */
[C---:B------:R-:W-:Y:S01]  /*3c20*/  SEL R40, R46.reuse, R40, !P2 ;  /* 0x000000282e287207 */ /* 0x040fe20005000000 */
        /* <DEDUP_REMOVED lines=17> */
[----:B------:R-:W-:Y:S01]  /*3d40*/  SEL R54, R46, R54, !P2 ;  /* 0x000000362e367207 */ /* 0x000fe20005000000 */
[----:B------:R-:W-:Y:S01]  /*3d50*/  IMAD R128, R30, UR8, RZ ;  /* 0x000000081e807c24 */ /* 0x000fe2000f8e02ff */
[C---:B------:R-:W-:Y:S01]  /*3d60*/  SEL R56, R46.reuse, R56, !P2 ;  /* 0x000000382e387207 */ /* 0x040fe20005000000 */
[----:B------:R-:W-:Y:S01]  /*3d70*/  IMAD R130, R31, UR8, RZ ;  /* 0x000000081f827c24 */ /* 0x000fe2000f8e02ff */
[----:B------:R-:W-:Y:S01]  /*3d80*/  SEL R51, R46, R51, !P2 ;  /* 0x000000332e337207 */ /* 0x000fe20005000000 */
[----:B------:R-:W-:Y:S01]  /*3d90*/  IMAD R36, R36, UR8, RZ ;  /* 0x0000000824247c24 */ /* 0x000fe2000f8e02ff */
        /* <DEDUP_REMOVED lines=15> */
[----:B------:R-:W-:Y:S01]  /*3e90*/  IMAD R74, R78, 0x6, RZ ;  /* 0x000000064e4a7824 */ /* 0x000fe200078e02ff */
[C---:B------:R-:W-:Y:S01]  /*3ea0*/  SEL R15, R46.reuse, R53, !P2 ;  /* 0x000000352e0f7207 */ /* 0x040fe20005000000 */
[----:B------:R-:W-:Y:S01]  /*3eb0*/  IMAD R53, R43, UR8, RZ ;  /* 0x000000082b357c24 */ /* 0x000fe2000f8e02ff */
[C---:B------:R-:W-:Y:S01]  /*3ec0*/  SEL R5, R46.reuse, R80, !P2 ;  /* 0x000000502e057207 */ /* 0x040fe20005000000 */
[----:B------:R-:W-:Y:S01]  /*3ed0*/  IMAD R80, R89, UR8, RZ ;  /* 0x0000000859507c24 */ /* 0x000fe2000f8e02ff */
[C---:B------:R-:W-:Y:S01]  /*3ee0*/  SEL R14, R46.reuse, R82, !P2 ;  /* 0x000000522e0e7207 */ /* 0x040fe20005000000 */
[----:B------:R-:W-:Y:S01]  /*3ef0*/  STL [R1+0x2d0], R74 ;  /* 0x0002d04a01007387 */ /* 0x000fe20000100800 */
[----:B------:R-:W-:Y:S01]  /*3f00*/  SEL R13, R46, R84, !P2 ;  /* 0x000000542e0d7207 */ /* 0x000fe20005000000 */
[----:B------:R-:W-:Y:S01]  /*3f10*/  IMAD R84, R38, UR8, RZ ;  /* 0x0000000826547c24 */ /* 0x000fe2000f8e02ff */
[C---:B------:R-:W-:Y:S01]  /*3f20*/  SEL R12, R46.reuse, R86, !P2 ;  /* 0x000000562e0c7207 */ /* 0x040fe20005000000 */
[----:B------:R-:W-:Y:S01]  /*3f30*/  STL [R1+0x2cc], R206 ;  /* 0x0002ccce01007387 */ /* 0x000fe20000100800 */
[C---:B------:R-:W-:Y:S01]  /*3f40*/  SEL R10, R46.reuse, R88, !P2 ;  /* 0x000000582e0a7207 */ /* 0x040fe20005000000 */
[----:B------:R-:W-:Y:S01]  /*3f50*/  IMAD R82, R39, UR8, RZ ;  /* 0x0000000827527c24 */ /* 0x000fe2000f8e02ff */
[C---:B------:R-:W-:Y:S01]  /*3f60*/  SEL R8, R46.reuse, R90, !P2 ;  /* 0x0000005a2e087207 */ /* 0x040fe20005000000 */
[----:B------:R-:W-:Y:S01]  /*3f70*/  STL [R1+0x2c8], R179 ;  /* 0x0002c8b301007387 */ /* 0x000fe20000100800 */
[C---:B------:R-:W-:Y:S01]  /*3f80*/  SEL R6, R46.reuse, R92, !P2 ;  /* 0x0000005c2e067207 */ /* 0x040fe20005000000 */
[----:B------:R-:W-:Y:S01]  /*3f90*/  IMAD R92, R55, UR8, RZ ;  /* 0x00000008375c7c24 */ /* 0x000fe2000f8e02ff */
[C---:B------:R-:W-:Y:S01]  /*3fa0*/  SEL R7, R46.reuse, R94, !P2 ;  /* 0x0000005e2e077207 */ /* 0x040fe20005000000 */
[----:B------:R-:W-:Y:S01]  /*3fb0*/  STL [R1+0x2c4], R147 ;  /* 0x0002c49301007387 */ /* 0x000fe20000100800 */
[----:B------:R-:W-:Y:S01]  /*3fc0*/  SEL R9, R46, R9, !P2 ;  /* 0x000000092e097207 */ /* 0x000fe20005000000 */
[C---:B------:R-:W-:Y:S01]  /*3fd0*/  VIADD R46, R252.reuse, 0xfffffffb ;  /* 0xfffffffbfc2e7836 */ /* 0x040fe20000000000 */
[----:B------:R-:W-:Y:S01]  /*3fe0*/  ISETP.GE.U32.AND P3, PT, R29, 0x7fffffbf, PT ;  /* 0x7fffffbf1d00780c */ /* 0x000fe20003f66070 */
[----:B------:R-:W-:Y:S01]  /*3ff0*/  VIADD R29, R252, 0xfffffffc ;  /* 0xfffffffcfc1d7836 */ /* 0x000fe20000000000 */
[----:B------:R-:W-:Y:S01]  /*4000*/  ISETP.GE.U32.AND P4, PT, R28, 0x7fffffbe, PT ;  /* 0x7fffffbe1c00780c */ /* 0x000fe20003f86070 */
[----:B------:R-:W-:Y:S01]  /*4010*/  STL [R1+0x2c0], R145 ;  /* 0x0002c09101007387 */ /* 0x000fe20000100800 */
[----:B------:R-:W-:Y:S01]  /*4020*/  LEA R28, P2, R72, UR18, 0x2 ;  /* 0x00000012481c7c11 */ /* 0x000fe2000f8410ff */
[----:B------:R-:W-:Y:S01]  /*4030*/  IMAD R90, R34, UR8, RZ ;  /* 0x00000008225a7c24 */ /* 0x000fe2000f8e02ff */
[----:B------:R-:W-:Y:S01]  /*4040*/  @!P0 LOP3.LUT R76, RZ, R48, RZ, 0x33, !PT ;  /* 0x00000030ff4c8212 */ /* 0x000fe200078e33ff */
[----:B------:R-:W-:Y:S01]  /*4050*/  IMAD R48, R41, UR8, RZ ;  /* 0x0000000829307c24 */ /* 0x000fe2000f8e02ff */
[----:B------:R-:W-:Y:S01]  /*4060*/  ISETP.GE.U32.AND P0, PT, R29, 0x7fffffbd, PT ;  /* 0x7fffffbd1d00780c */ /* 0x000fe20003f06070 */
[----:B------:R-:W-:Y:S01]  /*4070*/  STL [R1+0x2bc], R143 ;  /* 0x0002bc8f01007387 */ /* 0x000fe20000100800 */
[----:B------:R-:W-:Y:S01]  /*4080*/  ISETP.GE.U32.AND P6, PT, R46, 0x7fffffbc, PT ;  /* 0x7fffffbc2e00780c */ /* 0x000fe20003fc6070 */
[----:B------:R-:W-:Y:S01]  /*4090*/  IMAD R46, R40, UR8, RZ ;  /* 0x00000008282e7c24 */ /* 0x000fe2000f8e02ff */
[----:B------:R-:W-:Y:S01]  /*40a0*/  LEA.HI.X.SX32 R29, R72, UR19, 0x2, P2 ;  /* 0x00000013481d7c11 */ /* 0x000fe200090f16ff */
[----:B------:R-:W-:Y:S01]  /*40b0*/  STL [R1+0x2b8], R144 ;  /* 0x0002b89001007387 */ /* 0x000fe20000100800 */
[-C--:B------:R-:W-:Y:S01]  /*40c0*/  LEA R40, P2, R49, R28.reuse, 0x2 ;  /* 0x0000001c31287211 */ /* 0x080fe200078410ff */
[----:B------:R-:W-:Y:S01]  /*40d0*/  IMAD R88, R35, UR8, RZ ;  /* 0x0000000823587c24 */ /* 0x000fe2000f8e02ff */
[CC--:B------:R-:W-:Y:S01]  /*40e0*/  LEA R38, P5, R92.reuse, R28.reuse, 0x2 ;  /* 0x0000001c5c267211 */ /* 0x0c0fe200078a10ff */
[----:B------:R-:W-:Y:S01]  /*40f0*/  STL [R1+0x2b4], R146 ;  /* 0x0002b49201007387 */ /* 0x000fe20000100800 */
[-C--:B------:R-:W-:Y:S01]  /*4100*/  LEA.HI.X.SX32 R41, R49, R29.reuse, 0x2, P2 ;  /* 0x0000001d31297211 */ /* 0x080fe200010f16ff */
[----:B------:R-:W-:Y:S01]  /*4110*/  IMAD R86, R37, UR8, RZ ;  /* 0x0000000825567c24 */ /* 0x000fe2000f8e02ff */
[-C--:B------:R-:W-:Y:S01]  /*4120*/  LEA R34, P2, R57, R28.reuse, 0x2 ;  /* 0x0000001c39227211 */ /* 0x080fe200078410ff */
        /* <DEDUP_REMOVED lines=11> */
[----:B------:R-:W-:Y:S01]  /*41e0*/  LEA.HI.X.SX32 R23, R61, R29, 0x2, P2 ;  /* 0x0000001d3d177211 */ /* 0x000fe200010f16ff */
[----:B------:R-:W-:Y:S01]  /*41f0*/  STL [R1+0x2a4], R155 ;  /* 0x0002a49b01007387 */ /* 0x000fe20000100800 */
[----:B------:R-:W-:Y:S01]  /*4200*/  LEA R94, P2, R4, R28, 0x2 ;  /* 0x0000001c045e7211 */ /* 0x000fe200078410ff */
[----:B------:R-:W-:-:S02]  /*4210*/  IMAD R24, R15, UR8, RZ ;  /* 0x000000080f187c24 */ /* 0x000fc4000f8e02ff */
[----:B------:R-:W-:Y:S01]  /*4220*/  STL [R1+0x2a0], R157 ;  /* 0x0002a09d01007387 */ /* 0x000fe20000100800 */
[-C--:B------:R-:W-:Y:S01]  /*4230*/  LEA.HI.X.SX32 R95, R4, R29.reuse, 0x2, P2 ;  /* 0x0000001d045f7211 */ /* 0x080fe200010f16ff */
[----:B------:R-:W-:Y:S01]  /*4240*/  IMAD R15, R13, UR8, RZ ;  /* 0x000000080d0f7c24 */ /* 0x000fe2000f8e02ff */
[-C--:B------:R-:W-:Y:S01]  /*4250*/  LEA R98, P2, R60, R28.reuse, 0x2 ;  /* 0x0000001c3c627211 */ /* 0x080fe200078410ff */
[----:B------:R-:W-:Y:S01]  /*4260*/  STL [R1+0x290], R49 ;  /* 0x0002903101007387 */ /* 0x000fe20000100800 */
[----:B------:R-:W-:Y:S02]  /*4270*/  IMAD R13, R12, UR8, RZ ;  /* 0x000000080c0d7c24 */ /* 0x000fe4000f8e02ff */
[----:B------:R-:W-:Y:S01]  /*4280*/  LEA.HI.X.SX32 R99, R60, R29, 0x2, P2 ;  /* 0x0000001d3c637211 */ /* 0x000fe200010f16ff */
[----:B------:R1:W-:Y:S01]  /*4290*/  STL [R1+0x28c], R92 ;  /* 0x00028c5c01007387 */ /* 0x0003e20000100800 */
[----:B------:R-:W-:Y:S01]  /*42a0*/  LEA R102, P2, R73, R28, 0x2 ;  /* 0x0000001c49667211 */ /* 0x000fe200078410ff */
[----:B------:R-:W-:-:S02]  /*42b0*/  IMAD R11, R11, UR8, RZ ;  /* 0x000000080b0b7c24 */ /* 0x000fc4000f8e02ff */
[----:B------:R2:W-:Y:S01]  /*42c0*/  STL [R1+0x288], R57 ;  /* 0x0002883901007387 */ /* 0x0005e20000100800 */
[-C--:B------:R-:W-:Y:S01]  /*42d0*/  LEA.HI.X.SX32 R103, R73, R29.reuse, 0x2, P2 ;  /* 0x0000001d49677211 */ /* 0x080fe200010f16ff */
[----:B------:R-:W-:Y:S01]  /*42e0*/  IMAD R12, R10, UR8, RZ ;  /* 0x000000080a0c7c24 */ /* 0x000fe2000f8e02ff */
[-C--:B------:R-:W-:Y:S01]  /*42f0*/  LEA R106, P2, R64, R28.reuse, 0x2 ;  /* 0x0000001c406a7211 */ /* 0x080fe200078410ff */
[----:B------:R3:W-:Y:S01]  /*4300*/  STL [R1+0x284], R59 ;  /* 0x0002843b01007387 */ /* 0x0007e20000100800 */
[----:B------:R-:W-:Y:S01]  /*4310*/  IMAD R76, R76, UR5, RZ ;  /* 0x000000054c4c7c24 */ /* 0x000fe2000f8e02ff */
[-C--:B-1----:R-:W-:Y:S01]  /*4320*/  LEA R92, P5, R63, R28.reuse, 0x2 ;  /* 0x0000001c3f5c7211 */ /* 0x082fe200078a10ff */
[----:B------:R-:W-:Y:S01]  /*4330*/  IMAD R159, R78, 0x14, RZ ;  /* 0x000000144e9f7824 */ /* 0x000fe200078e02ff */
[----:B------:R-:W-:Y:S01]  /*4340*/  STL [R1+0x280], R61 ;  /* 0x0002803d01007387 */ /* 0x000fe20000100800 */
[-C--:B------:R-:W-:Y:S01]  /*4350*/  LEA.HI.X.SX32 R107, R64, R29.reuse, 0x2, P2 ;  /* 0x0000001d406b7211 */ /* 0x080fe200010f16ff */
[----:B--2---:R-:W-:Y:S01]  /*4360*/  IMAD R57, R45, UR8, RZ ;  /* 0x000000082d397c24 */ /* 0x004fe2000f8e02ff */
[-C--:B------:R-:W-:Y:S01]  /*4370*/  LEA.HI.X.SX32 R93, R63, R29.reuse, 0x2, P5 ;  /* 0x0000001d3f5d7211 */ /* 0x080fe200028f16ff */
[----:B------:R-:W-:Y:S01]  /*4380*/  STL [R1+0x27c], R63 ;  /* 0x00027c3f01007387 */ /* 0x000fe20000100800 */
[-C--:B------:R-:W-:Y:S01]  /*4390*/  LEA R96, P5, R67, R28.reuse, 0x2 ;  /* 0x0000001c43607211 */ /* 0x080fe200078a10ff */
[----:B---3--:R-:W-:Y:S01]  /*43a0*/  IMAD R59, R47, UR8, RZ ;  /* 0x000000082f3b7c24 */ /* 0x008fe2000f8e02ff */
[-C--:B------:R-:W-:Y:S01]  /*43b0*/  LEA R110, P2, R66, R28.reuse, 0x2 ;  /* 0x0000001c426e7211 */ /* 0x080fe200078410ff */
[----:B------:R1:W-:Y:S01]  /*43c0*/  STL [R1+0x278], R4 ;  /* 0x0002780401007387 */ /* 0x0003e20000100800 */
[-C--:B------:R-:W-:Y:S01]  /*43d0*/  LEA.HI.X.SX32 R97, R67, R29.reuse, 0x2, P5 ;  /* 0x0000001d43617211 */ /* 0x080fe200028f16ff */
[----:B------:R-:W-:Y:S01]  /*43e0*/  IMAD R167, R78, 0x18, RZ ;  /* 0x000000184ea77824 */ /* 0x000fe200078e02ff */
[CC--:B------:R-:W-:Y:S01]  /*43f0*/  LEA R100, P5, R71.reuse, R28.reuse, 0x2 ;  /* 0x0000001c47647211 */ /* 0x0c0fe200078a10ff */
[----:B------:R-:W-:Y:S01]  /*4400*/  STL [R1+0x274], R67 ;  /* 0x0002744301007387 */ /* 0x000fe20000100800 */
[-C--:B------:R-:W-:Y:S01]  /*4410*/  LEA.HI.X.SX32 R111, R66, R29.reuse, 0x2, P2 ;  /* 0x0000001d426f7211 */ /* 0x080fe200010f16ff */
[----:B------:R-:W-:Y:S01]  /*4420*/  IMAD R175, R78, 0x1c, RZ ;  /* 0x0000001c4eaf7824 */ /* 0x000fe200078e02ff */
[-C--:B------:R-:W-:Y:S01]  /*4430*/  LEA.HI.X.SX32 R101, R71, R29.reuse, 0x2, P5 ;  /* 0x0000001d47657211 */ /* 0x080fe200028f16ff */
[----:B------:R2:W-:Y:S01]  /*4440*/  STL [R1+0x270], R60 ;  /* 0x0002703c01007387 */ /* 0x0005e20000100800 */
[CC--:B------:R-:W-:Y:S01]  /*4450*/  LEA R104, P5, R75.reuse, R28.reuse, 0x2 ;  /* 0x0000001c4b687211 */ /* 0x0c0fe200078a10ff */
[----:B-1----:R-:W-:Y:S01]  /*4460*/  IMAD R4, R50, UR8, RZ ;  /* 0x0000000832047c24 */ /* 0x002fe2000f8e02ff */
[-C--:B------:R-:W-:Y:S01]  /*4470*/  LEA R114, P2, R68, R28.reuse, 0x2 ;  /* 0x0000001c44727211 */ /* 0x080fe200078410ff */
[----:B------:R-:W-:Y:S01]  /*4480*/  STL [R1+0x26c], R71 ;  /* 0x00026c4701007387 */ /* 0x000fe20000100800 */
[-C--:B------:R-:W-:Y:S01]  /*4490*/  LEA.HI.X.SX32 R105, R75, R29.reuse, 0x2, P5 ;  /* 0x0000001d4b697211 */ /* 0x080fe200028f16ff */
[----:B------:R-:W-:Y:S01]  /*44a0*/  IMAD R191, R78, 0x24, RZ ;  /* 0x000000244ebf7824 */ /* 0x000fe200078e02ff */
[-C--:B------:R-:W-:Y:S01]  /*44b0*/  LEA R108, P5, R112, R28.reuse, 0x2 ;  /* 0x0000001c706c7211 */ /* 0x080fe200078a10ff */
[----:B------:R1:W-:Y:S01]  /*44c0*/  STL [R1+0x268], R73 ;  /* 0x0002684901007387 */ /* 0x0003e20000100800 */
[-C--:B------:R-:W-:Y:S01]  /*44d0*/  LEA.HI.X.SX32 R115, R68, R29.reuse, 0x2, P2 ;  /* 0x0000001d44737211 */ /* 0x080fe200010f16ff */
[----:B--2---:R-:W-:Y:S01]  /*44e0*/  IMAD R60, R52, UR8, RZ ;  /* 0x00000008343c7c24 */ /* 0x004fe2000f8e02ff */
[----:B------:R-:W-:Y:S01]  /*44f0*/  LEA.HI.X.SX32 R109, R112, R29, 0x2, P5 ;  /* 0x0000001d706d7211 */ /* 0x000fe200028f16ff */
[----:B------:R2:W-:Y:S01]  /*4500*/  STL [R1+0x264], R75 ;  /* 0x0002644b01007387 */ /* 0x0005e20000100800 */
[----:B------:R-:W-:Y:S01]  /*4510*/  LEA R118, P2, R27, R28, 0x2 ;  /* 0x0000001c1b767211 */ /* 0x000fe200078410ff */
[----:B------:R-:W-:-:S02]  /*4520*/  IMAD R199, R78, 0x28, RZ ;  /* 0x000000284ec77824 */ /* 0x000fc400078e02ff */
[----:B------:R3:W-:Y:S01]  /*4530*/  STL [R1+0x260], R64 ;  /* 0x0002604001007387 */ /* 0x0007e20000100800 */
[-C--:B------:R-:W-:Y:S01]  /*4540*/  LEA.HI.X.SX32 R119, R27, R29.reuse, 0x2, P2 ;  /* 0x0000001d1b777211 */ /* 0x080fe200010f16ff */
[----:B-1----:R-:W-:Y:S01]  /*4550*/  IMAD R73, R5, UR8, RZ ;  /* 0x0000000805497c24 */ /* 0x002fe2000f8e02ff */
[-C--:B------:R-:W-:Y:S01]  /*4560*/  LEA R122, P2, R80, R28.reuse, 0x2 ;  /* 0x0000001c507a7211 */ /* 0x080fe200078410ff */
[----:B------:R1:W-:Y:S01]  /*4570*/  STL [R1+0x25c], R112 ;  /* 0x00025c7001007387 */ /* 0x0003e20000100800 */
[----:B------:R-:W-:Y:S02]  /*4580*/  IMAD R207, R78, 0x2c, RZ ;  /* 0x0000002c4ecf7824 */ /* 0x000fe400078e02ff */
[----:B------:R-:W-:Y:S01]  /*4590*/  LEA.HI.X.SX32 R123, R80, R29, 0x2, P2 ;  /* 0x0000001d507b7211 */ /* 0x000fe200010f16ff */
[----:B------:R4:W-:Y:S01]  /*45a0*/  STL [R1+0x258], R66 ;  /* 0x0002584201007387 */ /* 0x0009e20000100800 */
[----:B------:R-:W-:Y:S01]  /*45b0*/  LEA R126, P2, R130, R28, 0x2 ;  /* 0x0000001c827e7211 */ /* 0x000fe200078410ff */
[----:B--2---:R-:W-:-:S02]  /*45c0*/  IMAD R75, R21, UR8, RZ ;  /* 0x00000008154b7c24 */ /* 0x004fc4000f8e02ff */
[----:B------:R-:W-:Y:S01]  /*45d0*/  STL [R1+0x254], R81 ;  /* 0x0002545101007387 */ /* 0x000fe20000100800 */
[-C--:B------:R-:W-:Y:S01]  /*45e0*/  LEA.HI.X.SX32 R127, R130, R29.reuse, 0x2, P2 ;  /* 0x0000001d827f7211 */ /* 0x080fe200010f16ff */
[----:B---3--:R-:W-:Y:S01]  /*45f0*/  IMAD R64, R56, UR8, RZ ;  /* 0x0000000838407c24 */ /* 0x008fe2000f8e02ff */
[CC--:B-1----:R-:W-:Y:S01]  /*4600*/  LEA R112, P5, R81.reuse, R28.reuse, 0x2 ;  /* 0x0000001c51707211 */ /* 0x0c2fe200078a10ff */
[----:B------:R1:W-:Y:S01]  /*4610*/  STL [R1+0x250], R68 ;  /* 0x0002504401007387 */ /* 0x0003e20000100800 */
[----:B------:R-:W-:Y:S02]  /*4620*/  IMAD R215, R78, 0x30, RZ ;  /* 0x000000304ed77824 */ /* 0x000fe400078e02ff */
[----:B------:R-:W-:Y:S01]  /*4630*/  LEA.HI.X.SX32 R113, R81, R29, 0x2, P5 ;  /* 0x0000001d51717211 */ /* 0x000fe200028f16ff */
[----:B------:R2:W-:Y:S01]  /*4640*/  STL [R1+0x24c], R70 ;  /* 0x00024c4601007387 */ /* 0x0005e20000100800 */
[----:B------:R-:W-:Y:S01]  /*4650*/  LEA R116, P5, R70, R28, 0x2 ;  /* 0x0000001c46747211 */ /* 0x000fe200078a10ff */
[----:B----4-:R-:W-:-:S02]  /*4660*/  IMAD R66, R51, UR8, RZ ;  /* 0x0000000833427c24 */ /* 0x010fc4000f8e02ff */
[----:B------:R3:W-:Y:S01]  /*4670*/  STL [R1+0x248], R27 ;  /* 0x0002481b01007387 */ /* 0x0007e20000100800 */
[-C--:B------:R-:W-:Y:S01]  /*4680*/  LEA.HI.X.SX32 R117, R70, R29.reuse, 0x2, P5 ;  /* 0x0000001d46757211 */ /* 0x080fe200028f16ff */
[----:B-1----:R-:W-:Y:S01]  /*4690*/  IMAD R68, R58, UR8, RZ ;  /* 0x000000083a447c24 */ /* 0x002fe2000f8e02ff */
[CC--:B------:R-:W-:Y:S01]  /*46a0*/  LEA R120, P5, R87.reuse, R28.reuse, 0x2 ;  /* 0x0000001c57787211 */ /* 0x0c0fe200078a10ff */
[----:B------:R-:W-:Y:S01]  /*46b0*/  STL [R1+0x244], R87 ;  /* 0x0002445701007387 */ /* 0x000fe20000100800 */
[----:B------:R-:W-:Y:S02]  /*46c0*/  IMAD R223, R78, 0x34, RZ ;  /* 0x000000344edf7824 */ /* 0x000fe400078e02ff */
[----:B------:R-:W-:Y:S01]  /*46d0*/  LEA.HI.X.SX32 R121, R87, R29, 0x2, P5 ;  /* 0x0000001d57797211 */ /* 0x000fe200028f16ff */
[----:B------:R1:W-:Y:S01]  /*46e0*/  STL [R1+0x240], R80 ;  /* 0x0002405001007387 */ /* 0x0003e20000100800 */
[----:B------:R-:W-:Y:S01]  /*46f0*/  LEA R124, P5, R128, R28, 0x2 ;  /* 0x0000001c807c7211 */ /* 0x000fe200078a10ff */
[----:B--2---:R-:W-:-:S02]  /*4700*/  IMAD R70, R26, UR8, RZ ;  /* 0x000000081a467c24 */ /* 0x004fc4000f8e02ff */
[----:B------:R2:W-:Y:S01]  /*4710*/  STL [R1+0x23c], R128 ;  /* 0x00023c8001007387 */ /* 0x0005e20000100800 */
[-C--:B------:R-:W-:Y:S01]  /*4720*/  LEA.HI.X.SX32 R125, R128, R29.reuse, 0x2, P5 ;  /* 0x0000001d807d7211 */ /* 0x080fe200028f16ff */
[----:B---3--:R-:W-:Y:S02]  /*4730*/  IMAD R27, R18, UR8, RZ ;  /* 0x00000008121b7c24 */ /* 0x008fe4000f8e02ff */
[----:B------:R3:W-:Y:S01]  /*4740*/  STL [R1+0x238], R130 ;  /* 0x0002388201007387 */ /* 0x0007e20000100800 */
[----:B------:R-:W-:Y:S02]  /*4750*/  IMAD R26, R17, UR8, RZ ;  /* 0x00000008111a7c24 */ /* 0x000fe4000f8e02ff */
[----:B-1----:R-:W-:Y:S01]  /*4760*/  IMAD R80, R25, UR8, RZ ;  /* 0x0000000819507c24 */ /* 0x002fe2000f8e02ff */
[----:B------:R1:W-:Y:S01]  /*4770*/  STL [R1+0x234], R132 ;  /* 0x0002348401007387 */ /* 0x0003e20000100800 */
[----:B------:R-:W-:Y:S01]  /*4780*/  IMAD R25, R16, UR8, RZ ;  /* 0x0000000810197c24 */ /* 0x000fe2000f8e02ff */
[-C--:B--2---:R-:W-:Y:S01]  /*4790*/  LEA R128, P5, R132, R28.reuse, 0x2 ;  /* 0x0000001c84807211 */ /* 0x084fe200078a10ff */
[C---:B------:R-:W-:Y:S01]  /*47a0*/  IMAD R231, R78.reuse, 0x38, RZ ;  /* 0x000000384ee77824 */ /* 0x040fe200078e02ff */
[----:B------:R-:W-:Y:S01]  /*47b0*/  STL [R1+0x230], R91 ;  /* 0x0002305b01007387 */ /* 0x000fe20000100800 */
[C---:B------:R-:W-:Y:S01]  /*47c0*/  IMAD R237, R78.reuse, 0x3c, RZ ;  /* 0x0000003c4eed7824 */ /* 0x040fe200078e02ff */
[CC--:B---3--:R-:W-:Y:S01]  /*47d0*/  LEA R130, P2, R91.reuse, R28.reuse, 0x2 ;  /* 0x0000001c5b827211 */ /* 0x0c8fe200078410ff */
[----:B------:R-:W-:Y:S01]  /*47e0*/  IMAD R148, R78, 0x44, RZ ;  /* 0x000000444e947824 */ /* 0x000fe200078e02ff */
[-C--:B------:R-:W-:Y:S01]  /*47f0*/  LEA.HI.X.SX32 R129, R132, R29.reuse, 0x2, P5 ;  /* 0x0000001d84817211 */ /* 0x080fe200028f16ff */
[----:B------:R-:W-:Y:S01]  /*4800*/  STL [R1+0x22c], R90 ;  /* 0x00022c5a01007387 */ /* 0x000fe20000100800 */
[-C--:B-1----:R-:W-:Y:S01]  /*4810*/  LEA R132, P5, R90, R28.reuse, 0x2 ;  /* 0x0000001c5a847211 */ /* 0x082fe200078a10ff */
[----:B------:R-:W-:Y:S01]  /*4820*/  IMAD R150, R78, 0x48, RZ ;  /* 0x000000484e967824 */ /* 0x000fe200078e02ff */
[-C--:B------:R-:W-:Y:S01]  /*4830*/  LEA.HI.X.SX32 R131, R91, R29.reuse, 0x2, P2 ;  /* 0x0000001d5b837211 */ /* 0x080fe200010f16ff */
[----:B------:R-:W-:Y:S01]  /*4840*/  STL [R1+0x228], R88 ;  /* 0x0002285801007387 */ /* 0x000fe20000100800 */
[-C--:B------:R-:W-:Y:S01]  /*4850*/  LEA R134, P2, R88, R28.reuse, 0x2 ;  /* 0x0000001c58867211 */ /* 0x080fe200078410ff */
[----:B------:R-:W-:Y:S01]  /*4860*/  IMAD R152, R78, 0x4c, RZ ;  /* 0x0000004c4e987824 */ /* 0x000fe200078e02ff */
[-C--:B------:R-:W-:Y:S01]  /*4870*/  LEA.HI.X.SX32 R133, R90, R29.reuse, 0x2, P5 ;  /* 0x0000001d5a857211 */ /* 0x080fe200028f16ff */
[----:B------:R1:W-:Y:S01]  /*4880*/  STL [R1+0x224], R36 ;  /* 0x0002242401007387 */ /* 0x0003e20000100800 */
[-C--:B------:R-:W-:Y:S01]  /*4890*/  LEA R136, P5, R36, R28.reuse, 0x2 ;  /* 0x0000001c24887211 */ /* 0x080fe200078a10ff */
[----:B------:R-:W-:Y:S01]  /*48a0*/  IMAD R154, R78, 0x50, RZ ;  /* 0x000000504e9a7824 */ /* 0x000fe200078e02ff */
[-C--:B------:R-:W-:Y:S01]  /*48b0*/  LEA.HI.X.SX32 R135, R88, R29.reuse, 0x2, P2 ;  /* 0x0000001d58877211 */ /* 0x080fe200010f16ff */
[----:B------:R-:W-:Y:S01]  /*48c0*/  STL [R1+0x220], R86 ;  /* 0x0002205601007387 */ /* 0x000fe20000100800 */
[-C--:B------:R-:W-:Y:S01]  /*48d0*/  LEA R138, P2, R86, R28.reuse, 0x2 ;  /* 0x0000001c568a7211 */ /* 0x080fe200078410ff */
[----:B------:R-:W-:Y:S01]  /*48e0*/  IMAD R161, R78, 0x15, RZ ;  /* 0x000000154ea17824 */ /* 0x000fe200078e02ff */
[-C--:B------:R-:W-:Y:S01]  /*48f0*/  LEA.HI.X.SX32 R137, R36, R29.reuse, 0x2, P5 ;  /* 0x0000001d24897211 */ /* 0x080fe200028f16ff */
[----:B------:R-:W-:Y:S01]  /*4900*/  STL [R1+0x21c], R84 ;  /* 0x00021c5401007387 */ /* 0x000fe20000100800 */
[-C--:B------:R-:W-:Y:S01]  /*4910*/  LEA R140, P5, R84, R28.reuse, 0x2 ;  /* 0x0000001c548c7211 */ /* 0x080fe200078a10ff */
[----:B-1----:R-:W-:Y:S01]  /*4920*/  IMAD R36, R19, UR8, RZ ;  /* 0x0000000813247c24 */ /* 0x002fe2000f8e02ff */
        /* <DEDUP_REMOVED lines=14> */
[-C--:B------:R-:W-:Y:S01]  /*4a10*/  LEA.HI.X.SX32 R45, R48, R29.reuse, 0x2, P2 ;  /* 0x0000001d302d7211 */ /* 0x080fe200010f16ff */
[----:B------:R-:W-:Y:S01]  /*4a20*/  IMAD R165, R78, 0x17, RZ ;  /* 0x000000174ea57824 */ /* 0x000fe200078e02ff */
[-C--:B-1----:R-:W-:Y:S01]  /*4a30*/  LEA R46, P5, R62, R28.reuse, 0x2 ;  /* 0x0000001c3e2e7211 */ /* 0x082fe200078a10ff */
[----:B------:R1:W-:Y:S01]  /*4a40*/  STL [R1+0x208], R53 ;  /* 0x0002083501007387 */ /* 0x0003e20000100800 */
[C---:B------:R-:W-:Y:S01]  /*4a50*/  IMAD R160, R78.reuse, 0x5c, RZ ;  /* 0x0000005c4ea07824 */ /* 0x040fe200078e02ff */
[-C--:B--2---:R-:W-:Y:S01]  /*4a60*/  LEA R48, P2, R53, R28.reuse, 0x2 ;  /* 0x0000001c35307211 */ /* 0x084fe200078410ff */
[----:B------:R-:W-:Y:S01]  /*4a70*/  IMAD R162, R78, 0x60, RZ ;  /* 0x000000604ea27824 */ /* 0x000fe200078e02ff */
[-C--:B------:R-:W-:Y:S01]  /*4a80*/  LEA.HI.X.SX32 R47, R62, R29.reuse, 0x2, P5 ;  /* 0x0000001d3e2f7211 */ /* 0x080fe200028f16ff */
[----:B------:R2:W-:Y:S01]  /*4a90*/  STL [R1+0x204], R55 ;  /* 0x0002043701007387 */ /* 0x0005e20000100800 */
[-C--:B------:R-:W-:Y:S01]  /*4aa0*/  LEA R50, P5, R55, R28.reuse, 0x2 ;  /* 0x0000001c37327211 */ /* 0x080fe200078a10ff */
[C---:B------:R-:W-:Y:S01]  /*4ab0*/  IMAD R169, R78.reuse, 0x19, RZ ;  /* 0x000000194ea97824 */ /* 0x040fe200078e02ff */
[-C--:B------:R-:W-:Y:S01]  /*4ac0*/  LEA.HI.X.SX32 R49, R53, R29.reuse, 0x2, P2 ;  /* 0x0000001d35317211 */ /* 0x080fe200010f16ff */
[----:B------:R3:W-:Y:S01]  /*4ad0*/  STL [R1+0x200], R57 ;  /* 0x0002003901007387 */ /* 0x0007e20000100800 */
[-C--:B------:R-:W-:Y:S01]  /*4ae0*/  LEA R52, P2, R57, R28.reuse, 0x2 ;  /* 0x0000001c39347211 */ /* 0x080fe200078410ff */
[C---:B------:R-:W-:Y:S01]  /*4af0*/  IMAD R164, R78.reuse, 0x64, RZ ;  /* 0x000000644ea47824 */ /* 0x040fe200078e02ff */
[-C--:B------:R-:W-:Y:S01]  /*4b00*/  LEA.HI.X.SX32 R51, R55, R29.reuse, 0x2, P5 ;  /* 0x0000001d37337211 */ /* 0x080fe200028f16ff */
[----:B------:R4:W-:Y:S01]  /*4b10*/  STL [R1+0x1fc], R59 ;  /* 0x0001fc3b01007387 */ /* 0x0009e20000100800 */
[-C--:B------:R-:W-:Y:S01]  /*4b20*/  LEA R54, P5, R59, R28.reuse, 0x2 ;  /* 0x0000001c3b367211 */ /* 0x080fe200078a10ff */
[----:B------:R-:W-:Y:S01]  /*4b30*/  IMAD R171, R78, 0x1a, RZ ;  /* 0x0000001a4eab7824 */ /* 0x000fe200078e02ff */
[-C--:B-1----:R-:W-:Y:S01]  /*4b40*/  LEA.HI.X.SX32 R53, R57, R29.reuse, 0x2, P2 ;  /* 0x0000001d39357211 */ /* 0x082fe200010f16ff */
[----:B------:R1:W-:Y:S01]  /*4b50*/  STL [R1+0x1f8], R4 ;  /* 0x0001f80401007387 */ /* 0x0003e20000100800 */
[-C--:B------:R-:W-:Y:S01]  /*4b60*/  LEA R56, P2, R4, R28.reuse, 0x2 ;  /* 0x0000001c04387211 */ /* 0x080fe200078410ff */
[----:B------:R-:W-:Y:S01]  /*4b70*/  IMAD R166, R78, 0x68, RZ ;  /* 0x000000684ea67824 */ /* 0x000fe200078e02ff */
[-C--:B--2---:R-:W-:Y:S01]  /*4b80*/  LEA.HI.X.SX32 R55, R59, R29.reuse, 0x2, P5 ;  /* 0x0000001d3b377211 */ /* 0x084fe200028f16ff */
[----:B------:R2:W-:Y:S01]  /*4b90*/  STL [R1+0x1f4], R60 ;  /* 0x0001f43c01007387 */ /* 0x0005e20000100800 */
[-C--:B------:R-:W-:Y:S01]  /*4ba0*/  LEA R58, P5, R60, R28.reuse, 0x2 ;  /* 0x0000001c3c3a7211 */ /* 0x080fe200078a10ff */
[----:B------:R-:W-:Y:S01]  /*4bb0*/  IMAD R173, R78, 0x1b, RZ ;  /* 0x0000001b4ead7824 */ /* 0x000fe200078e02ff */
[-C--:B---3--:R-:W-:Y:S01]  /*4bc0*/  LEA.HI.X.SX32 R57, R4, R29.reuse, 0x2, P2 ;  /* 0x0000001d04397211 */ /* 0x088fe200010f16ff */
[----:B------:R3:W-:Y:S01]  /*4bd0*/  STL [R1+0x1f0], R30 ;  /* 0x0001f01e01007387 */ /* 0x0007e20000100800 */
[-C--:B----4-:R-:W-:Y:S01]  /*4be0*/  LEA.HI.X.SX32 R59, R60, R29.reuse, 0x2, P5 ;  /* 0x0000001d3c3b7211 */ /* 0x090fe200028f16ff */
[----:B------:R-:W-:Y:S01]  /*4bf0*/  IMAD R168, R78, 0x6c, RZ ;  /* 0x0000006c4ea87824 */ /* 0x000fe200078e02ff */
[-C--:B-1----:R-:W-:Y:S01]  /*4c00*/  LEA R4, P2, R30, R28.reuse, 0x2 ;  /* 0x0000001c1e047211 */ /* 0x082fe200078410ff */
[----:B------:R1:W-:Y:S01]  /*4c10*/  STL [R1+0x1ec], R64 ;  /* 0x0001ec4001007387 */ /* 0x0003e20000100800 */
[----:B------:R-:W-:Y:S01]  /*4c20*/  IMAD R170, R78, 0x70, RZ ;  /* 0x000000704eaa7824 */ /* 0x000fe200078e02ff */
[-C--:B--2---:R-:W-:Y:S01]  /*4c30*/  LEA R60, P5, R64, R28.reuse, 0x2 ;  /* 0x0000001c403c7211 */ /* 0x084fe200078a10ff */
[----:B------:R-:W-:Y:S01]  /*4c40*/  IMAD R177, R78, 0x1d, RZ ;  /* 0x0000001d4eb17824 */ /* 0x000fe200078e02ff */
[-C--:B------:R-:W-:Y:S01]  /*4c50*/  LEA.HI.X.SX32 R5, R30, R29.reuse, 0x2, P2 ;  /* 0x0000001d1e057211 */ /* 0x080fe200010f16ff */
[----:B------:R2:W-:Y:S01]  /*4c60*/  STL [R1+0x1e8], R66 ;  /* 0x0001e84201007387 */ /* 0x0005e20000100800 */
[-C--:B------:R-:W-:Y:S01]  /*4c70*/  LEA R62, P2, R66, R28.reuse, 0x2 ;  /* 0x0000001c423e7211 */ /* 0x080fe200078410ff */
[----:B---3--:R-:W-:Y:S01]  /*4c80*/  IMAD R30, R14, UR8, RZ ;  /* 0x000000080e1e7c24 */ /* 0x008fe2000f8e02ff */
[-C--:B------:R-:W-:Y:S01]  /*4c90*/  LEA.HI.X.SX32 R61, R64, R29.reuse, 0x2, P5 ;  /* 0x0000001d403d7211 */ /* 0x080fe200028f16ff */
[----:B------:R3:W-:Y:S01]  /*4ca0*/  STL [R1+0x1e4], R68 ;  /* 0x0001e44401007387 */ /* 0x0007e20000100800 */
[-C--:B-1----:R-:W-:Y:S01]  /*4cb0*/  LEA R64, P5, R68, R28.reuse, 0x2 ;  /* 0x0000001c44407211 */ /* 0x082fe200078a10ff */
[----:B------:R-:W-:Y:S01]  /*4cc0*/  IMAD R14, R8, UR8, RZ ;  /* 0x00000008080e7c24 */ /* 0x000fe2000f8e02ff */
[-C--:B------:R-:W-:Y:S01]  /*4cd0*/  LEA.HI.X.SX32 R63, R66, R29.reuse, 0x2, P2 ;  /* 0x0000001d423f7211 */ /* 0x080fe200010f16ff */
[----:B------:R1:W-:Y:S01]  /*4ce0*/  STL [R1+0x1e0], R70 ;  /* 0x0001e04601007387 */ /* 0x0003e20000100800 */
[-C--:B------:R-:W-:Y:S01]  /*4cf0*/  LEA.HI.X.SX32 R65, R68, R29.reuse, 0x2, P5 ;  /* 0x0000001d44417211 */ /* 0x080fe200028f16ff */
[----:B------:R-:W-:Y:S01]  /*4d00*/  IMAD R172, R78, 0x74, RZ ;  /* 0x000000744eac7824 */ /* 0x000fe200078e02ff */
[-C--:B--2---:R-:W-:Y:S01]  /*4d10*/  LEA R66, P2, R70, R28.reuse, 0x2 ;  /* 0x0000001c46427211 */ /* 0x084fe200078410ff */
[----:B------:R2:W-:Y:S01]  /*4d20*/  STL [R1+0x1dc], R80 ;  /* 0x0001dc5001007387 */ /* 0x0005e20000100800 */
[----:B------:R-:W-:Y:S01]  /*4d30*/  IMAD R178, R78, 0x1e, RZ ;  /* 0x0000001e4eb27824 */ /* 0x000fe200078e02ff */
[-C--:B---3--:R-:W-:Y:S01]  /*4d40*/  LEA R68, P5, R80, R28.reuse, 0x2 ;  /* 0x0000001c50447211 */ /* 0x088fe200078a10ff */
[----:B------:R-:W-:Y:S01]  /*4d50*/  IMAD R174, R78, 0x78, RZ ;  /* 0x000000784eae7824 */ /* 0x000fe200078e02ff */
[-C--:B------:R-:W-:Y:S01]  /*4d60*/  LEA.HI.X.SX32 R67, R70, R29.reuse, 0x2, P2 ;  /* 0x0000001d46437211 */ /* 0x080fe200010f16ff */
[----:B------:R3:W-:Y:S01]  /*4d70*/  STL [R1+0x1d8], R77 ;  /* 0x0001d84d01007387 */ /* 0x0007e20000100800 */
[-C--:B-1----:R-:W-:Y:S01]  /*4d80*/  LEA R70, P2, R77, R28.reuse, 0x2 ;  /* 0x0000001c4d467211 */ /* 0x082fe200078410ff */
[----:B------:R-:W-:Y:S01]  /*4d90*/  IMAD R181, R78, 0x1f, RZ ;  /* 0x0000001f4eb57824 */ /* 0x000fe200078e02ff */
[-C--:B------:R-:W-:Y:S01]  /*4da0*/  LEA.HI.X.SX32 R69, R80, R29.reuse, 0x2, P5 ;  /* 0x0000001d50457211 */ /* 0x080fe200028f16ff */
[----:B------:R1:W-:Y:S01]  /*4db0*/  STL [R1+0x1d4], R75 ;  /* 0x0001d44b01007387 */ /* 0x0003e20000100800 */
[-C--:B--2---:R-:W-:Y:S01]  /*4dc0*/  LEA R80, P5, R75, R28.reuse, 0x2 ;  /* 0x0000001c4b507211 */ /* 0x084fe200078a10ff */
[----:B------:R-:W-:Y:S01]  /*4dd0*/  IMAD R176, R78, 0x7c, RZ ;  /* 0x0000007c4eb07824 */ /* 0x000fe200078e02ff */
[-C--:B------:R-:W-:Y:S01]  /*4de0*/  LEA.HI.X.SX32 R71, R77, R29.reuse, 0x2, P2 ;  /* 0x0000001d4d477211 */ /* 0x080fe200010f16ff */
[----:B------:R-:W-:Y:S01]  /*4df0*/  STL [R1+0x1d0], R37 ;  /* 0x0001d02501007387 */ /* 0x000fe20000100800 */
[-C--:B------:R-:W-:Y:S01]  /*4e00*/  LEA R82, P2, R37, R28.reuse, 0x2 ;  /* 0x0000001c25527211 */ /* 0x080fe200078410ff */
[----:B---3--:R-:W-:Y:S01]  /*4e10*/  IMAD R77, R6, UR8, RZ ;  /* 0x00000008064d7c24 */ /* 0x008fe2000f8e02ff */
[-C--:B------:R-:W-:Y:S01]  /*4e20*/  LEA.HI.X.SX32 R81, R75, R29.reuse, 0x2, P5 ;  /* 0x0000001d4b517211 */ /* 0x080fe200028f16ff */
[----:B------:R2:W-:Y:S01]  /*4e30*/  STL [R1+0x1cc], R36 ;  /* 0x0001cc2401007387 */ /* 0x0005e20000100800 */
[-C--:B------:R-:W-:Y:S01]  /*4e40*/  LEA R18, P5, R36, R28.reuse, 0x2 ;  /* 0x0000001c24127211 */ /* 0x080fe200078a10ff */
[----:B-1----:R-:W-:Y:S01]  /*4e50*/  IMAD R75, R7, UR8, RZ ;  /* 0x00000008074b7c24 */ /* 0x002fe2000f8e02ff */
[-C--:B------:R-:W-:Y:S01]  /*4e60*/  LEA.HI.X.SX32 R83, R37, R29.reuse, 0x2, P2 ;  /* 0x0000001d25537211 */ /* 0x080fe200010f16ff */
[----:B------:R-:W-:Y:S01]  /*4e70*/  STL [R1+0x1c8], R27 ;  /* 0x0001c81b01007387 */ /* 0x000fe20000100800 */
[CC--:B------:R-:W-:Y:S01]  /*4e80*/  LEA R16, P2, R27.reuse, R28.reuse, 0x2 ;  /* 0x0000001c1b107211 */ /* 0x0c0fe200078410ff */
[----:B------:R-:W-:Y:S01]  /*4e90*/  IMAD.SHL.U32 R183, R78, 0x20, RZ ;  /* 0x000000204eb77824 */ /* 0x000fe200078e00ff */
[-C--:B------:R-:W-:Y:S01]  /*4ea0*/  LEA.HI.X.SX32 R19, R36, R29.reuse, 0x2, P5 ;  /* 0x0000001d24137211 */ /* 0x080fe200028f16ff */
[----:B------:R1:W-:Y:S01]  /*4eb0*/  STL [R1+0x1c4], R26 ;  /* 0x0001c41a01007387 */ /* 0x0003e20000100800 */
[-C--:B------:R-:W-:Y:S01]  /*4ec0*/  LEA R88, P5, R26, R28.reuse, 0x2 ;  /* 0x0000001c1a587211 */ /* 0x080fe200078a10ff */
[C---:B------:R-:W-:Y:S01]  /*4ed0*/  IMAD R185, R78.reuse, 0x21, RZ ;  /* 0x000000214eb97824 */ /* 0x040fe200078e02ff */
[-C--:B------:R-:W-:Y:S01]  /*4ee0*/  LEA.HI.X.SX32 R17, R27, R29.reuse, 0x2, P2 ;  /* 0x0000001d1b117211 */ /* 0x080fe200010f16ff */
[----:B------:R-:W-:Y:S01]  /*4ef0*/  STL [R1+0x1c0], R25 ;  /* 0x0001c01901007387 */ /* 0x000fe20000100800 */
[CC--:B--2---:R-:W-:Y:S01]  /*4f00*/  LEA R36, P2, R25.reuse, R28.reuse, 0x2 ;  /* 0x0000001c19247211 */ /* 0x0c4fe200078410ff */
[----:B------:R-:W-:Y:S01]  /*4f10*/  IMAD R180, R78, 0x84, RZ ;  /* 0x000000844eb47824 */ /* 0x000fe200078e02ff */
[-C--:B------:R-:W-:Y:S01]  /*4f20*/  LEA.HI.X.SX32 R89, R26, R29.reuse, 0x2, P5 ;  /* 0x0000001d1a597211 */ /* 0x080fe200028f16ff */
[----:B------:R2:W-:Y:S01]  /*4f30*/  STL [R1+0x1bc], R24 ;  /* 0x0001bc1801007387 */ /* 0x0005e20000100800 */
[-C--:B------:R-:W-:Y:S01]  /*4f40*/  LEA.HI.X.SX32 R37, R25, R29.reuse, 0x2, P2 ;  /* 0x0000001d19257211 */ /* 0x080fe200010f16ff */
[----:B------:R-:W-:Y:S01]  /*4f50*/  IMAD R187, R78, 0x22, RZ ;  /* 0x000000224ebb7824 */ /* 0x000fe200078e02ff */
[-C--:B-1----:R-:W-:Y:S01]  /*4f60*/  LEA R26, P5, R24, R28.reuse, 0x2 ;  /* 0x0000001c181a7211 */ /* 0x082fe200078a10ff */
[----:B------:R1:W-:Y:S01]  /*4f70*/  STL [R1+0x1b8], R73 ;  /* 0x0001b84901007387 */ /* 0x0003e20000100800 */
[CC--:B------:R-:W-:Y:S01]  /*4f80*/  LEA R86, P2, R73.reuse, R28.reuse, 0x2 ;  /* 0x0000001c49567211 */ /* 0x0c0fe200078410ff */
[----:B------:R-:W-:Y:S01]  /*4f90*/  IMAD R182, R78, 0x88, RZ ;  /* 0x000000884eb67824 */ /* 0x000fe200078e02ff */
[-C--:B------:R-:W-:Y:S01]  /*4fa0*/  LEA.HI.X.SX32 R27, R24, R29.reuse, 0x2, P5 ;  /* 0x0000001d181b7211 */ /* 0x080fe200028f16ff */
[----:B------:R3:W-:Y:S01]  /*4fb0*/  STL [R1+0x1b4], R30 ;  /* 0x0001b41e01007387 */ /* 0x0007e20000100800 */
[-C--:B------:R-:W-:Y:S01]  /*4fc0*/  LEA.HI.X.SX32 R87, R73, R29.reuse, 0x2, P2 ;  /* 0x0000001d49577211 */ /* 0x080fe200010f16ff */
[----:B------:R-:W-:Y:S01]  /*4fd0*/  IMAD R189, R78, 0x23, RZ ;  /* 0x000000234ebd7824 */ /* 0x000fe200078e02ff */
[CC--:B--2---:R-:W-:Y:S01]  /*4fe0*/  LEA R24, P5, R30.reuse, R28.reuse, 0x2 ;  /* 0x0000001c1e187211 */ /* 0x0c4fe200078a10ff */
[----:B------:R-:W-:Y:S01]  /*4ff0*/  STL [R1+0x1b0], R15 ;  /* 0x0001b00f01007387 */ /* 0x000fe20000100800 */
[-C--:B------:R-:W-:Y:S01]  /*5000*/  LEA R6, P2, R15, R28.reuse, 0x2 ;  /* 0x0000001c0f067211 */ /* 0x080fe200078410ff */
[----:B-1----:R-:W-:Y:S01]  /*5010*/  IMAD R73, R9, UR8, RZ ;  /* 0x0000000809497c24 */ /* 0x002fe2000f8e02ff */
[-C--:B------:R-:W-:Y:S01]  /*5020*/  LEA.HI.X.SX32 R25, R30, R29.reuse, 0x2, P5 ;  /* 0x0000001d1e197211 */ /* 0x080fe200028f16ff */
[----:B------:R-:W-:Y:S01]  /*5030*/  STL [R1+0x1ac], R13 ;  /* 0x0001ac0d01007387 */ /* 0x000fe20000100800 */
[-C--:B------:R-:W-:Y:S01]  /*5040*/  LEA R90, P5, R13, R28.reuse, 0x2 ;  /* 0x0000001c0d5a7211 */ /* 0x080fe200078a10ff */
[----:B---3--:R-:W-:Y:S01]  /*5050*/  IMAD.SHL.U32 R30, R76, 0x4, RZ ;  /* 0x000000044c1e7824 */ /* 0x008fe200078e00ff */
        /* <DEDUP_REMOVED lines=14> */
[-C--:B-1----:R-:W-:Y:S01]  /*5140*/  LEA.HI.X.SX32 R11, R14, R29.reuse, 0x2, P2 ;  /* 0x0000001d0e0b7211 */ /* 0x082fe200010f16ff */
[C---:B------:R-:W-:Y:S01]  /*5150*/  IMAD R188, R78.reuse, 0x94, RZ ;  /* 0x000000944ebc7824 */ /* 0x040fe200078e02ff */
[-C--:B--2---:R-:W-:Y:S01]  /*5160*/  LEA R12, P5, R77, R28.reuse, 0x2 ;  /* 0x0000001c4d0c7211 */ /* 0x084fe200078a10ff */
[----:B------:R-:W-:Y:S01]  /*5170*/  STL [R1+0x198], R75 ;  /* 0x0001984b01007387 */ /* 0x000fe20000100800 */
[C---:B------:R-:W-:Y:S01]  /*5180*/  IMAD R195, R78.reuse, 0x26, RZ ;  /* 0x000000264ec37824 */ /* 0x040fe200078e02ff */
[-C--:B---3--:R-:W-:Y:S01]  /*5190*/  LEA R14, P2, R75, R28.reuse, 0x2 ;  /* 0x0000001c4b0e7211 */ /* 0x088fe200078410ff */
[C---:B------:R-:W-:Y:S01]  /*51a0*/  IMAD R190, R78.reuse, 0x98, RZ ;  /* 0x000000984ebe7824 */ /* 0x040fe200078e02ff */
[----:B------:R-:W-:Y:S01]  /*51b0*/  STL [R1+0x194], R73 ;  /* 0x0001944901007387 */ /* 0x000fe20000100800 */
[-C--:B------:R-:W-:Y:S01]  /*51c0*/  LEA.HI.X.SX32 R13, R77, R29.reuse, 0x2, P5 ;  /* 0x0000001d4d0d7211 */ /* 0x080fe200028f16ff */
[C---:B------:R-:W-:Y:S01]  /*51d0*/  IMAD R197, R78.reuse, 0x27, RZ ;  /* 0x000000274ec57824 */ /* 0x040fe200078e02ff */
[----:B------:R-:W-:Y:S01]  /*51e0*/  LEA R28, P5, R73, R28, 0x2 ;  /* 0x0000001c491c7211 */ /* 0x000fe200078a10ff */
[----:B------:R1:W-:Y:S01]  /*51f0*/  STL [R1+0x190], R30 ;  /* 0x0001901e01007387 */ /* 0x0003e20000100800 */
[-C--:B------:R-:W-:Y:S01]  /*5200*/  LEA.HI.X.SX32 R15, R75, R29.reuse, 0x2, P2 ;  /* 0x0000001d4b0f7211 */ /* 0x080fe200010f16ff */
[C---:B------:R-:W-:Y:S01]  /*5210*/  IMAD R192, R78.reuse, 0x9c, RZ ;  /* 0x0000009c4ec07824 */ /* 0x040fe200078e02ff */
[----:B------:R-:W-:Y:S01]  /*5220*/  LEA.HI.X.SX32 R29, R73, R29, 0x2, P5 ;  /* 0x0000001d491d7211 */ /* 0x000fe200028f16ff */
[----:B------:R-:W-:-:S02]  /*5230*/  IMAD R194, R78, 0xa0, RZ ;  /* 0x000000a04ec27824 */ /* 0x000fc400078e02ff */
[C---:B------:R-:W-:Y:S02]  /*5240*/  IMAD R201, R78.reuse, 0x29, RZ ;  /* 0x000000294ec97824 */ /* 0x040fe400078e02ff */
[----:B------:R-:W-:Y:S01]  /*5250*/  IMAD R196, R78, 0xa4, RZ ;  /* 0x000000a44ec47824 */ /* 0x000fe200078e02ff */
[----:B------:R-:W-:Y:S01]  /*5260*/  BAR.SYNC.DEFER_BLOCKING 0x0 ;  /* 0x0000000000007b1d */ /* 0x000fe20000010000 */
[----:B-1----:R-:W-:Y:S01]  /*5270*/  IADD3 R30, P2, PT, R30, UR16, RZ ;  /* 0x000000101e1e7c10 */ /* 0x002fe2000ff5e0ff */
[C---:B------:R-:W-:Y:S02]  /*5280*/  IMAD R203, R78.reuse, 0x2a, RZ ;  /* 0x0000002a4ecb7824 */ /* 0x040fe400078e02ff */
[----:B------:R-:W-:Y:S01]  /*5290*/  IMAD R198, R78, 0xa8, RZ ;  /* 0x000000a84ec67824 */ /* 0x000fe200078e02ff */
[----:B------:R-:W-:Y:S01]  /*52a0*/  IADD3 R212, P5, PT, R210, R30, RZ ;  /* 0x0000001ed2d47210 */ /* 0x000fe20007fbe0ff */
[----:B------:R-:W-:Y:S01]  /*52b0*/  IMAD R205, R78, 0x2b, RZ ;  /* 0x0000002b4ecd7824 */ /* 0x000fe200078e02ff */
[----:B------:R-:W-:Y:S01]  /*52c0*/  LEA.HI.X.SX32 R31, R76, UR17, 0x2, P2 ;  /* 0x000000114c1f7c11 */ /* 0x000fe200090f16ff */
[----:B------:R-:W-:-:S02]  /*52d0*/  IMAD R200, R78, 0xac, RZ ;  /* 0x000000ac4ec87824 */ /* 0x000fc400078e02ff */
[----:B------:R1:W-:Y:S01]  /*52e0*/  STL [R1+0x38], R212 ;  /* 0x000038d401007387 */ /* 0x0003e20000100800 */
[----:B------:R-:W-:Y:S01]  /*52f0*/  IMAD R202, R78, 0xb0, RZ ;  /* 0x000000b04eca7824 */ /* 0x000fe200078e02ff */
[----:B------:R-:W-:Y:S06]  /*5300*/  BRA.U UP0, `(.L_x_5) ;  /* 0x0000000100187547 */ /* 0x000fec000b800000 */
[----:B------:R-:W-:Y:S01]  /*5310*/  ELECT P2, URZ, PT ;  /* 0x0000000000ff782f */ /* 0x000fe20003840000 */
[----:B------:R-:W-:Y:S01]  /*5320*/  IMAD.MOV.U32 R73, RZ, RZ, 0x1 ;  /* 0x00000001ff497424 */ /* 0x000fe200078e00ff */
[----:B------:R-:W-:Y:S01]  /*5330*/  UMOV UR5, 0x40 ;  /* 0x0000004000057882 */ /* 0x000fe20000000000 */
[----:B------:R-:W-:Y:S01]  /*5340*/  UVIRTCOUNT.DEALLOC.SMPOOL 0x80 ;  /* 0x000000800000784c */ /* 0x000fe20000000000 */
[----:B------:R-:W-:-:S09]  /*5350*/  ULEA UR5, UR4, UR5, 0x18 ;  /* 0x0000000504057291 */ /* 0x000fd2000f8ec0ff */
[----:B------:R2:W-:Y:S03]  /*5360*/  @P2 STS.U8 [UR5], R73 ;  /* 0x00000049ff002988 */ /* 0x0005e60008000005 */
.L_x_5:
[----:B------:R3:W-:Y:S01]  /*5370*/  STL.64 [R1+0x410], R64 ;  /* 0x0004104001007387 */ /* 0x0007e20000100a00 */
[C---:B------:R-:W-:Y:S02]  /*5380*/  IMAD R214, R78.reuse, 0xc8, RZ ;  /* 0x000000c84ed67824 */ /* 0x040fe400078e02ff */
[C---:B------:R-:W-:Y:S02]  /*5390*/  IMAD R219, R78.reuse, 0x32, RZ ;  /* 0x000000324edb7824 */ /* 0x040fe400078e02ff */
[C---:B------:R-:W-:Y:S02]  /*53a0*/  IMAD R218, R78.reuse, 0xd0, RZ ;  /* 0x000000d04eda7824 */ /* 0x040fe400078e02ff */
[C---:B------:R-:W-:Y:S02]  /*53b0*/  IMAD R222, R78.reuse, 0xd8, RZ ;  /* 0x000000d84ede7824 */ /* 0x040fe400078e02ff */
[C---:B------:R-:W-:Y:S02]  /*53c0*/  IMAD R209, R78.reuse, 0x2d, RZ ;  /* 0x0000002d4ed17824 */ /* 0x040fe400078e02ff */
[C---:B------:R-:W-:Y:S01]  /*53d0*/  IMAD R227, R78.reuse, 0x36, RZ ;  /* 0x000000364ee37824 */ /* 0x040fe200078e02ff */
[----:B---3--:R-:W3:Y:S01]  /*53e0*/  LDL.64 R64, [R1+0x38] ;  /* 0x0000380001407983 */ /* 0x008ee20000100a00 */
[C---:B------:R-:W-:Y:S01]  /*53f0*/  IMAD R226, R78.reuse, 0xe0, RZ ;  /* 0x000000e04ee27824 */ /* 0x040fe200078e02ff */
[----:B------:R-:W-:Y:S01]  /*5400*/  USHF.L.U32 UR4, UR7, 0x15, URZ ;  /* 0x0000001507047899 */ /* 0x000fe200080006ff */
[C---:B------:R-:W-:Y:S01]  /*5410*/  IMAD R230, R78.reuse, 0xe8, RZ ;  /* 0x000000e84ee67824 */ /* 0x040fe200078e02ff */
[----:B------:R4:W-:Y:S01]  /*5420*/  STL.64 [R1+0x408], R80 ;  /* 0x0004085001007387 */ /* 0x0009e20000100a00 */
[C---:B------:R-:W-:Y:S01]  /*5430*/  IMAD R217, R78.reuse, 0x31, RZ ;  /* 0x000000314ed97824 */ /* 0x040fe200078e02ff */
[----:B------:R-:W-:Y:S01]  /*5440*/  ULOP3.LUT UR4, UR4, 0x600000, URZ, 0xc0, !UPT ;  /* 0x0060000004047892 */ /* 0x000fe2000f8ec0ff */
[C---:B------:R-:W-:Y:S01]  /*5450*/  IMAD R216, R78.reuse, 0xcc, RZ ;  /* 0x000000cc4ed87824 */ /* 0x040fe200078e02ff */
[----:B------:R-:W-:Y:S01]  /*5460*/  STL.64 [R1+0x400], R88 ;  /* 0x0004005801007387 */ /* 0x000fe20000100a00 */
[C---:B------:R-:W-:Y:S01]  /*5470*/  IMAD R220, R78.reuse, 0xd4, RZ ;  /* 0x000000d44edc7824 */ /* 0x040fe200078e02ff */
[----:B------:R-:W-:Y:S01]  /*5480*/  UIADD3 UR12, UPT, UPT, UR11, UR4, URZ ;  /* 0x000000040b0c7290 */ /* 0x000fe2000fffe0ff */
[C---:B------:R-:W-:Y:S01]  /*5490*/  IMAD R225, R78.reuse, 0x35, RZ ;  /* 0x000000354ee17824 */ /* 0x040fe200078e02ff */
[----:B------:R1:W-:Y:S01]  /*54a0*/  STL.64 [R1+0x3f8], R24 ;  /* 0x0003f81801007387 */ /* 0x0003e20000100a00 */
[C---:B------:R-:W-:Y:S01]  /*54b0*/  IMAD R224, R78.reuse, 0xdc, RZ ;  /* 0x000000dc4ee07824 */ /* 0x040fe200078e02ff */
[----:B------:R-:W-:Y:S01]  /*54c0*/  UIADD3 UR8, UPT, UPT, UR10, 0x78000, URZ ;  /* 0x000780000a087890 */ /* 0x000fe2000fffe0ff */
[C---:B------:R-:W-:Y:S01]  /*54d0*/  IMAD R229, R78.reuse, 0x37, RZ ;  /* 0x000000374ee57824 */ /* 0x040fe200078e02ff */
[CC--:B----4-:R-:W-:Y:S01]  /*54e0*/  LEA R80, P2, R78.reuse, R30.reuse, 0x3 ;  /* 0x0000001e4e507211 */ /* 0x0d0fe200078418ff */
[----:B------:R-:W-:Y:S01]  /*54f0*/  STL.64 [R1+0x3f0], R84 ;  /* 0x0003f05401007387 */ /* 0x000fe20000100a00 */
[C---:B------:R-:W-:Y:S01]  /*5500*/  IMAD R228, R78.reuse, 0xe4, RZ ;  /* 0x000000e44ee47824 */ /* 0x040fe200078e02ff */
[----:B------:R-:W4:Y:S01]  /*5510*/  LDCU UR9, c[0x0][0x3a0] ;  /* 0x00007400ff0977ac */ /* 0x000f220008000800 */
[----:B------:R-:W-:Y:S01]  /*5520*/  LEA.HI.X.SX32 R81, R211, R31, 0x2, P2 ;  /* 0x0000001fd3517211 */ /* 0x000fe200010f16ff */
[----:B------:R2:W-:Y:S01]  /*5530*/  STL.64 [R1+0x3e8], R28 ;  /* 0x0003e81c01007387 */ /* 0x0005e20000100a00 */
[C---:B------:R-:W-:Y:S01]  /*5540*/  IMAD R211, R78.reuse, 0x2e, RZ ;  /* 0x0000002e4ed37824 */ /* 0x040fe200078e02ff */
[----:B-1----:R-:W-:-:S02]  /*5550*/  LEA R24, P2, R78, R30, 0x4 ;  /* 0x0000001e4e187211 */ /* 0x002fc400078420ff */
[----:B------:R-:W-:Y:S01]  /*5560*/  STL [R1+0x39c], R76 ;  /* 0x00039c4c01007387 */ /* 0x000fe20000100800 */
[----:B--2---:R-:W-:Y:S01]  /*5570*/  IMAD R73, R78, 0x39, RZ ;  /* 0x000000394e497824 */ /* 0x004fe200078e02ff */
[-C--:B------:R-:W-:Y:S01]  /*5580*/  LEA.HI.X.SX32 R25, R210, R31.reuse, 0x2, P2 ;  /* 0x0000001fd2197211 */ /* 0x080fe200010f16ff */
[C---:B------:R-:W-:Y:S01]  /*5590*/  IMAD R210, R78.reuse, 0xc0, RZ ;  /* 0x000000c04ed27824 */ /* 0x040fe200078e02ff */
[----:B------:R1:W-:Y:S01]  /*55a0*/  STL [R1+0x398], R72 ;  /* 0x0003984801007387 */ /* 0x0003e20000100800 */
[C---:B------:R-:W-:Y:S01]  /*55b0*/  IMAD R232, R78.reuse, 0xec, RZ ;  /* 0x000000ec4ee87824 */ /* 0x040fe200078e02ff */
[-C--:B------:R-:W-:Y:S02]  /*55c0*/  IADD3 R28, P2, PT, R167, R30.reuse, RZ ;  /* 0x0000001ea71c7210 */ /* 0x080fe40007f5e0ff */
[----:B------:R2:W-:Y:S01]  /*55d0*/  STL [R1+0x368], R0 ;  /* 0x0003680001007387 */ /* 0x0005e20000100800 */
[----:B------:R-:W-:Y:S01]  /*55e0*/  IMAD R234, R78, 0xf0, RZ ;  /* 0x000000f04eea7824 */ /* 0x000fe200078e02ff */
[-C--:B------:R-:W-:Y:S01]  /*55f0*/  LEA.HI.X.SX32 R29, R74, R31.reuse, 0x2, P2 ;  /* 0x0000001f4a1d7211 */ /* 0x080fe200010f16ff */
[----:B------:R-:W-:Y:S01]  /*5600*/  STTM.x128 tmem[UR12], RZ ;  /* 0x000000ff000079ed */ /* 0x000fe200083c000c */
[CC--:B------:R-:W-:Y:S01]  /*5610*/  LEA R74, P2, R78.reuse, R30.reuse, 0x5 ;  /* 0x0000001e4e4a7211 */ /* 0x0c0fe200078428ff */
[C---:B-1----:R-:W-:Y:S01]  /*5620*/  IMAD R72, R78.reuse, 0x2f, RZ ;  /* 0x0000002f4e487824 */ /* 0x042fe200078e02ff */
[----:B------:R-:W1:Y:S01]  /*5630*/  FENCE.VIEW.ASYNC.T ;  /* 0x00000000000073c6 */ /* 0x000e620000000200 */
[C---:B------:R-:W-:Y:S01]  /*5640*/  IMAD R236, R78.reuse, 0xf4, RZ ;  /* 0x000000f44eec7824 */ /* 0x040fe200078e02ff */
[----:B------:R-:W-:Y:S01]  /*5650*/  LEA.HI.X.SX32 R75, R179, R31, 0x2, P2 ;  /* 0x0000001fb34b7211 */ /* 0x000fe200010f16ff */
[C---:B--2---:R-:W-:Y:S01]  /*5660*/  IMAD R0, R78.reuse, 0x33, RZ ;  /* 0x000000334e007824 */ /* 0x044fe200078e02ff */
[----:B-1----:R-:W-:Y:S01]  /*5670*/  BAR.SYNC.DEFER_BLOCKING 0x0 ;  /* 0x0000000000007b1d */ /* 0x002fe20000010000 */
[----:B------:R-:W-:Y:S01]  /*5680*/  IADD3 R248, P2, PT, R199, R30, RZ ;  /* 0x0000001ec7f87210 */ /* 0x000fe20007f5e0ff */
[----:B------:R-:W-:-:S02]  /*5690*/  IMAD R238, R78, 0xf8, RZ ;  /* 0x000000f84eee7824 */ /* 0x000fc400078e02ff */
[----:B------:R-:W-:Y:S01]  /*56a0*/  IMAD R240, R78, 0xfc, RZ ;  /* 0x000000fc4ef07824 */ /* 0x000fe200078e02ff */
[----:B------:R-:W-:Y:S02]  /*56b0*/  LEA.HI.X.SX32 R249, R145, R31, 0x2, P2 ;  /* 0x0000001f91f97211 */ /* 0x000fe400010f16ff */
[----:B------:R-:W-:-:S04]  /*56c0*/  IADD3 R244, P2, PT, R215, R30, RZ ;  /* 0x0000001ed7f47210 */ /* 0x000fc80007f5e0ff */
[-C--:B------:R-:W-:Y:S02]  /*56d0*/  LEA.HI.X.SX32 R245, R142, R31.reuse, 0x2, P2 ;  /* 0x0000001f8ef57211 */ /* 0x080fe400010f16ff */
[-C--:B---3--:R-:W-:Y:S01]  /*56e0*/  LEA.HI.X.SX32 R65, R78, R31.reuse, 0x2, P5 ;  /* 0x0000001f4e417211 */ /* 0x088fe200028f16ff */
[----:B------:R-:W-:Y:S01]  /*56f0*/  IMAD.MOV.U32 R64, RZ, RZ, R212 ;  /* 0x000000ffff407224 */ /* 0x000fe200078e00d4 */
[-C--:B------:R-:W-:Y:S01]  /*5700*/  IADD3 R88, P5, PT, R142, R30.reuse, RZ ;  /* 0x0000001e8e587210 */ /* 0x080fe20007fbe0ff */
[----:B------:R-:W-:Y:S01]  /*5710*/  IMAD R212, R78, 0xc4, RZ ;  /* 0x000000c44ed47824 */ /* 0x000fe200078e02ff */
[-C--:B------:R-:W-:Y:S01]  /*5720*/  IADD3 R142, P2, PT, R231, R30.reuse, RZ ;  /* 0x0000001ee78e7210 */ /* 0x080fe20007f5e0ff */
[----:B------:R1:W-:Y:S01]  /*5730*/  STL [R1+0x3c], R65 ;  /* 0x00003c4101007387 */ /* 0x0003e20000100800 */
[-C--:B------:R-:W-:Y:S01]  /*5740*/  LEA.HI.X.SX32 R89, R204, R31.reuse, 0x2, P5 ;  /* 0x0000001fcc597211 */ /* 0x080fe200028f16ff */
[----:B------:R-:W-:Y:S01]  /*5750*/  IMAD R204, R78, 0xb4, RZ ;  /* 0x000000b44ecc7824 */ /* 0x000fe200078e02ff */
[-C--:B------:R-:W-:Y:S01]  /*5760*/  IADD3 R84, P5, PT, R159, R30.reuse, RZ ;  /* 0x0000001e9f547210 */ /* 0x080fe20007fbe0ff */
[----:B------:R2:W-:Y:S03]  /*5770*/  STL.64 [R1+0x30], R80 ;  /* 0x0000305001007387 */ /* 0x0005e60000100a00 */
        /* <DEDUP_REMOVED lines=8> */
[----:B------:R-:W-:Y:S01]  /*5800*/  LEA.HI.X.SX32 R251, R147, R31, 0x2, P5 ;  /* 0x0000001f93fb7211 */ /* 0x000fe200028f16ff */
[----:B------:R1:W-:Y:S01]  /*5810*/  STL.64 [R1+0x18], R84 ;  /* 0x0000185401007387 */ /* 0x0003e20000100a00 */
[----:B------:R-:W-:-:S03]  /*5820*/  IADD3 R246, P5, PT, R207, R30, RZ ;  /* 0x0000001ecff67210 */ /* 0x000fc60007fbe0ff */
[----:B------:R1:W-:Y:S01]  /*5830*/  STL.64 [R1+0x10], R28 ;  /* 0x0000101c01007387 */ /* 0x0003e20000100a00 */
[-C--:B------:R-:W-:Y:S02]  /*5840*/  LEA.HI.X.SX32 R247, R143, R31.reuse, 0x2, P5 ;  /* 0x0000001f8ff77211 */ /* 0x080fe400028f16ff */
[-C--:B------:R-:W-:Y:S01]  /*5850*/  LEA.HI.X.SX32 R143, R146, R31.reuse, 0x2, P2 ;  /* 0x0000001f928f7211 */ /* 0x080fe200010f16ff */
[----:B------:R-:W-:Y:S01]  /*5860*/  STL.64 [R1+0x8], R76 ;  /* 0x0000084c01007387 */ /* 0x000fe20000100a00 */
[-C--:B------:R-:W-:Y:S02]  /*5870*/  LEA R146, P2, R78, R30.reuse, 0x6 ;  /* 0x0000001e4e927211 */ /* 0x080fe400078430ff */
[-C--:B------:R-:W-:Y:S01]  /*5880*/  IADD3 R242, P5, PT, R223, R30.reuse, RZ ;  /* 0x0000001edff27210 */ /* 0x080fe20007fbe0ff */
[----:B------:R1:W-:Y:S01]  /*5890*/  STL.64 [R1], R74 ;  /* 0x0000004a01007387 */ /* 0x0003e20000100a00 */
[----:B------:R-:W-:Y:S02]  /*58a0*/  LEA.HI.X.SX32 R147, R151, R31, 0x2, P2 ;  /* 0x0000001f97937211 */ /* 0x000fe400010f16ff */
[----:B------:R-:W-:-:S02]  /*58b0*/  IADD3 R150, P2, PT, R150, R30, RZ ;  /* 0x0000001e96967210 */ /* 0x000fc40007f5e0ff */
[-C--:B------:R-:W-:Y:S02]  /*58c0*/  LEA.HI.X.SX32 R243, R144, R31.reuse, 0x2, P5 ;  /* 0x0000001f90f37211 */ /* 0x080fe400028f16ff */
[-C--:B------:R-:W-:Y:S02]  /*58d0*/  LEA.HI.X.SX32 R151, R155, R31.reuse, 0x2, P2 ;  /* 0x0000001f9b977211 */ /* 0x080fe400010f16ff */
[-C--:B------:R-:W-:Y:S02]  /*58e0*/  IADD3 R154, P2, PT, R154, R30.reuse, RZ ;  /* 0x0000001e9a9a7210 */ /* 0x080fe40007f5e0ff */
[-C--:B------:R-:W-:Y:S02]  /*58f0*/  IADD3 R144, P5, PT, R237, R30.reuse, RZ ;  /* 0x0000001eed907210 */ /* 0x080fe40007fbe0ff */
        /* <DEDUP_REMOVED lines=9> */
[-C--:B------:R-:W-:Y:S02]  /*5990*/  IADD3 R152, P5, PT, R152, R30.reuse, RZ ;  /* 0x0000001e98987210 */ /* 0x080fe40007fbe0ff */
[-C--:B------:R-:W-:Y:S02]  /*59a0*/  LEA.HI.X.SX32 R167, R171, R31.reuse, 0x2, P2 ;  /* 0x0000001faba77211 */ /* 0x080fe400010f16ff */
        /* <DEDUP_REMOVED lines=8> */
[----:B------:R-:W-:-:S02]  /*5a30*/  LEA R178, P2, R78, R30, 0x7 ;  /* 0x0000001e4eb27211 */ /* 0x000fc400078438ff */
        /* <DEDUP_REMOVED lines=48> */
[-C--:B------:R-:W-:Y:S01]  /*5d40*/  LEA.HI.X.SX32 R209, R72, R31.reuse, 0x2, P5 ;  /* 0x0000001f48d17211 */ /* 0x080fe200028f16ff */
[----:B------:R-:W-:Y:S01]  /*5d50*/  IMAD R72, R78, 0x3a, RZ ;  /* 0x0000003a4e487824 */ /* 0x000fe200078e02ff */
[-C--:B------:R-:W-:Y:S02]  /*5d60*/  LEA.HI.X.SX32 R227, R231, R31.reuse, 0x2, P2 ;  /* 0x0000001fe7e37211 */ /* 0x080fe400010f16ff */
[-C--:B------:R-:W-:Y:S02]  /*5d70*/  IADD3 R230, P2, PT, R230, R30.reuse, RZ ;  /* 0x0000001ee6e67210 */ /* 0x080fe40007f5e0ff */
[----:B------:R-:W-:Y:S02]  /*5d80*/  IADD3 R212, P5, PT, R212, R30, RZ ;  /* 0x0000001ed4d47210 */ /* 0x000fe40007fbe0ff */
[----:B------:R-:W-:Y:S02]  /*5d90*/  LEA.HI.X.SX32 R231, R72, R31, 0x2, P2 ;  /* 0x0000001f48e77211 */ /* 0x000fe400010f16ff */
[----:B------:R-:W-:-:S02]  /*5da0*/  ISETP.NE.U32.AND P2, PT, R2, RZ, PT ;  /* 0x000000ff0200720c */ /* 0x000fc40003f45070 */
[-C--:B------:R-:W-:Y:S02]  /*5db0*/  LEA.HI.X.SX32 R213, R217, R31.reuse, 0x2, P5 ;  /* 0x0000001fd9d57211 */ /* 0x080fe400028f16ff */
[-C--:B------:R-:W-:Y:S02]  /*5dc0*/  IADD3 R216, P5, PT, R216, R30.reuse, RZ ;  /* 0x0000001ed8d87210 */ /* 0x080fe40007fbe0ff */
[----:B------:R-:W-:Y:S02]  /*5dd0*/  LEA R72, R2, UR10, 0x8 ;  /* 0x0000000a02487c11 */ /* 0x000fe4000f8e40ff */
[----:B------:R-:W-:Y:S01]  /*5de0*/  LEA.HI.X.SX32 R217, R0, R31, 0x2, P5 ;  /* 0x0000001f00d97211 */ /* 0x000fe200028f16ff */
[----:B------:R-:W-:Y:S01]  /*5df0*/  IMAD R0, R78, 0x3b, RZ ;  /* 0x0000003b4e007824 */ /* 0x000fe200078e02ff */
[----:B------:R-:W-:-:S03]  /*5e00*/  IADD3 R220, P5, PT, R220, R30, RZ ;  /* 0x0000001edcdc7210 */ /* 0x000fc60007fbe0ff */
[----:B------:R-:W-:Y:S01]  /*5e10*/  VOTEU.ALL UP1, P2 ;  /* 0x0000000000ff7886 */ /* 0x000fe20001020000 */
[----:B------:R-:W-:Y:S01]  /*5e20*/  LEA.HI.X.SX32 R221, R225, R31, 0x2, P5 ;  /* 0x0000001fe1dd7211 */ /* 0x000fe200028f16ff */
[----:B------:R-:W-:Y:S01]  /*5e30*/  VOTEU.ALL UP2, P2 ;  /* 0x0000000000ff7886 */ /* 0x000fe20001040000 */
[----:B------:R-:W-:Y:S02]  /*5e40*/  IADD3 R224, P5, PT, R224, R30, RZ ;  /* 0x0000001ee0e07210 */ /* 0x000fe40007fbe0ff */
[----:B------:R-:W-:-:S04]  /*5e50*/  @!UP1 UIADD3 UR14, UPT, UPT, -UR6, 0x100000, URZ ;  /* 0x00100000060e9890 */ /* 0x000fc8000fffe1ff */
[----:B------:R-:W-:Y:S02]  /*5e60*/  @!UP1 USHF.L.U32 UR15, UR14, 0xb, URZ ;  /* 0x0000000b0e0f9899 */ /* 0x000fe400080006ff */
[----:B------:R-:W-:Y:S01]  /*5e70*/  @!UP1 USHF.L.U32 UR14, UR14, 0x1, URZ ;  /* 0x000000010e0e9899 */ /* 0x000fe200080006ff */
[----:B------:R-:W-:Y:S02]  /*5e80*/  LEA.HI.X.SX32 R225, R229, R31, 0x2, P5 ;  /* 0x0000001fe5e17211 */ /* 0x000fe400028f16ff */
[----:B------:R-:W-:Y:S01]  /*5e90*/  IADD3 R228, P5, PT, R228, R30, RZ ;  /* 0x0000001ee4e47210 */ /* 0x000fe20007fbe0ff */
[----:B------:R-:W-:-:S04]  /*5ea0*/  @!UP1 UIADD3 UR4, UPT, UPT, -UR6, 0x100000, URZ ;  /* 0x0010000006049890 */ /* 0x000fc8000fffe1ff */
[----:B------:R-:W-:Y:S02]  /*5eb0*/  @!UP1 USHF.L.U32 UR5, UR4, 0xb, URZ ;  /* 0x0000000b04059899 */ /* 0x000fe400080006ff */
[----:B------:R-:W-:Y:S01]  /*5ec0*/  @!UP1 USHF.L.U32 UR4, UR4, 0x1, URZ ;  /* 0x0000000104049899 */ /* 0x000fe200080006ff */
[----:B------:R-:W-:Y:S01]  /*5ed0*/  VOTEU.ALL UP1, P2 ;  /* 0x0000000000ff7886 */ /* 0x000fe20001020000 */
[-C--:B------:R-:W-:Y:S01]  /*5ee0*/  LEA.HI.X.SX32 R229, R73, R31.reuse, 0x2, P5 ;  /* 0x0000001f49e57211 */ /* 0x080fe200028f16ff */
[----:B------:R-:W-:Y:S01]  /*5ef0*/  VIADD R73, R252, 0xfffffffa ;  /* 0xfffffffafc497836 */ /* 0x000fe20000000000 */
[-C--:B------:R-:W-:Y:S01]  /*5f00*/  IADD3 R232, P5, PT, R232, R30.reuse, RZ ;  /* 0x0000001ee8e87210 */ /* 0x080fe20007fbe0ff */
[----:B------:R-:W1:Y:S02]  /*5f10*/  FENCE.VIEW.ASYNC.S ;  /* 0x00000000000073c6 */ /* 0x000e640000000000 */
[----:B-1----:R-:W1:Y:S02]  /*5f20*/  @!UP1 SYNCS.EXCH.64 URZ, [UR8], UR14 ;  /* 0x0000000e08ff95b2 */ /* 0x002e640008000100 */
[----:B-1----:R-:W-:Y:S01]  /*5f30*/  BAR.SYNC.DEFER_BLOCKING 0x0 ;  /* 0x0000000000007b1d */ /* 0x002fe20000010000 */
[----:B------:R-:W-:Y:S01]  /*5f40*/  LEA.HI.X.SX32 R233, R0, R31, 0x2, P5 ;  /* 0x0000001f00e97211 */ /* 0x000fe200028f16ff */
[----:B------:R-:W-:Y:S01]  /*5f50*/  IMAD R0, R78, 0x3d, RZ ;  /* 0x0000003d4e007824 */ /* 0x000fe200078e02ff */
[----:B------:R-:W-:-:S04]  /*5f60*/  IADD3 R234, P5, PT, R234, R30, RZ ;  /* 0x0000001eeaea7210 */ /* 0x000fc80007fbe0ff */
[----:B------:R-:W-:Y:S02]  /*5f70*/  LEA.HI.X.SX32 R235, R237, R31, 0x2, P5 ;  /* 0x0000001fedeb7211 */ /* 0x000fe400028f16ff */
[----:B------:R-:W-:-:S04]  /*5f80*/  IADD3 R236, P5, PT, R236, R30, RZ ;  /* 0x0000001eecec7210 */ /* 0x000fc80007fbe0ff */
[----:B------:R-:W-:Y:S01]  /*5f90*/  LEA.HI.X.SX32 R237, R0, R31, 0x2, P5 ;  /* 0x0000001f00ed7211 */ /* 0x000fe200028f16ff */
[----:B------:R-:W-:Y:S01]  /*5fa0*/  IMAD R0, R78, 0x3e, RZ ;  /* 0x0000003e4e007824 */ /* 0x000fe200078e02ff */
[----:B------:R-:W-:-:S04]  /*5fb0*/  IADD3 R238, P5, PT, R238, R30, RZ ;  /* 0x0000001eeeee7210 */ /* 0x000fc80007fbe0ff */
[-C--:B------:R-:W-:Y:S01]  /*5fc0*/  LEA.HI.X.SX32 R239, R0, R31.reuse, 0x2, P5 ;  /* 0x0000001f00ef7211 */ /* 0x080fe200028f16ff */
[----:B------:R-:W-:Y:S01]  /*5fd0*/  IMAD R0, R78, 0x3f, RZ ;  /* 0x0000003f4e007824 */ /* 0x000fe200078e02ff */
[----:B------:R-:W-:Y:S01]  /*5fe0*/  IADD3 R240, P5, PT, R240, R30, RZ ;  /* 0x0000001ef0f07210 */ /* 0x000fe20007fbe0ff */
[----:B------:R1:W1:Y:S03]  /*5ff0*/  @!UP2 SYNCS.EXCH.64 URZ, [UR10+0x78008], UR4 ;  /* 0x078008040affa5b2 */ /* 0x0002660008000100 */
[----:B------:R-:W-:Y:S01]  /*6000*/  LEA.HI.X.SX32 R241, R0, R31, 0x2, P5 ;  /* 0x0000001f00f17211 */ /* 0x000fe200028f16ff */
[----:B------:R-:W-:Y:S01]  /*6010*/  @!PT LDS RZ, [RZ] ;  /* 0x00000000fffff984 */ /* 0x000fe20000000800 */
[----:B------:R-:W-:Y:S01]  /*6020*/  @!PT LDS RZ, [RZ] ;  /* 0x00000000fffff984 */ /* 0x000fe20000000800 */
[----:B------:R-:W-:Y:S01]  /*6030*/  @!PT LDS RZ, [RZ] ;  /* 0x00000000fffff984 */ /* 0x000fe20000000800 */
[----:B-1----:R-:W-:Y:S01]  /*6040*/  LDGSTS.E [R72+0x40000], desc[UR26][R30.64], !P1 ;  /* 0x400000001e487fae */ /* 0x002fe2000c9a101a */
[----:B------:R-:W-:Y:S01]  /*6050*/  ISETP.GE.U32.AND P5, PT, R73, 0x7fffffbb, PT ;  /* 0x7fffffbb4900780c */ /* 0x000fe20003fa6070 */
[C---:B------:R-:W-:Y:S02]  /*6060*/  VIADD R73, R252.reuse, 0xfffffff9 ;  /* 0xfffffff9fc497836 */ /* 0x040fe40000000000 */
[----:B------:R-:W-:Y:S03]  /*6070*/  LDGSTS.E [R72+0x40004], desc[UR26][R64.64], !P3 ;  /* 0x4000400040487fae */ /* 0x000fe6000d9a101a */
[----:B------:R-:W-:Y:S01]  /*6080*/  ISETP.GE.U32.AND P1, PT, R73, 0x7fffffba, PT ;  /* 0x7fffffba4900780c */ /* 0x000fe20003f26070 */
[C---:B------:R-:W-:Y:S01]  /*6090*/  VIADD R73, R252.reuse, 0xfffffff8 ;  /* 0xfffffff8fc497836 */ /* 0x040fe20000000000 */
[----:B------:R-:W-:Y:S04]  /*60a0*/  LDGSTS.E [R72+0x40008], desc[UR26][R80.64], !P4 ;  /* 0x4000800050487fae */ /* 0x000fe8000e1a101a */
        /* <DEDUP_REMOVED lines=17> */
[----:B------:R1:W-:Y:S04]  /*61c0*/  LDGSTS.E [R72+0x40020], desc[UR26][R74.64], !P4 ;  /* 0x400200004a487fae */ /* 0x0003e8000e1a101a */
        /* <DEDUP_REMOVED lines=44> */
[----:B------:R-:W4:Y:S04]  /*6490*/  LDL.LU.64 R64, [R1+0x410] ;  /* 0x0004100001407983 */ /* 0x000f280000300a00 */
[----:B------:R-:W-:Y:S01]  /*64a0*/  ISETP.GE.U32.AND P6, PT, R73, 0x7fffffa4, PT ;  /* 0x7fffffa44900780c */ /* 0x000fe20003fc6070 */
[C---:B------:R-:W-:Y:S01]  /*64b0*/  VIADD R73, R252.reuse, 0xffffffe2 ;  /* 0xffffffe2fc497836 */ /* 0x040fe20000000000 */
[----:B--2---:R-:W2:Y:S04]  /*64c0*/  LDL.LU.64 R80, [R1+0x408] ;  /* 0x0004080001507983 */ /* 0x004ea80000300a00 */
[----:B---3--:R-:W3:Y:S04]  /*64d0*/  LDL.LU.64 R88, [R1+0x400] ;  /* 0x0004000001587983 */ /* 0x008ee80000300a00 */
[----:B------:R-:W-:Y:S01]  /*64e0*/  LDGSTS.E [R72+0x4005c], desc[UR26][R160.64], !P5 ;  /* 0x4005c000a0487fae */ /* 0x000fe2000e9a101a */
[----:B------:R-:W-:Y:S01]  /*64f0*/  ISETP.GE.U32.AND P5, PT, R73, 0x7fffffa3, PT ;  /* 0x7fffffa34900780c */ /* 0x000fe20003fa6070 */
[----:B------:R-:W-:-:S02]  /*6500*/  VIADD R73, R252, 0xffffffe1 ;  /* 0xffffffe1fc497836 */ /* 0x000fc40000000000 */
[----:B------:R-:W2:Y:S04]  /*6510*/  LDL.LU.64 R24, [R1+0x3f8] ;  /* 0x0003f80001187983 */ /* 0x000ea80000300a00 */
[----:B------:R-:W2:Y:S04]  /*6520*/  LDL.LU.64 R84, [R1+0x3f0] ;  /* 0x0003f00001547983 */ /* 0x000ea80000300a00 */
[----:B------:R-:W2:Y:S01]  /*6530*/  LDL.LU.64 R28, [R1+0x3e8] ;  /* 0x0003e800011c7983 */ /* 0x000ea20000300a00 */
[C---:B------:R-:W-:Y:S02]  /*6540*/  VIADD R0, R252.reuse, 0x3f ;  /* 0x0000003ffc007836 */ /* 0x040fe40000000000 */
[C---:B-1----:R-:W-:Y:S01]  /*6550*/  VIADD R74, R252.reuse, 0xffffffc0 ;  /* 0xffffffc0fc4a7836 */ /* 0x042fe20000000000 */
[----:B------:R-:W-:Y:S01]  /*6560*/  LDGSTS.E [R72+0x40060], desc[UR26][R162.64], !P1 ;  /* 0x40060000a2487fae */ /* 0x000fe2000c9a101a */
[----:B------:R-:W-:Y:S01]  /*6570*/  ISETP.GE.U32.AND P1, PT, R73, 0x7fffffa2, PT ;  /* 0x7fffffa24900780c */ /* 0x000fe20003f26070 */
[----:B------:R-:W-:-:S02]  /*6580*/  VIADD R73, R252, 0xffffffe0 ;  /* 0xffffffe0fc497836 */ /* 0x000fc40000000000 */
[----:B------:R-:W-:Y:S03]  /*6590*/  LDGSTS.E [R72+0x40064], desc[UR26][R164.64], !P3 ;  /* 0x40064000a4487fae */ /* 0x000fe6000d9a101a */
[----:B------:R-:W-:Y:S01]  /*65a0*/  ISETP.GE.U32.AND P3, PT, R73, 0x7fffffa1, PT ;  /* 0x7fffffa14900780c */ /* 0x000fe20003f66070 */
[C---:B------:R-:W-:Y:S01]  /*65b0*/  VIADD R73, R252.reuse, 0xffffffdf ;  /* 0xffffffdffc497836 */ /* 0x040fe20000000000 */
[----:B------:R-:W-:Y:S04]  /*65c0*/  LDGSTS.E [R72+0x40068], desc[UR26][R166.64], !P4 ;  /* 0x40068000a6487fae */ /* 0x000fe8000e1a101a */
[----:B------:R-:W-:Y:S01]  /*65d0*/  ISETP.GE.U32.AND P4, PT, R73, 0x7fffffa0, PT ;  /* 0x7fffffa04900780c */ /* 0x000fe20003f86070 */
[C---:B------:R-:W-:Y:S01]  /*65e0*/  VIADD R73, R252.reuse, 0xffffffde ;  /* 0xffffffdefc497836 */ /* 0x040fe20000000000 */
[----:B------:R-:W-:Y:S04]  /*65f0*/  STL.64 [R1+0x3a0], R250 ;  /* 0x0003a0fa01007387 */ /* 0x000fe80000100a00 */
[----:B------:R-:W-:Y:S04]  /*6600*/  STL.64 [R1+0x3a8], R248 ;  /* 0x0003a8f801007387 */ /* 0x000fe80000100a00 */
[----:B------:R-:W-:Y:S04]  /*6610*/  STL.64 [R1+0x3b0], R246 ;  /* 0x0003b0f601007387 */ /* 0x000fe80000100a00 */
[----:B------:R-:W-:Y:S04]  /*6620*/  STL.64 [R1+0x3b8], R244 ;  /* 0x0003b8f401007387 */ /* 0x000fe80000100a00 */
[----:B------:R-:W-:Y:S01]  /*6630*/  LDGSTS.E [R72+0x4006c], desc[UR26][R168.64], !P0 ;  /* 0x4006c000a8487fae */ /* 0x000fe2000c1a101a */
[----:B------:R-:W-:Y:S01]  /*6640*/  ISETP.GE.U32.AND P0, PT, R73, 0x7fffff9f, PT ;  /* 0x7fffff9f4900780c */ /* 0x000fe20003f06070 */
[----:B------:R-:W-:-:S02]  /*6650*/  VIADD R73, R252, 0xffffffdd ;  /* 0xffffffddfc497836 */ /* 0x000fc40000000000 */
[----:B------:R-:W-:Y:S04]  /*6660*/  STL.64 [R1+0x3c0], R242 ;  /* 0x0003c0f201007387 */ /* 0x000fe80000100a00 */
[----:B------:R-:W-:Y:S04]  /*6670*/  STL.64 [R1+0x3c8], R142 ;  /* 0x0003c88e01007387 */ /* 0x000fe80000100a00 */
[----:B------:R-:W-:Y:S04]  /*6680*/  STL.64 [R1+0x3d0], R144 ;  /* 0x0003d09001007387 */ /* 0x000fe80000100a00 */
[----:B------:R1:W-:Y:S04]  /*6690*/  STL.64 [R1+0x3d8], R146 ;  /* 0x0003d89201007387 */ /* 0x0003e80000100a00 */
[----:B------:R2:W-:Y:S04]  /*66a0*/  STL.64 [R1+0x3e0], R148 ;  /* 0x0003e09401007387 */ /* 0x0005e80000100a00 */
[----:B------:R-:W-:Y:S01]  /*66b0*/  LDGSTS.E [R72+0x40070], desc[UR26][R170.64], !P6 ;  /* 0x40070000aa487fae */ /* 0x000fe2000f1a101a */
[----:B------:R-:W-:Y:S01]  /*66c0*/  ISETP.GE.U32.AND P6, PT, R73, 0x7fffff9e, PT ;  /* 0x7fffff9e4900780c */ /* 0x000fe20003fc6070 */
[----:B------:R-:W-:-:S02]  /*66d0*/  VIADD R73, R252, 0xffffffdc ;  /* 0xffffffdcfc497836 */ /* 0x000fc40000000000 */
[----:B-1----:R-:W2:Y:S04]  /*66e0*/  LDL.LU.64 R146, [R1+0x38] ;  /* 0x0000380001927983 */ /* 0x002ea80000300a00 */
[----:B------:R-:W-:Y:S01]  /*66f0*/  LDGSTS.E [R72+0x40074], desc[UR26][R172.64], !P5 ;  /* 0x40074000ac487fae */ /* 0x000fe2000e9a101a */
[----:B------:R-:W-:Y:S01]  /*6700*/  ISETP.GE.U32.AND P5, PT, R73, 0x7fffff9d, PT ;  /* 0x7fffff9d4900780c */ /* 0x000fe20003fa6070 */
[C---:B------:R-:W-:Y:S02]  /*6710*/  VIADD R73, R252.reuse, 0xffffffdb ;  /* 0xffffffdbfc497836 */ /* 0x040fe40000000000 */
[----:B------:R-:W2:Y:S04]  /*6720*/  LDL.LU.64 R144, [R1+0x30] ;  /* 0x0000300001907983 */ /* 0x000ea80000300a00 */
[----:B------:R-:W-:Y:S01]  /*6730*/  LDGSTS.E [R72+0x40078], desc[UR26][R174.64], !P1 ;  /* 0x40078000ae487fae */ /* 0x000fe2000c9a101a */
[----:B------:R-:W-:Y:S01]  /*6740*/  ISETP.GE.U32.AND P1, PT, R73, 0x7fffff9c, PT ;  /* 0x7fffff9c4900780c */ /* 0x000fe20003f26070 */
[----:B------:R-:W-:-:S02]  /*6750*/  VIADD R73, R252, 0xffffffda ;  /* 0xffffffdafc497836 */ /* 0x000fc40000000000 */
[----:B------:R-:W2:Y:S04]  /*6760*/  LDL.LU.64 R142, [R1+0x28] ;  /* 0x00002800018e7983 */ /* 0x000ea80000300a00 */
[----:B------:R-:W-:Y:S01]  /*6770*/  LDGSTS.E [R72+0x4007c], desc[UR26][R176.64], !P3 ;  /* 0x4007c000b0487fae */ /* 0x000fe2000d9a101a */
[----:B------:R-:W-:Y:S01]  /*6780*/  ISETP.GE.U32.AND P3, PT, R73, 0x7fffff9b, PT ;  /* 0x7fffff9b4900780c */ /* 0x000fe20003f66070 */
[C---:B------:R-:W-:Y:S02]  /*6790*/  VIADD R73, R252.reuse, 0xffffffd9 ;  /* 0xffffffd9fc497836 */ /* 0x040fe40000000000 */
[----:B------:R-:W2:Y:S04]  /*67a0*/  LDL.LU.64 R242, [R1+0x20] ;  /* 0x0000200001f27983 */ /* 0x000ea80000300a00 */
[----:B------:R-:W2:Y:S04]  /*67b0*/  LDL.LU.64 R244, [R1+0x18] ;  /* 0x0000180001f47983 */ /* 0x000ea80000300a00 */
[----:B------:R-:W2:Y:S04]  /*67c0*/  LDL.LU.64 R246, [R1+0x10] ;  /* 0x0000100001f67983 */ /* 0x000ea80000300a00 */
[----:B------:R-:W-:Y:S01]  /*67d0*/  LDGSTS.E [R72+0x40080], desc[UR26][R178.64], !P4 ;  /* 0x40080000b2487fae */ /* 0x000fe2000e1a101a */
[----:B------:R-:W-:Y:S01]  /*67e0*/  ISETP.GE.U32.AND P4, PT, R73, 0x7fffff9a, PT ;  /* 0x7fffff9a4900780c */ /* 0x000fe20003f86070 */
[----:B------:R-:W-:-:S02]  /*67f0*/  VIADD R73, R252, 0xffffffd8 ;  /* 0xffffffd8fc497836 */ /* 0x000fc40000000000 */
[----:B------:R-:W2:Y:S04]  /*6800*/  LDL.LU.64 R248, [R1+0x8] ;  /* 0x0000080001f87983 */ /* 0x000ea80000300a00 */
[----:B------:R-:W2:Y:S04]  /*6810*/  LDL.LU.64 R250, [R1] ;  /* 0x0000000001fa7983 */ /* 0x000ea80000300a00 */
        /* <DEDUP_REMOVED lines=54> */
[----:B------:R-:W1:Y:S01]  /*6b80*/  S2R R75, SR_TID.X ;  /* 0x00000000004b7919 */ /* 0x000e620000002100 */
        /* <DEDUP_REMOVED lines=14> */
[----:B------:R-:W-:Y:S01]  /*6c70*/  VIADD R73, R252, 0xffffffc1 ;  /* 0xffffffc1fc497836 */ /* 0x000fe20000000000 */
[----:B------:R-:W-:Y:S01]  /*6c80*/  LDGSTS.E [R72+0x400e0], desc[UR26][R226.64], !P4 ;  /* 0x400e0000e2487fae */ /* 0x000fe2000e1a101a */
[----:B-1----:R-:W-:-:S03]  /*6c90*/  LOP3.LUT R75, R75, 0x3f, RZ, 0xc0, !PT ;  /* 0x0000003f4b4b7812 */ /* 0x002fc600078ec0ff */
[----:B------:R-:W-:Y:S01]  /*6ca0*/  LDGSTS.E [R72+0x400e4], desc[UR26][R228.64], !P0 ;  /* 0x400e4000e4487fae */ /* 0x000fe2000c1a101a */
[----:B------:R-:W-:Y:S02]  /*6cb0*/  ISETP.GT.AND P0, PT, R0, 0x3f, PT ;  /* 0x0000003f0000780c */ /* 0x000fe40003f04270 */
[----:B------:R-:W-:Y:S01]  /*6cc0*/  ISETP.GE.U32.AND P4, PT, R73, 0x7fffff82, PT ;  /* 0x7fffff824900780c */ /* 0x000fe20003f86070 */
[----:B------:R-:W-:Y:S01]  /*6cd0*/  LDGSTS.E [R72+0x400e8], desc[UR26][R230.64], !P6 ;  /* 0x400e8000e6487fae */ /* 0x000fe2000f1a101a */
[----:B------:R-:W-:Y:S02]  /*6ce0*/  ISETP.GE.AND P6, PT, R75, R252, PT ;  /* 0x000000fc4b00720c */ /* 0x000fe40003fc6270 */
[----:B------:R-:W-:Y:S01]  /*6cf0*/  SEL R73, RZ, 0x4, !P0 ;  /* 0x00000004ff497807 */ /* 0x000fe20004000000 */
[----:B------:R-:W-:Y:S01]  /*6d00*/  LDGSTS.E [R72+0x400ec], desc[UR26][R232.64], !P5 ;  /* 0x400ec000e8487fae */ /* 0x000fe2000e9a101a */
[----:B------:R-:W-:Y:S02]  /*6d10*/  ISETP.GE.U32.AND P5, PT, R74, 0x7fffff81, PT ;  /* 0x7fffff814a00780c */ /* 0x000fe40003fa6070 */
[----:B------:R-:W-:Y:S01]  /*6d20*/  SEL R73, R73, RZ, !P6 ;  /* 0x000000ff49497207 */ /* 0x000fe20007000000 */
[----:B------:R-:W-:Y:S01]  /*6d30*/  LDGSTS.E [R72+0x400f0], desc[UR26][R234.64], !P1 ;  /* 0x400f0000ea487fae */ /* 0x000fe2000c9a101a */
[----:B------:R-:W-:-:S02]  /*6d40*/  ISETP.GE.AND P6, PT, R75, R74, PT ;  /* 0x0000004a4b00720c */ /* 0x000fc40003fc6270 */
[----:B------:R-:W-:Y:S01]  /*6d50*/  ISETP.NE.U32.AND P1, PT, R73, RZ, PT ;  /* 0x000000ff4900720c */ /* 0x000fe20003f25070 */
[----:B------:R-:W-:Y:S01]  /*6d60*/  VIADD R73, R252, 0xffffffbf ;  /* 0xffffffbffc497836 */ /* 0x000fe20000000000 */
[----:B------:R-:W-:Y:S01]  /*6d70*/  LDGSTS.E [R72+0x400f4], desc[UR26][R236.64], !P3 ;  /* 0x400f4000ec487fae */ /* 0x000fe2000d9a101a */
[----:B------:R-:W-:-:S03]  /*6d80*/  LOP3.LUT R74, R3, 0x20, RZ, 0x3c, !PT ;  /* 0x00000020034a7812 */ /* 0x000fc600078e3cff */
[----:B------:R-:W-:Y:S01]  /*6d90*/  ISETP.GE.U32.AND P3, PT, R73, 0x7fffff80, PT ;  /* 0x7fffff804900780c */ /* 0x000fe20003f66070 */
[----:B------:R-:W-:Y:S01]  /*6da0*/  VIADD R73, R252, 0xffffffbe ;  /* 0xffffffbefc497836 */ /* 0x000fe20000000000 */
[----:B------:R-:W-:Y:S01]  /*6db0*/  LDGSTS.E [R72+0x400f8], desc[UR26][R238.64], !P4 ;  /* 0x400f8000ee487fae */ /* 0x000fe2000e1a101a */
[----:B------:R-:W-:-:S03]  /*6dc0*/  VIADD R77, R74, UR10 ;  /* 0x0000000a4a4d7c36 */ /* 0x000fc60008000000 */
[----:B------:R-:W-:Y:S01]  /*6dd0*/  ISETP.GE.U32.AND P4, PT, R73, 0x7fffff7f, PT ;  /* 0x7fffff7f4900780c */ /* 0x000fe20003f86070 */
[----:B------:R-:W-:Y:S01]  /*6de0*/  VIADD R73, R252, 0xffffffbd ;  /* 0xffffffbdfc497836 */ /* 0x000fe20000000000 */
[----:B------:R1:W-:Y:S04]  /*6df0*/  LDGSTS.E [R72+0x400fc], desc[UR26][R240.64], !P5 ;  /* 0x400fc000f0487fae */ /* 0x0003e8000e9a101a */
[----:B------:R-:W-:Y:S01]  /*6e00*/  ISETP.GE.U32.AND P5, PT, R73, 0x7fffff7e, PT ;  /* 0x7fffff7e4900780c */ /* 0x000fe20003fa6070 */
[----:B------:R-:W0:Y:S01]  /*6e10*/  LDGDEPBAR ;  /* 0x00000000000079af */ /* 0x000e220000000000 */
[----:B------:R-:W-:Y:S02]  /*6e20*/  SEL R73, RZ, 0x4, P6 ;  /* 0x00000004ff497807 */ /* 0x000fe40003000000 */
[----:B------:R-:W-:Y:S01]  /*6e30*/  ISETP.GT.AND P6, PT, R0, 0x7f, PT ;  /* 0x0000007f0000780c */ /* 0x000fe20003fc4270 */
[----:B------:R-:W-:-:S03]  /*6e40*/  VIADD R0, R252, 0xffffff80 ;  /* 0xffffff80fc007836 */ /* 0x000fc60000000000 */
[----:B-1----:R-:W-:Y:S01]  /*6e50*/  SEL R72, R73, RZ, P6 ;  /* 0x000000ff49487207 */ /* 0x002fe20003000000 */
[----:B------:R-:W-:Y:S01]  /*6e60*/  VIADD R73, R252, 0xffffffbc ;  /* 0xffffffbcfc497836 */ /* 0x000fe20000000000 */
[----:B------:R-:W-:Y:S01]  /*6e70*/  ISETP.GE.AND P6, PT, R75, R0, PT ;  /* 0x000000004b00720c */ /* 0x000fe20003fc6270 */
[----:B------:R-:W-:-:S03]  /*6e80*/  VIADD R0, R3, UR10 ;  /* 0x0000000a03007c36 */ /* 0x000fc60008000000 */
[----:B------:R-:W-:Y:S02]  /*6e90*/  SEL R76, RZ, 0x4, P6 ;  /* 0x00000004ff4c7807 */ /* 0x000fe40003000000 */
[----:B------:R-:W-:Y:S01]  /*6ea0*/  LDGSTS.E [R0], desc[UR26][R40.64], P1 ;  /* 0x0000000028007fae */ /* 0x000fe200089a101a */
[----:B------:R-:W-:Y:S02]  /*6eb0*/  ISETP.GE.U32.AND P6, PT, R73, 0x7fffff7d, PT ;  /* 0x7fffff7d4900780c */ /* 0x000fe40003fc6070 */
[----:B------:R-:W-:Y:S01]  /*6ec0*/  LOP3.LUT R73, R3, 0x40, RZ, 0x3c, !PT ;  /* 0x0000004003497812 */ /* 0x000fe200078e3cff */
[----:B------:R-:W-:Y:S04]  /*6ed0*/  LDGSTS.E [R0+0x400], desc[UR26][R22.64], P1 ;  /* 0x0040000016007fae */ /* 0x000fe800089a101a */
[----:B------:R-:W-:Y:S01]  /*6ee0*/  LDGSTS.E [R0+0x800], desc[UR26][R98.64], P1 ;  /* 0x0080000062007fae */ /* 0x000fe200089a101a */
[----:B------:R-:W-:Y:S01]  /*6ef0*/  VIADD R75, R73, UR10 ;  /* 0x0000000a494b7c36 */ /* 0x000fe20008000000 */
[----:B------:R-:W-:-:S02]  /*6f00*/  LOP3.LUT R73, R3, 0x60, RZ, 0x3c, !PT ;  /* 0x0000006003497812 */ /* 0x000fc400078e3cff */
[----:B------:R-:W-:Y:S03]  /*6f10*/  LDGSTS.E [R0+0xc00], desc[UR26][R106.64], P1 ;  /* 0x00c000006a007fae */ /* 0x000fe600089a101a */
[----:B------:R-:W-:Y:S01]  /*6f20*/  VIADD R73, R73, UR10 ;  /* 0x0000000a49497c36 */ /* 0x000fe20008000000 */
[----:B------:R-:W-:Y:S04]  /*6f30*/  LDGSTS.E [R0+0x1000], desc[UR26][R114.64], P1 ;  /* 0x0100000072007fae */ /* 0x000fe800089a101a */
        /* <DEDUP_REMOVED lines=53> */
[----:B----4-:R-:W-:Y:S04]  /*7290*/  LDGSTS.E [R73+0x2b00], desc[UR26][R64.64], P1 ;  /* 0x02b0000040497fae */ /* 0x010fe800089a101a */
[----:B--2---:R-:W-:Y:S04]  /*72a0*/  LDGSTS.E [R73+0x2f00], desc[UR26][R80.64], P1 ;  /* 0x02f0000050497fae */ /* 0x004fe800089a101a */
[----:B---3--:R-:W-:Y:S04]  /*72b0*/  LDGSTS.E [R73+0x3300], desc[UR26][R88.64], P1 ;  /* 0x0330000058497fae */ /* 0x008fe800089a101a */
[----:B------:R-:W-:Y:S04]  /*72c0*/  LDGSTS.E [R73+0x3700], desc[UR26][R24.64], P1 ;  /* 0x0370000018497fae */ /* 0x000fe800089a101a */
[----:B------:R-:W-:Y:S04]  /*72d0*/  LDGSTS.E [R73+0x3b00], desc[UR26][R84.64], P1 ;  /* 0x03b0000054497fae */ /* 0x000fe800089a101a */
[----:B------:R-:W-:Y:S04]  /*72e0*/  LDGSTS.E [R73+0x3f00], desc[UR26][R28.64], P1 ;  /* 0x03f000001c497fae */ /* 0x000fe800089a101a */
[----:B------:R-:W0:Y:S01]  /*72f0*/  LDGDEPBAR ;  /* 0x00000000000079af */ /* 0x000e220000000000 */
[----:B------:R-:W-:Y:S01]  /*7300*/  VIADD R74, R252, 0xffffffbb ;  /* 0xffffffbbfc4a7836 */ /* 0x000fe20000000000 */
[----:B------:R-:W-:Y:S04]  /*7310*/  BAR.SYNC.DEFER_BLOCKING 0x0 ;  /* 0x0000000000007b1d */ /* 0x000fe80000010000 */
[----:B------:R-:W-:Y:S01]  /*7320*/  ISETP.GE.U32.AND P1, PT, R74, 0x7fffff7c, PT ;  /* 0x7fffff7c4a00780c */ /* 0x000fe20003f26070 */
[----:B------:R-:W-:-:S04]  /*7330*/  IMAD.SHL.U32 R74, R78, 0x40, RZ ;  /* 0x000000404e4a7824 */ /* 0x000fc800078e00ff */
[----:B------:R-:W-:Y:S01]  /*7340*/  IMAD.WIDE R148, R74, 0x4, R30 ;  /* 0x000000044a947825 */ /* 0x000fe200078e021e */
[----:B------:R-:W-:-:S03]  /*7350*/  LEA R31, R2, UR10, 0x8 ;  /* 0x0000000a021f7c11 */ /* 0x000fc6000f8e40ff */
[----:B------:R-:W-:Y:S02]  /*7360*/  VIADD R30, R252, 0xffffffba ;  /* 0xffffffbafc1e7836 */ /* 0x000fe40000000000 */
[----:B------:R-:W-:-:S04]  /*7370*/  IMAD.WIDE R146, R74, 0x4, R146 ;  /* 0x000000044a927825 */ /* 0x000fc800078e0292 */
[----:B------:R-:W-:Y:S01]  /*7380*/  IMAD.WIDE R144, R74, 0x4, R144 ;  /* 0x000000044a907825 */ /* 0x000fe200078e0290 */
[----:B------:R-:W-:Y:S01]  /*7390*/  @!PT LDS RZ, [RZ] ;  /* 0x00000000fffff984 */ /* 0x000fe20000000800 */
[----:B------:R-:W-:Y:S01]  /*73a0*/  @!PT LDS RZ, [RZ] ;  /* 0x00000000fffff984 */ /* 0x000fe20000000800 */
[----:B------:R-:W-:Y:S01]  /*73b0*/  @!PT LDS RZ, [RZ] ;  /* 0x00000000fffff984 */ /* 0x000fe20000000800 */
[----:B------:R-:W-:Y:S01]  /*73c0*/  LDGSTS.E [R31+0x48000], desc[UR26][R148.64], !P3 ;  /* 0x48000000941f7fae */ /* 0x000fe2000d9a101a */
[----:B------:R-:W-:Y:S02]  /*73d0*/  ISETP.GE.U32.AND P3, PT, R30, 0x7fffff7b, PT ;  /* 0x7fffff7b1e00780c */ /* 0x000fe40003f66070 */
[----:B------:R-:W-:Y:S01]  /*73e0*/  VIADD R30, R252, 0xffffffb9 ;  /* 0xffffffb9fc1e7836 */ /* 0x000fe20000000000 */
[----:B------:R-:W-:Y:S04]  /*73f0*/  LDGSTS.E [R31+0x48004], desc[UR26][R146.64], !P4 ;  /* 0x48004000921f7fae */ /* 0x000fe8000e1a101a */
[----:B------:R-:W-:Y:S01]  /*7400*/  ISETP.GE.U32.AND P4, PT, R30, 0x7fffff7a, PT ;  /* 0x7fffff7a1e00780c */ /* 0x000fe20003f86070 */
[----:B------:R-:W-:Y:S01]  /*7410*/  VIADD R30, R252, 0xffffffb8 ;  /* 0xffffffb8fc1e7836 */ /* 0x000fe20000000000 */
[----:B------:R-:W-:Y:S01]  /*7420*/  LDGSTS.E [R31+0x48008], desc[UR26][R144.64], !P5 ;  /* 0x48008000901f7fae */ /* 0x000fe2000e9a101a */
[----:B------:R-:W-:-:S03]  /*7430*/  IMAD.WIDE R142, R74, 0x4, R142 ;  /* 0x000000044a8e7825 */ /* 0x000fc600078e028e */
[----:B------:R-:W-:Y:S01]  /*7440*/  ISETP.GE.U32.AND P5, PT, R30, 0x7fffff79, PT ;  /* 0x7fffff791e00780c */ /* 0x000fe20003fa6070 */
[----:B------:R-:W-:Y:S01]  /*7450*/  VIADD R30, R252, 0xffffffb7 ;  /* 0xffffffb7fc1e7836 */ /* 0x000fe20000000000 */
[----:B------:R1:W-:Y:S01]  /*7460*/  STL.64 [R1+0x98], R148 ;  /* 0x0000989401007387 */ /* 0x0003e20000100a00 */
[----:B------:R-:W-:-:S03]  /*7470*/  IMAD.WIDE R242, R74, 0x4, R242 ;  /* 0x000000044af27825 */ /* 0x000fc600078e02f2 */
[----:B------:R2:W-:Y:S01]  /*7480*/  LDGSTS.E [R31+0x4800c], desc[UR26][R142.64], !P6 ;  /* 0x4800c0008e1f7fae */ /* 0x0005e2000f1a101a */
[----:B------:R-:W-:Y:S01]  /*7490*/  ISETP.GE.U32.AND P6, PT, R30, 0x7fffff78, PT ;  /* 0x7fffff781e00780c */ /* 0x000fe20003fc6070 */
[C---:B------:R-:W-:Y:S02]  /*74a0*/  IMAD.WIDE R244, R74.reuse, 0x4, R244 ;  /* 0x000000044af47825 */ /* 0x040fe400078e02f4 */
[----:B------:R3:W-:Y:S04]  /*74b0*/  LDGSTS.E [R31+0x48010], desc[UR26][R242.64], !P1 ;  /* 0x48010000f21f7fae */ /* 0x0007e8000c9a101a */
[----:B-1----:R-:W4:Y:S04]  /*74c0*/  LDL.LU.64 R148, [R1+0x3e0] ;  /* 0x0003e00001947983 */ /* 0x002f280000300a00 */
[----:B------:R1:W-:Y:S01]  /*74d0*/  STL.64 [R1+0x90], R146 ;  /* 0x0000909201007387 */ /* 0x0003e20000100a00 */
[----:B------:R-:W-:-:S03]  /*74e0*/  IMAD.WIDE R246, R74, 0x4, R246 ;  /* 0x000000044af67825 */ /* 0x000fc600078e02f6 */
[----:B------:R2:W-:Y:S01]  /*74f0*/  LDGSTS.E [R31+0x48014], desc[UR26][R244.64], !P3 ;  /* 0x48014000f41f7fae */ /* 0x0005e2000d9a101a */
[----:B------:R-:W-:-:S03]  /*7500*/  IMAD.WIDE R248, R74, 0x4, R248 ;  /* 0x000000044af87825 */ /* 0x000fc600078e02f8 */
[----:B------:R2:W-:Y:S04]  /*7510*/  LDGSTS.E [R31+0x48018], desc[UR26][R246.64], !P4 ;  /* 0x48018000f61f7fae */ /* 0x0005e8000e1a101a */
[----:B-1----:R-:W2:Y:S04]  /*7520*/  LDL.LU.64 R146, [R1+0x3d8] ;  /* 0x0003d80001927983 */ /* 0x002ea80000300a00 */
[----:B------:R1:W-:Y:S01]  /*7530*/  STL.64 [R1+0x88], R144 ;  /* 0x0000889001007387 */ /* 0x0003e20000100a00 */
[----:B------:R-:W-:-:S03]  /*7540*/  IMAD.WIDE R250, R74, 0x4, R250 ;  /* 0x000000044afa7825 */ /* 0x000fc600078e02fa */
[----:B------:R2:W-:Y:S04]  /*7550*/  LDGSTS.E [R31+0x4801c], desc[UR26][R248.64], !P5 ;  /* 0x4801c000f81f7fae */ /* 0x0005e8000e9a101a */
[----:B------:R2:W-:Y:S04]  /*7560*/  LDGSTS.E [R31+0x48020], desc[UR26][R250.64], !P6 ;  /* 0x48020000fa1f7fae */ /* 0x0005e8000f1a101a */
[----:B-1----:R-:W2:Y:S04]  /*7570*/  LDL.LU.64 R144, [R1+0x3d0] ;  /* 0x0003d00001907983 */ /* 0x002ea80000300a00 */
[----:B------:R1:W-:Y:S04]  /*7580*/  STL.64 [R1+0x80], R142 ;  /* 0x0000808e01007387 */ /* 0x0003e80000100a00 */
[----:B-1----:R-:W2:Y:S04]  /*7590*/  LDL.LU.64 R142, [R1+0x3c8] ;  /* 0x0003c800018e7983 */ /* 0x002ea80000300a00 */
[----:B------:R1:W-:Y:S04]  /*75a0*/  STL.64 [R1+0x78], R242 ;  /* 0x000078f201007387 */ /* 0x0003e80000100a00 */
[----:B-1----:R-:W3:Y:S04]  /*75b0*/  LDL.LU.64 R242, [R1+0x3c0] ;  /* 0x0003c00001f27983 */ /* 0x002ee80000300a00 */
[----:B------:R1:W-:Y:S04]  /*75c0*/  STL.64 [R1+0x70], R244 ;  /* 0x000070f401007387 */ /* 0x0003e80000100a00 */
[----:B-1----:R-:W4:Y:S04]  /*75d0*/  LDL.LU.64 R244, [R1+0x3b8] ;  /* 0x0003b80001f47983 */ /* 0x002f280000300a00 */
[----:B------:R1:W-:Y:S04]  /*75e0*/  STL.64 [R1+0x68], R246 ;  /* 0x000068f601007387 */ /* 0x0003e80000100a00 */
[----:B-1----:R-:W4:Y:S04]  /*75f0*/  LDL.LU.64 R246, [R1+0x3b0] ;  /* 0x0003b00001f67983 */ /* 0x002f280000300a00 */
[----:B------:R1:W-:Y:S04]  /*7600*/  STL.64 [R1+0x60], R248 ;  /* 0x000060f801007387 */ /* 0x0003e80000100a00 */
[----:B-1----:R-:W4:Y:S04]  /*7610*/  LDL.LU.64 R248, [R1+0x3a8] ;  /* 0x0003a80001f87983 */ /* 0x002f280000300a00 */
[----:B------:R1:W-:Y:S04]  /*7620*/  STL.64 [R1+0x58], R250 ;  /* 0x000058fa01007387 */ /* 0x0003e80000100a00 */
[----:B-1----:R-:W4:Y:S01]  /*7630*/  LDL.LU.64 R250, [R1+0x3a0] ;  /* 0x0003a00001fa7983 */ /* 0x002f220000300a00 */
[----:B------:R-:W-:-:S05]  /*7640*/  VIADD R30, R252, 0xffffffb6 ;  /* 0xffffffb6fc1e7836 */ /* 0x000fca0000000000 */
[----:B------:R-:W-:Y:S01]  /*7650*/  ISETP.GE.U32.AND P1, PT, R30, 0x7fffff77, PT ;  /* 0x7fffff771e00780c */ /* 0x000fe20003f26070 */
        /* <DEDUP_REMOVED lines=8> */
[----:B------:R-:W-:Y:S02]  /*76e0*/  VIADD R30, R252, 0xffffffb1 ;  /* 0xffffffb1fc1e7836 */ /* 0x000fe40000000000 */
[----:B------:R-:W-:-:S04]  /*76f0*/  IMAD.WIDE R188, R74, 0x4, R188 ;  /* 0x000000044abc7825 */ /* 0x000fc800078e02bc */
[----:B------:R-:W-:-:S04]  /*7700*/  IMAD.WIDE R190, R74, 0x4, R190 ;  /* 0x000000044abe7825 */ /* 0x000fc800078e02be */
[----:B------:R-:W-:-:S04]  /*7710*/  IMAD.WIDE R192, R74, 0x4, R192 ;  /* 0x000000044ac07825 */ /* 0x000fc800078e02c0 */
[----:B------:R-:W-:-:S04]  /*7720*/  IMAD.WIDE R194, R74, 0x4, R194 ;  /* 0x000000044ac27825 */ /* 0x000fc800078e02c2 */
[----:B------:R-:W-:-:S04]  /*7730*/  IMAD.WIDE R196, R74, 0x4, R196 ;  /* 0x000000044ac47825 */ /* 0x000fc800078e02c4 */
[----:B--2---:R-:W-:-:S04]  /*7740*/  IMAD.WIDE R142, R74, 0x4, R142 ;  /* 0x000000044a8e7825 */ /* 0x004fc800078e028e */
[----:B---3--:R-:W-:-:S04]  /*7750*/  IMAD.WIDE R242, R74, 0x4, R242 ;  /* 0x000000044af27825 */ /* 0x008fc800078e02f2 */
[----:B----4-:R-:W-:-:S04]  /*7760*/  IMAD.WIDE R244, R74, 0x4, R244 ;  /* 0x000000044af47825 */ /* 0x010fc800078e02f4 */
[----:B------:R-:W-:-:S04]  /*7770*/  IMAD.WIDE R246, R74, 0x4, R246 ;  /* 0x000000044af67825 */ /* 0x000fc800078e02f6 */
[----:B------:R-:W-:-:S04]  /*7780*/  IMAD.WIDE R248, R74, 0x4, R248 ;  /* 0x000000044af87825 */ /* 0x000fc800078e02f8 */
[----:B------:R-:W-:-:S05]  /*7790*/  IMAD.WIDE R250, R74, 0x4, R250 ;  /* 0x000000044afa7825 */ /* 0x000fca00078e02fa */
[----:B------:R-:W-:Y:S01]  /*77a0*/  LDGSTS.E [R31+0x48024], desc[UR26][R250.64], !P1 ;  /* 0x48024000fa1f7fae */ /* 0x000fe2000c9a101a */
[----:B------:R-:W-:Y:S01]  /*77b0*/  ISETP.GE.U32.AND P1, PT, R30, 0x7fffff72, PT ;  /* 0x7fffff721e00780c */ /* 0x000fe20003f26070 */
[----:B------:R-:W-:Y:S02]  /*77c0*/  VIADD R30, R252, 0xffffffb0 ;  /* 0xffffffb0fc1e7836 */ /* 0x000fe40000000000 */
[----:B------:R-:W-:Y:S03]  /*77d0*/  LDGSTS.E [R31+0x48028], desc[UR26][R248.64], !P3 ;  /* 0x48028000f81f7fae */ /* 0x000fe6000d9a101a */
[----:B------:R-:W-:Y:S01]  /*77e0*/  ISETP.GE.U32.AND P3, PT, R30, 0x7fffff71, PT ;  /* 0x7fffff711e00780c */ /* 0x000fe20003f66070 */
[----:B------:R-:W-:Y:S01]  /*77f0*/  VIADD R30, R252, 0xffffffaf ;  /* 0xffffffaffc1e7836 */ /* 0x000fe20000000000 */
[----:B------:R-:W-:Y:S04]  /*7800*/  LDGSTS.E [R31+0x4802c], desc[UR26][R246.64], !P4 ;  /* 0x4802c000f61f7fae */ /* 0x000fe8000e1a101a */
[----:B------:R-:W-:Y:S01]  /*7810*/  ISETP.GE.U32.AND P4, PT, R30, 0x7fffff70, PT ;  /* 0x7fffff701e00780c */ /* 0x000fe20003f86070 */
[----:B------:R-:W-:Y:S01]  /*7820*/  VIADD R30, R252, 0xffffffae ;  /* 0xffffffaefc1e7836 */ /* 0x000fe20000000000 */
[----:B------:R-:W-:Y:S04]  /*7830*/  LDGSTS.E [R31+0x48030], desc[UR26][R244.64], !P5 ;  /* 0x48030000f41f7fae */ /* 0x000fe8000e9a101a */
[----:B------:R-:W-:Y:S01]  /*7840*/  ISETP.GE.U32.AND P5, PT, R30, 0x7fffff6f, PT ;  /* 0x7fffff6f1e00780c */ /* 0x000fe20003fa6070 */
[----:B------:R-:W-:Y:S01]  /*7850*/  VIADD R30, R252, 0xffffffad ;  /* 0xffffffadfc1e7836 */ /* 0x000fe20000000000 */
[----:B------:R-:W-:Y:S04]  /*7860*/  LDGSTS.E [R31+0x48034], desc[UR26][R242.64], !P6 ;  /* 0x48034000f21f7fae */ /* 0x000fe8000f1a101a */
[----:B------:R-:W-:Y:S01]  /*7870*/  STL.64 [R1+0x50], R250 ;  /* 0x000050fa01007387 */ /* 0x000fe20000100a00 */
[----:B------:R-:W-:Y:S01]  /*7880*/  ISETP.GE.U32.AND P6, PT, R30, 0x7fffff6e, PT ;  /* 0x7fffff6e1e00780c */ /* 0x000fe20003fc6070 */
[----:B------:R-:W-:-:S02]  /*7890*/  VIADD R30, R252, 0xffffffac ;  /* 0xffffffacfc1e7836 */ /* 0x000fc40000000000 */
[----:B------:R-:W-:Y:S04]  /*78a0*/  STL.64 [R1+0x48], R248 ;  /* 0x000048f801007387 */ /* 0x000fe80000100a00 */
[----:B------:R-:W-:Y:S04]  /*78b0*/  STL.64 [R1+0x40], R246 ;  /* 0x000040f601007387 */ /* 0x000fe80000100a00 */
[----:B------:R-:W-:Y:S04]  /*78c0*/  STL.64 [R1+0x38], R244 ;  /* 0x000038f401007387 */ /* 0x000fe80000100a00 */
[----:B------:R-:W-:Y:S04]  /*78d0*/  STL.64 [R1+0x30], R242 ;  /* 0x000030f201007387 */ /* 0x000fe80000100a00 */
[----:B------:R1:W-:Y:S04]  /*78e0*/  STL.64 [R1+0x28], R142 ;  /* 0x0000288e01007387 */ /* 0x0003e80000100a00 */
[----:B------:R1:W-:Y:S01]  /*78f0*/  LDGSTS.E [R31+0x48038], desc[UR26][R142.64], !P1 ;  /* 0x480380008e1f7fae */ /* 0x0003e2000c9a101a */
[----:B------:R-:W-:Y:S01]  /*7900*/  ISETP.GE.U32.AND P1, PT, R30, 0x7fffff6d, PT ;  /* 0x7fffff6d1e00780c */ /* 0x000fe20003f26070 */
[----:B------:R-:W-:-:S02]  /*7910*/  VIADD R30, R252, 0xffffffab ;  /* 0xffffffabfc1e7836 */ /* 0x000fc40000000000 */
[----:B-1----:R-:W-:-:S05]  /*7920*/  IMAD.WIDE R142, R74, 0x4, R144 ;  /* 0x000000044a8e7825 */ /* 0x002fca00078e0290 */
[----:B------:R1:W-:Y:S04]  /*7930*/  STL.64 [R1+0x20], R142 ;  /* 0x0000208e01007387 */ /* 0x0003e80000100a00 */
[----:B------:R1:W-:Y:S01]  /*7940*/  LDGSTS.E [R31+0x4803c], desc[UR26][R142.64], !P3 ;  /* 0x4803c0008e1f7fae */ /* 0x0003e2000d9a101a */
[----:B------:R-:W-:Y:S01]  /*7950*/  ISETP.GE.U32.AND P3, PT, R30, 0x7fffff6c, PT ;  /* 0x7fffff6c1e00780c */ /* 0x000fe20003f66070 */
[----:B------:R-:W-:Y:S02]  /*7960*/  VIADD R30, R252, 0xffffffaa ;  /* 0xffffffaafc1e7836 */ /* 0x000fe40000000000 */
        /* <DEDUP_REMOVED lines=15> */
[----:B------:R-:W-:-:S04]  /*7a60*/  IMAD.WIDE R250, R74, 0x4, R154 ;  /* 0x000000044afa7825 */ /* 0x000fc800078e029a */
[----:B-1----:R-:W-:-:S05]  /*7a70*/  IMAD.WIDE R142, R74, 0x4, R152 ;  /* 0x000000044a8e7825 */ /* 0x002fca00078e0298 */
[----:B------:R1:W-:Y:S01]  /*7a80*/  LDGSTS.E [R31+0x4804c], desc[UR26][R142.64], !P1 ;  /* 0x4804c0008e1f7fae */ /* 0x0003e2000c9a101a */
[----:B------:R-:W-:Y:S01]  /*7a90*/  ISETP.GE.U32.AND P1, PT, R30, 0x7fffff68, PT ;  /* 0x7fffff681e00780c */ /* 0x000fe20003f26070 */
[----:B------:R-:W-:Y:S02]  /*7aa0*/  VIADD R30, R252, 0xffffffa6 ;  /* 0xffffffa6fc1e7836 */ /* 0x000fe40000000000 */
[----:B------:R-:W-:Y:S01]  /*7ab0*/  LDGSTS.E [R31+0x48050], desc[UR26][R250.64], !P3 ;  /* 0x48050000fa1f7fae */ /* 0x000fe2000d9a101a */
[----:B------:R-:W-:Y:S02]  /*7ac0*/  IMAD.WIDE R248, R74, 0x4, R156 ;  /* 0x000000044af87825 */ /* 0x000fe400078e029c */
[----:B------:R-:W-:Y:S02]  /*7ad0*/  ISETP.GE.U32.AND P3, PT, R30, 0x7fffff67, PT ;  /* 0x7fffff671e00780c */ /* 0x000fe40003f66070 */
[----:B------:R-:W-:Y:S01]  /*7ae0*/  VIADD R30, R252, 0xffffffa5 ;  /* 0xffffffa5fc1e7836 */ /* 0x000fe20000000000 */
[----:B------:R-:W-:Y:S01]  /*7af0*/  LDGSTS.E [R31+0x48054], desc[UR26][R248.64], !P4 ;  /* 0x48054000f81f7fae */ /* 0x000fe2000e1a101a */
[----:B------:R-:W-:-:S03]  /*7b00*/  IMAD.WIDE R246, R74, 0x4, R158 ;  /* 0x000000044af67825 */ /* 0x000fc600078e029e */
[----:B------:R-:W-:Y:S01]  /*7b10*/  ISETP.GE.U32.AND P4, PT, R30, 0x7fffff66, PT ;  /* 0x7fffff661e00780c */ /* 0x000fe20003f86070 */
        /* <DEDUP_REMOVED lines=9> */
[----:B------:R2:W-:Y:S01]  /*7bb0*/  LDGSTS.E [R31+0x48060], desc[UR26][R242.64], !P1 ;  /* 0x48060000f21f7fae */ /* 0x0005e2000c9a101a */
[----:B------:R-:W-:Y:S01]  /*7bc0*/  IMAD.WIDE R162, R74, 0x4, R164 ;  /* 0x000000044aa27825 */ /* 0x000fe200078e02a4 */
[----:B------:R-:W-:Y:S02]  /*7bd0*/  LEA R165, R2, UR10, 0x8 ;  /* 0x0000000a02a57c11 */ /* 0x000fe4000f8e40ff */
[----:B------:R-:W-:Y:S01]  /*7be0*/  ISETP.GE.U32.AND P1, PT, R30, 0x7fffff63, PT ;  /* 0x7fffff631e00780c */ /* 0x000fe20003f26070 */
[----:B------:R-:W-:Y:S02]  /*7bf0*/  VIADD R30, R252, 0xffffffa1 ;  /* 0xffffffa1fc1e7836 */ /* 0x000fe40000000000 */
[----:B------:R-:W-:Y:S01]  /*7c00*/  LDGSTS.E [R165+0x48064], desc[UR26][R162.64], !P3 ;  /* 0x48064000a2a57fae */ /* 0x000fe2000d9a101a */
[----:B------:R-:W-:-:S02]  /*7c10*/  IMAD.WIDE R160, R74, 0x4, R166 ;  /* 0x000000044aa07825 */ /* 0x000fc400078e02a6 */
[----:B------:R-:W-:Y:S02]  /*7c20*/  ISETP.GE.U32.AND P3, PT, R30, 0x7fffff62, PT ;  /* 0x7fffff621e00780c */ /* 0x000fe40003f66070 */
[----:B------:R-:W-:Y:S01]  /*7c30*/  IMAD.WIDE R154, R74, 0x4, R172 ;  /* 0x000000044a9a7825 */ /* 0x000fe200078e02ac */
[----:B------:R-:W-:Y:S01]  /*7c40*/  LDGSTS.E [R165+0x48068], desc[UR26][R160.64], !P4 ;  /* 0x48068000a0a57fae */ /* 0x000fe2000e1a101a */
[----:B------:R-:W3:Y:S02]  /*7c50*/  LDC R167, c[0x0][0x3a0] ;  /* 0x0000e800ffa77b82 */ /* 0x000ee40000000800 */
[----:B------:R-:W-:Y:S02]  /*7c60*/  VIADD R30, R252, 0xffffffa0 ;  /* 0xffffffa0fc1e7836 */ /* 0x000fe40000000000 */
[----:B------:R-:W-:-:S03]  /*7c70*/  IMAD.WIDE R158, R74, 0x4, R168 ;  /* 0x000000044a9e7825 */ /* 0x000fc600078e02a8 */
[----:B------:R-:W-:Y:S01]  /*7c80*/  ISETP.GE.U32.AND P4, PT, R30, 0x7fffff61, PT ;  /* 0x7fffff611e00780c */ /* 0x000fe20003f86070 */
[----:B------:R-:W-:Y:S01]  /*7c90*/  VIADD R30, R252, 0xffffff9f ;  /* 0xffffff9ffc1e7836 */ /* 0x000fe20000000000 */
[----:B------:R-:W-:Y:S01]  /*7ca0*/  LDGSTS.E [R165+0x4806c], desc[UR26][R158.64], !P5 ;  /* 0x4806c0009ea57fae */ /* 0x000fe2000e9a101a */
[----:B------:R-:W-:Y:S01]  /*7cb0*/  IMAD.WIDE R156, R74, 0x4, R170 ;  /* 0x000000044a9c7825 */ /* 0x000fe200078e02aa */
[----:B------:R-:W4:Y:S02]  /*7cc0*/  LDC R166, c[0x0][0x3a0] ;  /* 0x0000e800ffa67b82 */ /* 0x000f240000000800 */
[----:B------:R-:W-:Y:S01]  /*7cd0*/  ISETP.GE.U32.AND P5, PT, R30, 0x7fffff60, PT ;  /* 0x7fffff601e00780c */ /* 0x000fe20003fa6070 */
[----:B------:R-:W-:Y:S01]  /*7ce0*/  VIADD R30, R252, 0xffffff9e ;  /* 0xffffff9efc1e7836 */ /* 0x000fe20000000000 */
[----:B------:R-:W-:Y:S04]  /*7cf0*/  LDGSTS.E [R165+0x48070], desc[UR26][R156.64], !P6 ;  /* 0x480700009ca57fae */ /* 0x000fe8000f1a101a */
[----:B------:R-:W-:Y:S01]  /*7d00*/  ISETP.GE.U32.AND P6, PT, R30, 0x7fffff5f, PT ;  /* 0x7fffff5f1e00780c */ /* 0x000fe20003fc6070 */
[----:B------:R-:W-:Y:S01]  /*7d10*/  VIADD R30, R252, 0xffffff9d ;  /* 0xffffff9dfc1e7836 */ /* 0x000fe20000000000 */
[----:B------:R-:W-:Y:S01]  /*7d20*/  LDGSTS.E [R165+0x48074], desc[UR26][R154.64], !P1 ;  /* 0x480740009aa57fae */ /* 0x000fe2000c9a101a */
[----:B------:R-:W-:Y:S01]  /*7d30*/  IMAD.WIDE R152, R74, 0x4, R174 ;  /* 0x000000044a987825 */ /* 0x000fe200078e02ae */
[----:B------:R-:W3:Y:S02]  /*7d40*/  LDC R168, c[0x0][0x3a0] ;  /* 0x0000e800ffa87b82 */ /* 0x000ee40000000800 */
        /* <DEDUP_REMOVED lines=18> */
[----:B------:R1:W-:Y:S04]  /*7e70*/  STL.64 [R1], R142 ;  /* 0x0000008e01007387 */ /* 0x0003e80000100a00 */
[----:B------:R-:W-:Y:S01]  /*7e80*/  LDGSTS.E [R165+0x48088], desc[UR26][R144.64], !P1 ;  /* 0x4808800090a57fae */ /* 0x000fe2000c9a101a */
[----:B------:R-:W-:Y:S01]  /*7e90*/  ISETP.GE.U32.AND P1, PT, R30, 0x7fffff59, PT ;  /* 0x7fffff591e00780c */ /* 0x000fe20003f26070 */
[----:B------:R-:W-:Y:S02]  /*7ea0*/  VIADD R30, R252, 0xffffff97 ;  /* 0xffffff97fc1e7836 */ /* 0x000fe40000000000 */
[----:B-1----:R-:W-:-:S05]  /*7eb0*/  IMAD.WIDE R142, R74, 0x4, R184 ;  /* 0x000000044a8e7825 */ /* 0x002fca00078e02b8 */
[----:B------:R-:W-:Y:S01]  /*7ec0*/  LDGSTS.E [R165+0x4808c], desc[UR26][R142.64], !P3 ;  /* 0x4808c0008ea57fae */ /* 0x000fe2000d9a101a */
[----:B------:R-:W-:Y:S01]  /*7ed0*/  ISETP.GE.U32.AND P3, PT, R30, 0x7fffff58, PT ;  /* 0x7fffff581e00780c */ /* 0x000fe20003f66070 */
[----:B--2---:R-:W-:-:S04]  /*7ee0*/  IMAD.WIDE R30, R74, 0x4, R186 ;  /* 0x000000044a1e7825 */ /* 0x004fc800078e02ba */
        /* <DEDUP_REMOVED lines=77> */
[----:B------:R-:W-:-:S04]  /*83c0*/  IMAD.WIDE R228, R74, 0x4, R228 ;  /* 0x000000044ae47825 */ /* 0x000fc800078e02e4 */
[----:B------:R-:W-:Y:S01]  /*83d0*/  VIADD R252, R252, 0xffffff81 ;  /* 0xffffff81fcfc7836 */ /* 0x000fe20000000000 */
[----:B------:R1:W-:Y:S01]  /*83e0*/  LDGSTS.E [R165+0x480e4], desc[UR26][R228.64], !P5 ;  /* 0x480e4000e4a57fae */ /* 0x0003e2000e9a101a */
[----:B------:R-:W-:-:S03]  /*83f0*/  IMAD.WIDE R230, R74, 0x4, R230 ;  /* 0x000000044ae67825 */ /* 0x000fc600078e02e6 */
[----:B------:R-:W-:Y:S01]  /*8400*/  ISETP.GE.U32.AND P5, PT, R252, 0x7fffff42, PT ;  /* 0x7fffff42fc00780c */ /* 0x000fe20003fa6070 */
[----:B------:R-:W-:Y:S01]  /*8410*/  IMAD.WIDE R232, R74, 0x4, R232 ;  /* 0x000000044ae87825 */ /* 0x000fe200078e02e8 */
[----:B------:R-:W-:-:S03]  /*8420*/  LEA R252, R2, UR10, 0x8 ;  /* 0x0000000a02fc7c11 */ /* 0x000fc6000f8e40ff */
[----:B---3--:R-:W-:Y:S02]  /*8430*/  VIADD R167, R167, 0x3f ;  /* 0x0000003fa7a77836 */ /* 0x008fe40000000000 */
[----:B------:R-:W-:Y:S01]  /*8440*/  LDGSTS.E [R252+0x480e8], desc[UR26][R230.64], !P6 ;  /* 0x480e8000e6fc7fae */ /* 0x000fe2000f1a101a */
[----:B------:R-:W-:Y:S01]  /*8450*/  IMAD.WIDE R234, R74, 0x4, R234 ;  /* 0x000000044aea7825 */ /* 0x000fe200078e02ea */
[----:B------:R-:W-:Y:S01]  /*8460*/  ISETP.GE.U32.AND P4, PT, R164, 0x7fffff43, PT ;  /* 0x7fffff43a400780c */ /* 0x000fe20003f86070 */
[----:B-1----:R-:W1:Y:S01]  /*8470*/  LDC R165, c[0x0][0x3a0] ;  /* 0x0000e800ffa57b82 */ /* 0x002e620000000800 */
[----:B------:R-:W-:Y:S01]  /*8480*/  LDGSTS.E [R252+0x480ec], desc[UR26][R232.64], !P1 ;  /* 0x480ec000e8fc7fae */ /* 0x000fe2000c9a101a */
[----:B------:R-:W-:-:S03]  /*8490*/  ISETP.GT.AND P1, PT, R167, 0xbf, PT ;  /* 0x000000bfa700780c */ /* 0x000fc60003f24270 */
[----:B------:R2:W-:Y:S01]  /*84a0*/  STL.64 [R1+0x370], R2 ;  /* 0x0003700201007387 */ /* 0x0005e20000100a00 */
[----:B------:R-:W-:Y:S01]  /*84b0*/  SEL R164, R76, RZ, P1 ;  /* 0x000000ff4ca47207 */ /* 0x000fe20000800000 */
[----:B------:R-:W-:Y:S01]  /*84c0*/  IMAD.WIDE R236, R74, 0x4, R236 ;  /* 0x000000044aec7825 */ /* 0x000fe200078e02ec */
[----:B------:R-:W3:Y:S01]  /*84d0*/  LDC R167, c[0x0][0x3a0] ;  /* 0x0000e800ffa77b82 */ /* 0x000ee20000000800 */
[----:B------:R-:W-:Y:S01]  /*84e0*/  LDGSTS.E [R252+0x480f0], desc[UR26][R234.64], !P3 ;  /* 0x480f0000eafc7fae */ /* 0x000fe2000d9a101a */
[----:B------:R-:W-:-:S03]  /*84f0*/  ISETP.NE.U32.AND P3, PT, R72, RZ, PT ;  /* 0x000000ff4800720c */ /* 0x000fc60003f65070 */
[----:B------:R-:W2:Y:S04]  /*8500*/  LDL.LU R76, [R1+0x39c] ;  /* 0x00039c00014c7983 */ /* 0x000ea80000300800 */
[----:B------:R-:W2:Y:S04]  /*8510*/  LDL.LU R72, [R1+0x398] ;  /* 0x0003980001487983 */ /* 0x000ea80000300800 */
[----:B------:R-:W2:Y:S04]  /*8520*/  LDL.LU.64 R174, [R1+0x98] ;  /* 0x0000980001ae7983 */ /* 0x000ea80000300a00 */
[----:B------:R-:W2:Y:S04]  /*8530*/  LDL.LU.64 R172, [R1+0x90] ;  /* 0x0000900001ac7983 */ /* 0x000ea80000300a00 */
[----:B------:R-:W2:Y:S01]  /*8540*/  LDL.LU.64 R170, [R1+0x88] ;  /* 0x0000880001aa7983 */ /* 0x000ea20000300a00 */
[----:B-1----:R-:W-:-:S02]  /*8550*/  VIADD R165, R165, 0xffffff80 ;  /* 0xffffff80a5a57836 */ /* 0x002fc40000000000 */
[----:B------:R-:W-:Y:S01]  /*8560*/  IMAD.SHL.U32 R79, R79, 0x40, RZ ;  /* 0x000000404f4f7824 */ /* 0x000fe200078e00ff */
[----:B------:R-:W-:Y:S02]  /*8570*/  LDGSTS.E [R252+0x480f4], desc[UR26][R236.64], !P4 ;  /* 0x480f4000ecfc7fae */ /* 0x000fe4000e1a101a */
[----:B------:R-:W-:Y:S01]  /*8580*/  ISETP.GE.U32.AND P6, PT, R165, 0x7fffff41, PT ;  /* 0x7fffff41a500780c */ /* 0x000fe20003fc6070 */
[C---:B------:R-:W-:Y:S01]  /*8590*/  IMAD.WIDE R238, R74.reuse, 0x4, R238 ;  /* 0x000000044aee7825 */ /* 0x040fe200078e02ee */
[----:B------:R-:W1:Y:S01]  /*85a0*/  LDC R165, c[0x0][0x3a0] ;  /* 0x0000e800ffa57b82 */ /* 0x000e620000000800 */
[----:B------:R-:W4:Y:S02]  /*85b0*/  LDL.LU.64 R178, [R1+0x80] ;  /* 0x0000800001b27983 */ /* 0x000f240000300a00 */
[----:B------:R-:W-:Y:S02]  /*85c0*/  IMAD.WIDE R240, R74, 0x4, R240 ;  /* 0x000000044af07825 */ /* 0x000fe400078e02f0 */
[----:B------:R-:W-:Y:S02]  /*85d0*/  LDGSTS.E [R252+0x480f8], desc[UR26][R238.64], !P5 ;  /* 0x480f8000eefc7fae */ /* 0x000fe4000e9a101a */
[C---:B------:R-:W-:Y:S01]  /*85e0*/  IMAD.WIDE R40, R79.reuse, 0x4, R40 ;  /* 0x000000044f287825 */ /* 0x040fe200078e0228 */
[----:B------:R-:W-:Y:S01]  /*85f0*/  ISETP.NE.U32.AND P1, PT, R164, RZ, PT ;  /* 0x000000ffa400720c */ /* 0x000fe20003f25070 */
[----:B------:R-:W4:Y:S02]  /*8600*/  LDL.LU.64 R176, [R1+0x78] ;  /* 0x0000780001b07983 */ /* 0x000f240000300a00 */
[----:B------:R-:W-:-:S02]  /*8610*/  IMAD.WIDE R22, R79, 0x4, R22 ;  /* 0x000000044f167825 */ /* 0x000fc400078e0216 */
[----:B------:R-:W-:Y:S02]  /*8620*/  LDGSTS.E [R252+0x480fc], desc[UR26][R240.64], !P6 ;  /* 0x480fc000f0fc7fae */ /* 0x000fe4000f1a101a */
[C---:B------:R-:W-:Y:S02]  /*8630*/  IMAD.WIDE R98, R79.reuse, 0x4, R98 ;  /* 0x000000044f627825 */ /* 0x040fe400078e0262 */
[----:B------:R-:W0:Y:S02]  /*8640*/  LDGDEPBAR ;  /* 0x00000000000079af */ /* 0x000e240000000000 */
[C---:B------:R-:W-:Y:S02]  /*8650*/  IMAD.WIDE R106, R79.reuse, 0x4, R106 ;  /* 0x000000044f6a7825 */ /* 0x040fe400078e026a */
[----:B------:R-:W-:Y:S02]  /*8660*/  LDGSTS.E [R0+0x8000], desc[UR26][R40.64], P3 ;  /* 0x0800000028007fae */ /* 0x000fe400099a101a */
[----:B------:R-:W-:-:S02]  /*8670*/  IMAD.WIDE R114, R79, 0x4, R114 ;  /* 0x000000044f727825 */ /* 0x000fc400078e0272 */
[----:B------:R-:W-:Y:S02]  /*8680*/  LDGSTS.E [R0+0x8400], desc[UR26][R22.64], P3 ;  /* 0x0840000016007fae */ /* 0x000fe400099a101a */
[C---:B------:R-:W-:Y:S02]  /*8690*/  IMAD.WIDE R122, R79.reuse, 0x4, R122 ;  /* 0x000000044f7a7825 */ /* 0x040fe400078e027a */
[----:B------:R-:W-:Y:S02]  /*86a0*/  LDGSTS.E [R0+0x8800], desc[UR26][R98.64], P3 ;  /* 0x0880000062007fae */ /* 0x000fe400099a101a */
        /* <DEDUP_REMOVED lines=114> */
[----:B------:R-:W-:Y:S02]  /*8dd0*/  IMAD.WIDE R28, R79, 0x4, R28 ;  /* 0x000000044f1c7825 */ /* 0x000fe400078e021c */
[----:B------:R-:W-:Y:S04]  /*8de0*/  LDGSTS.E [R73+0xb300], desc[UR26][R88.64], P3 ;  /* 0x0b30000058497fae */ /* 0x000fe800099a101a */
[----:B------:R-:W-:Y:S04]  /*8df0*/  LDGSTS.E [R73+0xb700], desc[UR26][R24.64], P3 ;  /* 0x0b70000018497fae */ /* 0x000fe800099a101a */
[----:B------:R-:W-:Y:S01]  /*8e00*/  LDGSTS.E [R73+0xbb00], desc[UR26][R84.64], P3 ;  /* 0x0bb0000054497fae */ /* 0x000fe200099a101a */
[----:B-1----:R-:W-:-:S02]  /*8e10*/  VIADD R164, R165, 0xffffff7f ;  /* 0xffffff7fa5a47836 */ /* 0x002fc40000000000 */
[----:B------:R-:W1:Y:S01]  /*8e20*/  LDC R165, c[0x0][0x3a0] ;  /* 0x0000e800ffa57b82 */ /* 0x000e620000000800 */
[----:B------:R-:W-:Y:S04]  /*8e30*/  LDGSTS.E [R73+0xbf00], desc[UR26][R28.64], P3 ;  /* 0x0bf000001c497fae */ /* 0x000fe800099a101a */
[----:B------:R-:W0:Y:S01]  /*8e40*/  LDGDEPBAR ;  /* 0x00000000000079af */ /* 0x000e220000000000 */
[----:B------:R-:W-:Y:S01]  /*8e50*/  ISETP.GE.U32.AND P4, PT, R164, 0x7fffff40, PT ;  /* 0x7fffff40a400780c */ /* 0x000fe20003f86070 */
[----:B---3--:R-:W-:Y:S02]  /*8e60*/  VIADD R164, R167, 0xffffff7e ;  /* 0xffffff7ea7a47836 */ /* 0x008fe40000000000 */
[----:B------:R-:W3:Y:S01]  /*8e70*/  LDL.LU.64 R180, [R1+0x70] ;  /* 0x0000700001b47983 */ /* 0x000ee20000300a00 */
[----:B------:R-:W1:Y:S02]  /*8e80*/  LDC R167, c[0x0][0x3a0] ;  /* 0x0000e800ffa77b82 */ /* 0x000e640000000800 */
[----:B------:R-:W-:Y:S01]  /*8e90*/  ISETP.GE.U32.AND P5, PT, R164, 0x7fffff3f, PT ;  /* 0x7fffff3fa400780c */ /* 0x000fe20003fa6070 */
[----:B--2---:R-:W-:-:S05]  /*8ea0*/  IMAD.WIDE R184, R74, 0x4, R174 ;  /* 0x000000044ab87825 */ /* 0x004fca00078e02ae */
[----:B------:R-:W-:Y:S01]  /*8eb0*/  BAR.SYNC.DEFER_BLOCKING 0x0 ;  /* 0x0000000000007b1d */ /* 0x000fe20000010000 */
[----:B------:R-:W-:-:S05]  /*8ec0*/  IMAD.WIDE R2, R74, 0x4, R172 ;  /* 0x000000044a027825 */ /* 0x000fca00078e02ac */
[----:B------:R-:W2:Y:S04]  /*8ed0*/  LDL.LU.64 R174, [R1+0x68] ;  /* 0x0000680001ae7983 */ /* 0x000ea80000300a00 */
[----:B------:R4:W-:Y:S04]  /*8ee0*/  STL.64 [R1+0x90], R2 ;  /* 0x0000900201007387 */ /* 0x0009e80000100a00 */
[----:B------:R-:W2:Y:S04]  /*8ef0*/  LDL.LU.64 R172, [R1+0x60] ;  /* 0x0000600001ac7983 */ /* 0x000ea80000300a00 */
[----:B------:R-:W-:Y:S01]  /*8f00*/  @!PT LDS RZ, [RZ] ;  /* 0x00000000fffff984 */ /* 0x000fe20000000800 */
[----:B------:R-:W-:Y:S01]  /*8f10*/  @!PT LDS RZ, [RZ] ;  /* 0x00000000fffff984 */ /* 0x000fe20000000800 */
[----:B------:R-:W-:Y:S01]  /*8f20*/  @!PT LDS RZ, [RZ] ;  /* 0x00000000fffff984 */ /* 0x000fe20000000800 */
[----:B------:R-:W-:Y:S04]  /*8f30*/  LDGSTS.E [R252+0x50000], desc[UR26][R184.64], !P4 ;  /* 0x50000000b8fc7fae */ /* 0x000fe8000e1a101a */
[----:B------:R4:W-:Y:S02]  /*8f40*/  LDGSTS.E [R252+0x50004], desc[UR26][R2.64], !P5 ;  /* 0x5000400002fc7fae */ /* 0x0009e4000e9a101a */
[----:B----4-:R-:W-:-:S05]  /*8f50*/  IMAD.WIDE R2, R74, 0x4, R170 ;  /* 0x000000044a027825 */ /* 0x010fca00078e02aa */
[----:B------:R4:W-:Y:S04]  /*8f60*/  STL.64 [R1+0x88], R2 ;  /* 0x0000880201007387 */ /* 0x0009e80000100a00 */
[----:B------:R-:W2:Y:S01]  /*8f70*/  LDL.LU.64 R170, [R1+0x58] ;  /* 0x0000580001aa7983 */ /* 0x000ea20000300a00 */
[----:B------:R-:W-:Y:S02]  /*8f80*/  VIADD R164, R166, 0xffffff7d ;  /* 0xffffff7da6a47836 */ /* 0x000fe40000000000 */
[----:B------:R-:W4:Y:S03]  /*8f90*/  LDC R166, c[0x0][0x3a0] ;  /* 0x0000e800ffa67b82 */ /* 0x000f260000000800 */
[----:B------:R-:W-:Y:S01]  /*8fa0*/  ISETP.GE.U32.AND P6, PT, R164, 0x7fffff3e, PT ;  /* 0x7fffff3ea400780c */ /* 0x000fe20003fc6070 */
[----:B------:R-:W-:-:S04]  /*8fb0*/  VIADD R164, R168, 0xffffff7c ;  /* 0xffffff7ca8a47836 */ /* 0x000fc80000000000 */
[----:B------:R-:W4:Y:S01]  /*8fc0*/  LDC R168, c[0x0][0x3a0] ;  /* 0x0000e800ffa87b82 */ /* 0x000f220000000800 */
[----:B------:R-:W-:Y:S01]  /*8fd0*/  ISETP.GE.U32.AND P3, PT, R164, 0x7fffff3d, PT ;  /* 0x7fffff3da400780c */ /* 0x000fe20003f66070 */
[----:B-1----:R-:W-:-:S06]  /*8fe0*/  VIADD R164, R165, 0xffffff7b ;  /* 0xffffff7ba5a47836 */ /* 0x002fcc0000000000 */
[----:B------:R4:W-:Y:S01]  /*8ff0*/  LDGSTS.E [R252+0x50008], desc[UR26][R2.64], !P6 ;  /* 0x5000800002fc7fae */ /* 0x0009e2000f1a101a */
[----:B------:R-:W-:Y:S01]  /*9000*/  ISETP.GE.U32.AND P4, PT, R164, 0x7fffff3c, PT ;  /* 0x7fffff3ca400780c */ /* 0x000fe20003f86070 */
[----:B------:R-:W1:Y:S01]  /*9010*/  LDC R165, c[0x0][0x3a0] ;  /* 0x0000e800ffa57b82 */ /* 0x000e620000000800 */
[----:B----4-:R-:W-:-:S04]  /*9020*/  IMAD.WIDE R2, R74, 0x4, R178 ;  /* 0x000000044a027825 */ /* 0x010fc800078e02b2 */
[----:B------:R-:W-:Y:S01]  /*9030*/  VIADD R164, R166, 0xffffff7a ;  /* 0xffffff7aa6a47836 */ /* 0x000fe20000000000 */
[----:B------:R4:W-:Y:S02]  /*9040*/  STL.64 [R1+0x80], R2 ;  /* 0x0000800201007387 */ /* 0x0009e40000100a00 */
[----:B------:R-:W1:Y:S02]  /*9050*/  LDC R166, c[0x0][0x3a0] ;  /* 0x0000e800ffa67b82 */ /* 0x000e640000000800 */
[----:B------:R-:W2:Y:S01]  /*9060*/  LDL.LU.64 R178, [R1+0x50] ;  /* 0x0000500001b27983 */ /* 0x000ea20000300a00 */
[----:B------:R-:W-:Y:S01]  /*9070*/  ISETP.GE.U32.AND P5, PT, R164, 0x7fffff3b, PT ;  /* 0x7fffff3ba400780c */ /* 0x000fe20003fa6070 */
[----:B------:R-:W-:Y:S02]  /*9080*/  VIADD R164, R168, 0xffffff79 ;  /* 0xffffff79a8a47836 */ /* 0x000fe40000000000 */
[----:B------:R4:W-:Y:S02]  /*9090*/  LDGSTS.E [R252+0x5000c], desc[UR26][R2.64], !P3 ;  /* 0x5000c00002fc7fae */ /* 0x0009e4000d9a101a */
[----:B------:R-:W1:Y:S01]  /*90a0*/  LDC R168, c[0x0][0x3a0] ;  /* 0x0000e800ffa87b82 */ /* 0x000e620000000800 */
[----:B------:R-:W-:Y:S01]  /*90b0*/  ISETP.GE.U32.AND P6, PT, R164, 0x7fffff3a, PT ;  /* 0x7fffff3aa400780c */ /* 0x000fe20003fc6070 */
[----:B----4-:R-:W-:-:S05]  /*90c0*/  IMAD.WIDE R2, R74, 0x4, R176 ;  /* 0x000000044a027825 */ /* 0x010fca00078e02b0 */
[----:B------:R3:W-:Y:S04]  /*90d0*/  STL.64 [R1+0x78], R2 ;  /* 0x0000780201007387 */ /* 0x0007e80000100a00 */
[----:B------:R3:W-:Y:S01]  /*90e0*/  LDGSTS.E [R252+0x50010], desc[UR26][R2.64], !P4 ;  /* 0x5001000002fc7fae */ /* 0x0007e2000e1a101a */
[----:B------:R-:W-:Y:S02]  /*90f0*/  VIADD R164, R167, 0xffffff78 ;  /* 0xffffff78a7a47836 */ /* 0x000fe40000000000 */
[----:B------:R-:W4:Y:S01]  /*9100*/  LDC R167, c[0x0][0x3a0] ;  /* 0x0000e800ffa77b82 */ /* 0x000f220000000800 */
[----:B------:R-:W4:Y:S02]  /*9110*/  LDL.LU.64 R176, [R1+0x48] ;  /* 0x0000480001b07983 */ /* 0x000f240000300a00 */
[----:B------:R-:W-:Y:S01]  /*9120*/  ISETP.GE.U32.AND P3, PT, R164, 0x7fffff39, PT ;  /* 0x7fffff39a400780c */ /* 0x000fe20003f66070 */
[----:B---3--:R-:W-:-:S05]  /*9130*/  IMAD.WIDE R2, R74, 0x4, R180 ;  /* 0x000000044a027825 */ /* 0x008fca00078e02b4 */
[----:B------:R2:W-:Y:S04]  /*9140*/  STL.64 [R1+0x70], R2 ;  /* 0x0000700201007387 */ /* 0x0005e80000100a00 */
[----:B------:R2:W-:Y:S02]  /*9150*/  LDGSTS.E [R252+0x50014], desc[UR26][R2.64], !P5 ;  /* 0x5001400002fc7fae */ /* 0x0005e4000e9a101a */
[C---:B--2---:R-:W-:Y:S02]  /*9160*/  IMAD.WIDE R2, R74.reuse, 0x4, R174 ;  /* 0x000000044a027825 */ /* 0x044fe400078e02ae */
[----:B------:R-:W2:Y:S04]  /*9170*/  LDL.LU.64 R174, [R1+0x40] ;  /* 0x0000400001ae7983 */ /* 0x000ea80000300a00 */
[----:B------:R3:W-:Y:S04]  /*9180*/  STL.64 [R1+0x68], R2 ;  /* 0x0000680201007387 */ /* 0x0007e80000100a00 */
[----:B------:R3:W-:Y:S02]  /*9190*/  LDGSTS.E [R252+0x50018], desc[UR26][R2.64], !P6 ;  /* 0x5001800002fc7fae */ /* 0x0007e4000f1a101a */
[----:B---3--:R-:W-:-:S02]  /*91a0*/  IMAD.WIDE R2, R74, 0x4, R172 ;  /* 0x000000044a027825 */ /* 0x008fc400078e02ac */
[----:B------:R-:W3:Y:S04]  /*91b0*/  LDL.LU.64 R172, [R1+0x38] ;  /* 0x0000380001ac7983 */ /* 0x000ee80000300a00 */
[----:B------:R1:W-:Y:S04]  /*91c0*/  STL.64 [R1+0x60], R2 ;  /* 0x0000600201007387 */ /* 0x0003e80000100a00 */
[----:B------:R1:W-:Y:S02]  /*91d0*/  LDGSTS.E [R252+0x5001c], desc[UR26][R2.64], !P3 ;  /* 0x5001c00002fc7fae */ /* 0x0003e4000d9a101a */
[----:B-1----:R-:W-:-:S02]  /*91e0*/  IMAD.WIDE R2, R74, 0x4, R170 ;  /* 0x000000044a027825 */ /* 0x002fc400078e02aa */
[----:B------:R-:W3:Y:S02]  /*91f0*/  LDL.LU.64 R170, [R1+0x30] ;  /* 0x0000300001aa7983 */ /* 0x000ee40000300a00 */
[----:B------:R-:W-:Y:S02]  /*9200*/  VIADD R164, R165, 0xffffff77 ;  /* 0xffffff77a5a47836 */ /* 0x000fe40000000000 */
[----:B------:R-:W1:Y:S03]  /*9210*/  LDC R165, c[0x0][0x3a0] ;  /* 0x0000e800ffa57b82 */ /* 0x000e660000000800 */
[----:B------:R-:W-:Y:S01]  /*9220*/  ISETP.GE.U32.AND P4, PT, R164, 0x7fffff38, PT ;  /* 0x7fffff38a400780c */ /* 0x000fe20003f86070 */
[----:B------:R-:W-:Y:S01]  /*9230*/  VIADD R164, R168, 0xffffff76 ;  /* 0xffffff76a8a47836 */ /* 0x000fe20000000000 */
[----:B------:R1:W-:Y:S04]  /*9240*/  STL.64 [R1+0x58], R2 ;  /* 0x0000580201007387 */ /* 0x0003e80000100a00 */
[----:B------:R-:W3:Y:S01]  /*9250*/  LDL.LU.64 R180, [R1+0x28] ;  /* 0x0000280001b47983 */ /* 0x000ee20000300a00 */
[----:B------:R-:W-:-:S06]  /*9260*/  ISETP.GE.U32.AND P5, PT, R164, 0x7fffff37, PT ;  /* 0x7fffff37a400780c */ /* 0x000fcc0003fa6070 */
[----:B------:R1:W-:Y:S01]  /*9270*/  LDGSTS.E [R252+0x50020], desc[UR26][R2.64], !P4 ;  /* 0x5002000002fc7fae */ /* 0x0003e2000e1a101a */
[----:B------:R-:W-:Y:S02]  /*9280*/  VIADD R164, R166, 0xffffff75 ;  /* 0xffffff75a6a47836 */ /* 0x000fe40000000000 */
[----:B------:R-:W2:Y:S01]  /*9290*/  LDC R166, c[0x0][0x3a0] ;  /* 0x0000e800ffa67b82 */ /* 0x000ea20000000800 */
[----:B-1----:R-:W-:-:S05]  /*92a0*/  IMAD.WIDE R2, R74, 0x4, R178 ;  /* 0x000000044a027825 */ /* 0x002fca00078e02b2 */
[----:B------:R1:W-:Y:S04]  /*92b0*/  STL.64 [R1+0x50], R2 ;  /* 0x0000500201007387 */ /* 0x0003e80000100a00 */
[----:B------:R-:W3:Y:S01]  /*92c0*/  LDL.LU.64 R178, [R1+0x20] ;  /* 0x0000200001b27983 */ /* 0x000ee20000300a00 */
[----:B------:R-:W-:Y:S01]  /*92d0*/  ISETP.GE.U32.AND P6, PT, R164, 0x7fffff36, PT ;  /* 0x7fffff36a400780c */ /* 0x000fe20003fc6070 */
[----:B------:R-:W-:Y:S02]  /*92e0*/  VIADD R164, R165, 0xffffff74 ;  /* 0xffffff74a5a47836 */ /* 0x000fe40000000000 */
[----:B------:R1:W-:Y:S01]  /*92f0*/  LDGSTS.E [R252+0x50024], desc[UR26][R2.64], !P5 ;  /* 0x5002400002fc7fae */ /* 0x0003e2000e9a101a */
[----:B------:R-:W2:Y:S02]  /*9300*/  LDC R165, c[0x0][0x3a0] ;  /* 0x0000e800ffa57b82 */ /* 0x000ea40000000800 */
[----:B------:R-:W-:Y:S01]  /*9310*/  ISETP.GE.U32.AND P3, PT, R164, 0x7fffff35, PT ;  /* 0x7fffff35a400780c */ /* 0x000fe20003f66070 */
[----:B----4-:R-:W-:-:S02]  /*9320*/  VIADD R164, R167, 0xffffff73 ;  /* 0xffffff73a7a47836 */ /* 0x010fc40000000000 */
[----:B-1----:R-:W-:-:S03]  /*9330*/  IMAD.WIDE R2, R74, 0x4, R176 ;  /* 0x000000044a027825 */ /* 0x002fc600078e02b0 */
[----:B------:R-:W1:Y:S01]  /*9340*/  LDC R167, c[0x0][0x3a0] ;  /* 0x0000e800ffa77b82 */ /* 0x000e620000000800 */
[----:B------:R-:W4:Y:S01]  /*9350*/  LDL.LU.64 R176, [R1+0x18] ;  /* 0x0000180001b07983 */ /* 0x000f220000300a00 */
[----:B------:R-:W-:-:S03]  /*9360*/  ISETP.GE.U32.AND P4, PT, R164, 0x7fffff34, PT ;  /* 0x7fffff34a400780c */ /* 0x000fc60003f86070 */
[----:B------:R3:W-:Y:S04]  /*9370*/  STL.64 [R1+0x378], R2 ;  /* 0x0003780201007387 */ /* 0x0007e80000100a00 */
[----:B------:R3:W-:Y:S01]  /*9380*/  LDGSTS.E [R252+0x50028], desc[UR26][R2.64], !P6 ;  /* 0x5002800002fc7fae */ /* 0x0007e2000f1a101a */
[----:B--2---:R-:W-:-:S05]  /*9390*/  IMAD.WIDE R168, R74, 0x4, R174 ;  /* 0x000000044aa87825 */ /* 0x004fca00078e02ae */
[----:B------:R-:W-:Y:S04]  /*93a0*/  STL.64 [R1+0x40], R168 ;  /* 0x000040a801007387 */ /* 0x000fe80000100a00 */
[----:B------:R-:W2:Y:S04]  /*93b0*/  LDL.LU.64 R174, [R1+0x10] ;  /* 0x0000100001ae7983 */ /* 0x000ea80000300a00 */
[----:B------:R-:W-:Y:S01]  /*93c0*/  LDGSTS.E [R252+0x5002c], desc[UR26][R168.64], !P3 ;  /* 0x5002c000a8fc7fae */ /* 0x000fe2000d9a101a */
[----:B---3--:R-:W-:-:S05]  /*93d0*/  IMAD.WIDE R2, R74, 0x4, R172 ;  /* 0x000000044a027825 */ /* 0x008fca00078e02ac */
[----:B------:R3:W-:Y:S04]  /*93e0*/  STL.64 [R1+0x38], R2 ;  /* 0x0000380201007387 */ /* 0x0007e80000100a00 */
[----:B------:R-:W2:Y:S04]  /*93f0*/  LDL.LU.64 R172, [R1+0x8] ;  /* 0x0000080001ac7983 */ /* 0x000ea80000300a00 */
[----:B------:R3:W-:Y:S02]  /*9400*/  LDGSTS.E [R252+0x50030], desc[UR26][R2.64], !P4 ;  /* 0x5003000002fc7fae */ /* 0x0007e4000e1a101a */
[----:B---3--:R-:W-:-:S05]  /*9410*/  IMAD.WIDE R2, R74, 0x4, R170 ;  /* 0x000000044a027825 */ /* 0x008fca00078e02aa */
[----:B------:R3:W-:Y:S04]  /*9420*/  STL.64 [R1+0x30], R2 ;  /* 0x0000300201007387 */ /* 0x0007e80000100a00 */
[----:B------:R-:W2:Y:S01]  /*9430*/  LDL.LU.64 R170, [R1] ;  /* 0x0000000001aa7983 */ /* 0x000ea20000300a00 */
[----:B------:R-:W-:Y:S02]  /*9440*/  VIADD R164, R166, 0xffffff72 ;  /* 0xffffff72a6a47836 */ /* 0x000fe40000000000 */
[----:B------:R-:W3:Y:S03]  /*9450*/  LDC R166, c[0x0][0x3a0] ;  /* 0x0000e800ffa67b82 */ /* 0x000ee60000000800 */
[----:B------:R-:W-:Y:S01]  /*9460*/  ISETP.GE.U32.AND P5, PT, R164, 0x7fffff33, PT ;  /* 0x7fffff33a400780c */ /* 0x000fe20003fa6070 */
[----:B------:R-:W-:-:S04]  /*9470*/  VIADD R164, R165, 0xffffff71 ;  /* 0xffffff71a5a47836 */ /* 0x000fc80000000000 */
[----:B------:R-:W4:Y:S01]  /*9480*/  LDC R165, c[0x0][0x3a0] ;  /* 0x0000e800ffa57b82 */ /* 0x000f220000000800 */
[----:B------:R-:W-:Y:S01]  /*9490*/  ISETP.GE.U32.AND P6, PT, R164, 0x7fffff32, PT ;  /* 0x7fffff32a400780c */ /* 0x000fe20003fc6070 */
[----:B-1----:R-:W-:-:S06]  /*94a0*/  VIADD R164, R167, 0xffffff70 ;  /* 0xffffff70a7a47836 */ /* 0x002fcc0000000000 */
[----:B------:R-:W1:Y:S01]  /*94b0*/  LDC R167, c[0x0][0x3a0] ;  /* 0x0000e800ffa77b82 */ /* 0x000e620000000800 */
[----:B------:R-:W-:Y:S01]  /*94c0*/  ISETP.GE.U32.AND P3, PT, R164, 0x7fffff31, PT ;  /* 0x7fffff31a400780c */ /* 0x000fe20003f66070 */
[----:B------:R1:W-:Y:S01]  /*94d0*/  LDGSTS.E [R252+0x50034], desc[UR26][R2.64], !P5 ;  /* 0x5003400002fc7fae */ /* 0x0003e2000e9a101a */
[----:B---3--:R-:W-:-:S05]  /*94e0*/  VIADD R164, R166, 0xffffff6f ;  /* 0xffffff6fa6a47836 */ /* 0x008fca0000000000 */
[----:B------:R-:W3:Y:S01]  /*94f0*/  LDC R166, c[0x0][0x3a0] ;  /* 0x0000e800ffa67b82 */ /* 0x000ee20000000800 */
[----:B------:R-:W-:Y:S01]  /*9500*/  ISETP.GE.U32.AND P4, PT, R164, 0x7fffff30, PT ;  /* 0x7fffff30a400780c */ /* 0x000fe20003f86070 */
[----:B----4-:R-:W-:-:S06]  /*9510*/  VIADD R164, R165, 0xffffff6e ;  /* 0xffffff6ea5a47836 */ /* 0x010fcc0000000000 */
[----:B------:R-:W4:Y:S01]  /*9520*/  LDC R165, c[0x0][0x3a0] ;  /* 0x0000e800ffa57b82 */ /* 0x000f220000000800 */
[----:B------:R-:W-:Y:S01]  /*9530*/  IMAD.WIDE R182, R74, 0x4, R180 ;  /* 0x000000044ab67825 */ /* 0x000fe200078e02b4 */
[----:B------:R-:W-:-:S03]  /*9540*/  ISETP.GE.U32.AND P5, PT, R164, 0x7fffff2f, PT ;  /* 0x7fffff2fa400780c */ /* 0x000fc60003fa6070 */
[----:B-1----:R-:W-:Y:S01]  /*9550*/  VIADD R164, R167, 0xffffff6d ;  /* 0xffffff6da7a47836 */ /* 0x002fe20000000000 */
[----:B------:R1:W-:Y:S02]  /*9560*/  LDGSTS.E [R252+0x50038], desc[UR26][R182.64], !P6 ;  /* 0x50038000b6fc7fae */ /* 0x0003e4000f1a101a */
[----:B------:R-:W1:Y:S01]  /*9570*/  LDC R167, c[0x0][0x3a0] ;  /* 0x0000e800ffa77b82 */ /* 0x000e620000000800 */
[----:B------:R-:W-:Y:S01]  /*9580*/  IMAD.WIDE R186, R74, 0x4, R178 ;  /* 0x000000044aba7825 */ /* 0x000fe200078e02b2 */
[----:B------:R-:W-:-:S04]  /*9590*/  ISETP.GE.U32.AND P6, PT, R164, 0x7fffff2e, PT ;  /* 0x7fffff2ea400780c */ /* 0x000fc80003fc6070 */
[----:B------:R-:W-:Y:S01]  /*95a0*/  LDGSTS.E [R252+0x5003c], desc[UR26][R186.64], !P3 ;  /* 0x5003c000bafc7fae */ /* 0x000fe2000d9a101a */
[----:B---3--:R-:W-:Y:S01]  /*95b0*/  VIADD R164, R166, 0xffffff6c ;  /* 0xffffff6ca6a47836 */ /* 0x008fe20000000000 */
[----:B------:R-:W3:Y:S04]  /*95c0*/  LDC R3, c[0x0][0x3a0] ;  /* 0x0000e800ff037b82 */ /* 0x000ee80000000800 */
[----:B------:R-:W-:-:S04]  /*95d0*/  ISETP.GE.U32.AND P3, PT, R164, 0x7fffff2d, PT ;  /* 0x7fffff2da400780c */ /* 0x000fc80003f66070 */
[----:B------:R-:W2:Y:S01]  /*95e0*/  LDC R166, c[0x0][0x3a0] ;  /* 0x0000e800ffa67b82 */ /* 0x000ea20000000800 */
[----:B----4-:R-:W-:Y:S02]  /*95f0*/  VIADD R164, R165, 0xffffff6b ;  /* 0xffffff6ba5a47836 */ /* 0x010fe40000000000 */
[----:B------:R-:W-:-:S05]  /*9600*/  IMAD.WIDE R180, R74, 0x4, R176 ;  /* 0x000000044ab47825 */ /* 0x000fca00078e02b0 */
[----:B------:R-:W4:Y:S01]  /*9610*/  LDC R165, c[0x0][0x3a0] ;  /* 0x0000e800ffa57b82 */ /* 0x000f220000000800 */
[----:B------:R2:W-:Y:S01]  /*9620*/  LDGSTS.E [R252+0x50040], desc[UR26][R180.64], !P4 ;  /* 0x50040000b4fc7fae */ /* 0x0005e2000e1a101a */
[----:B------:R-:W-:Y:S01]  /*9630*/  ISETP.GE.U32.AND P4, PT, R164, 0x7fffff2c, PT ;  /* 0x7fffff2ca400780c */ /* 0x000fe20003f86070 */
[----:B-1----:R-:W-:-:S05]  /*9640*/  VIADD R164, R167, 0xffffff6a ;  /* 0xffffff6aa7a47836 */ /* 0x002fca0000000000 */
[----:B------:R-:W1:Y:S01]  /*9650*/  LDC R167, c[0x0][0x3a0] ;  /* 0x0000e800ffa77b82 */ /* 0x000e620000000800 */
[----:B------:R-:W-:-:S07]  /*9660*/  IMAD.WIDE R168, R74, 0x4, R246 ;  /* 0x000000044aa87825 */ /* 0x000fce00078e02f6 */
[----:B------:R-:W1:Y:S01]  /*9670*/  LDC R246, c[0x0][0x3a0] ;  /* 0x0000e800fff67b82 */ /* 0x000e620000000800 */
[----:B------:R-:W-:-:S04]  /*9680*/  IMAD.WIDE R162, R74, 0x4, R162 ;  /* 0x000000044aa27825 */ /* 0x000fc800078e02a2 */
        /* <DEDUP_REMOVED lines=8> */
[----:B--2---:R-:W-:-:S05]  /*9710*/  IMAD.WIDE R178, R74, 0x4, R174 ;  /* 0x000000044ab27825 */ /* 0x004fca00078e02ae */
[----:B------:R-:W-:Y:S01]  /*9720*/  LDGSTS.E [R252+0x50044], desc[UR26][R178.64], !P5 ;  /* 0x50044000b2fc7fae */ /* 0x000fe2000e9a101a */
[----:B------:R-:W-:Y:S01]  /*9730*/  ISETP.GE.U32.AND P5, PT, R164, 0x7fffff2b, PT ;  /* 0x7fffff2ba400780c */ /* 0x000fe20003fa6070 */
[----:B------:R-:W-:Y:S02]  /*9740*/  VIADD R164, R166, 0xffffff69 ;  /* 0xffffff69a6a47836 */ /* 0x000fe40000000000 */
[----:B------:R-:W2:Y:S01]  /*9750*/  LDC R166, c[0x0][0x3a0] ;  /* 0x0000e800ffa67b82 */ /* 0x000ea20000000800 */
[----:B------:R-:W-:-:S05]  /*9760*/  IMAD.WIDE R176, R74, 0x4, R172 ;  /* 0x000000044ab07825 */ /* 0x000fca00078e02ac */
[----:B------:R-:W-:Y:S01]  /*9770*/  LDGSTS.E [R252+0x50048], desc[UR26][R176.64], !P6 ;  /* 0x50048000b0fc7fae */ /* 0x000fe2000f1a101a */
[----:B------:R-:W-:Y:S01]  /*9780*/  ISETP.GE.U32.AND P6, PT, R164, 0x7fffff2a, PT ;  /* 0x7fffff2aa400780c */ /* 0x000fe20003fc6070 */
[----:B----4-:R-:W-:Y:S02]  /*9790*/  VIADD R164, R165, 0xffffff68 ;  /* 0xffffff68a5a47836 */ /* 0x010fe40000000000 */
[----:B------:R-:W4:Y:S01]  /*97a0*/  LDC R165, c[0x0][0x3a0] ;  /* 0x0000e800ffa57b82 */ /* 0x000f220000000800 */
[----:B------:R-:W-:-:S07]  /*97b0*/  IMAD.WIDE R172, R74, 0x4, R250 ;  /* 0x000000044aac7825 */ /* 0x000fce00078e02fa */
[----:B------:R-:W3:Y:S01]  /*97c0*/  LDC R250, c[0x0][0x3a0] ;  /* 0x0000e800fffa7b82 */ /* 0x000ee20000000800 */
[----:B------:R-:W-:-:S05]  /*97d0*/  IMAD.WIDE R174, R74, 0x4, R170 ;  /* 0x000000044aae7825 */ /* 0x000fca00078e02aa */
[----:B------:R-:W-:Y:S01]  /*97e0*/  LDGSTS.E [R252+0x5004c], desc[UR26][R174.64], !P3 ;  /* 0x5004c000aefc7fae */ /* 0x000fe2000d9a101a */
[----:B------:R-:W-:Y:S01]  /*97f0*/  ISETP.GE.U32.AND P3, PT, R164, 0x7fffff29, PT ;  /* 0x7fffff29a400780c */ /* 0x000fe20003f66070 */
[----:B-1----:R-:W-:Y:S02]  /*9800*/  VIADD R164, R167, 0xffffff67 ;  /* 0xffffff67a7a47836 */ /* 0x002fe40000000000 */
[----:B------:R-:W-:Y:S01]  /*9810*/  IMAD.WIDE R170, R74, 0x4, R248 ;  /* 0x000000044aaa7825 */ /* 0x000fe200078e02f8 */
[----:B------:R-:W-:Y:S01]  /*9820*/  LDGSTS.E [R252+0x50050], desc[UR26][R172.64], !P4 ;  /* 0x50050000acfc7fae */ /* 0x000fe2000e1a101a */
[----:B------:R-:W1:Y:S01]  /*9830*/  LDC R248, c[0x0][0x3a0] ;  /* 0x0000e800fff87b82 */ /* 0x000e620000000800 */
[----:B------:R-:W-:Y:S01]  /*9840*/  ISETP.GE.U32.AND P4, PT, R164, 0x7fffff28, PT ;  /* 0x7fffff28a400780c */ /* 0x000fe20003f86070 */
[----:B--2---:R-:W-:Y:S01]  /*9850*/  VIADD R164, R166, 0xffffff66 ;  /* 0xffffff66a6a47836 */ /* 0x004fe20000000000 */
[----:B------:R-:W-:Y:S01]  /*9860*/  LDGSTS.E [R252+0x50054], desc[UR26][R170.64], !P5 ;  /* 0x50054000aafc7fae */ /* 0x000fe2000e9a101a */
[----:B------:R-:W-:-:S03]  /*9870*/  IMAD.WIDE R166, R74, 0x4, R244 ;  /* 0x000000044aa67825 */ /* 0x000fc600078e02f4 */
[----:B------:R-:W-:Y:S01]  /*9880*/  ISETP.GE.U32.AND P5, PT, R164, 0x7fffff27, PT ;  /* 0x7fffff27a400780c */ /* 0x000fe20003fa6070 */
[----:B----4-:R-:W-:Y:S01]  /*9890*/  VIADD R164, R165, 0xffffff65 ;  /* 0xffffff65a5a47836 */ /* 0x010fe20000000000 */
[----:B------:R-:W2:Y:S01]  /*98a0*/  LDC R245, c[0x0][0x3a0] ;  /* 0x0000e800fff57b82 */ /* 0x000ea20000000800 */
[----:B------:R-:W-:Y:S03]  /*98b0*/  LDGSTS.E [R252+0x50058], desc[UR26][R168.64], !P6 ;  /* 0x50058000a8fc7fae */ /* 0x000fe6000f1a101a */
[----:B------:R-:W-:Y:S01]  /*98c0*/  ISETP.GE.U32.AND P6, PT, R164, 0x7fffff26, PT ;  /* 0x7fffff26a400780c */ /* 0x000fe20003fc6070 */
[----:B---3--:R-:W-:Y:S01]  /*98d0*/  VIADD R164, R250, 0xffffff64 ;  /* 0xffffff64faa47836 */ /* 0x008fe20000000000 */
[----:B------:R-:W-:Y:S02]  /*98e0*/  LDGSTS.E [R252+0x5005c], desc[UR26][R166.64], !P3 ;  /* 0x5005c000a6fc7fae */ /* 0x000fe4000d9a101a */
[----:B------:R-:W3:Y:S02]  /*98f0*/  LDC R244, c[0x0][0x3a0] ;  /* 0x0000e800fff47b82 */ /* 0x000ee40000000800 */
[----:B------:R-:W-:Y:S01]  /*9900*/  ISETP.GE.U32.AND P3, PT, R164, 0x7fffff25, PT ;  /* 0x7fffff25a400780c */ /* 0x000fe20003f66070 */
[----:B------:R-:W-:-:S04]  /*9910*/  IMAD.WIDE R164, R74, 0x4, R242 ;  /* 0x000000044aa47825 */ /* 0x000fc800078e02f2 */
[----:B-1----:R-:W-:Y:S01]  /*9920*/  VIADD R242, R248, 0xffffff63 ;  /* 0xffffff63f8f27836 */ /* 0x002fe20000000000 */
[----:B------:R-:W1:Y:S01]  /*9930*/  LDC R243, c[0x0][0x3a0] ;  /* 0x0000e800fff37b82 */ /* 0x000e620000000800 */
[----:B------:R-:W-:Y:S03]  /*9940*/  LDGSTS.E [R252+0x50060], desc[UR26][R164.64], !P4 ;  /* 0x50060000a4fc7fae */ /* 0x000fe6000e1a101a */
[----:B------:R-:W-:Y:S01]  /*9950*/  ISETP.GE.U32.AND P4, PT, R242, 0x7fffff24, PT ;  /* 0x7fffff24f200780c */ /* 0x000fe20003f86070 */
[----:B------:R-:W-:Y:S01]  /*9960*/  VIADD R242, R246, 0xffffff62 ;  /* 0xffffff62f6f27836 */ /* 0x000fe20000000000 */
[----:B------:R-:W-:Y:S01]  /*9970*/  LDGSTS.E [R252+0x50064], desc[UR26][R162.64], !P5 ;  /* 0x50064000a2fc7fae */ /* 0x000fe2000e9a101a */
[----:B------:R-:W-:Y:S01]  /*9980*/  IMAD.WIDE R144, R74, 0x4, R144 ;  /* 0x000000044a907825 */ /* 0x000fe200078e0290 */
[----:B------:R-:W4:Y:S02]  /*9990*/  LDC R246, c[0x0][0x3a0] ;  /* 0x0000e800fff67b82 */ /* 0x000f240000000800 */
[----:B------:R-:W-:Y:S01]  /*99a0*/  ISETP.GE.U32.AND P5, PT, R242, 0x7fffff23, PT ;  /* 0x7fffff23f200780c */ /* 0x000fe20003fa6070 */
[----:B--2---:R-:W-:Y:S01]  /*99b0*/  VIADD R242, R245, 0xffffff61 ;  /* 0xffffff61f5f27836 */ /* 0x004fe20000000000 */
[----:B------:R-:W-:Y:S04]  /*99c0*/  LDGSTS.E [R252+0x50068], desc[UR26][R160.64], !P6 ;  /* 0x50068000a0fc7fae */ /* 0x000fe8000f1a101a */
[----:B------:R-:W2:Y:S01]  /*99d0*/  LDC R245, c[0x0][0x3a0] ;  /* 0x0000e800fff57b82 */ /* 0x000ea20000000800 */
[----:B------:R-:W-:Y:S01]  /*99e0*/  ISETP.GE.U32.AND P6, PT, R242, 0x7fffff22, PT ;  /* 0x7fffff22f200780c */ /* 0x000fe20003fc6070 */
[----:B---3--:R-:W-:Y:S01]  /*99f0*/  VIADD R242, R244, 0xffffff60 ;  /* 0xffffff60f4f27836 */ /* 0x008fe20000000000 */
[----:B------:R-:W-:Y:S05]  /*9a00*/  LDGSTS.E [R252+0x5006c], desc[UR26][R158.64], !P3 ;  /* 0x5006c0009efc7fae */ /* 0x000fea000d9a101a */
[----:B------:R-:W3:Y:S01]  /*9a10*/  LDC R244, c[0x0][0x3a0] ;  /* 0x0000e800fff47b82 */ /* 0x000ee20000000800 */
[----:B------:R-:W-:Y:S01]  /*9a20*/  ISETP.GE.U32.AND P3, PT, R242, 0x7fffff21, PT ;  /* 0x7fffff21f200780c */ /* 0x000fe20003f66070 */
[----:B-1----:R-:W-:Y:S01]  /*9a30*/  VIADD R242, R243, 0xffffff5f ;  /* 0xffffff5ff3f27836 */ /* 0x002fe20000000000 */
[----:B------:R-:W-:Y:S05]  /*9a40*/  LDGSTS.E [R252+0x50070], desc[UR26][R156.64], !P4 ;  /* 0x500700009cfc7fae */ /* 0x000fea000e1a101a */
[----:B------:R-:W1:Y:S01]  /*9a50*/  LDC R243, c[0x0][0x3a0] ;  /* 0x0000e800fff37b82 */ /* 0x000e620000000800 */
[----:B------:R-:W-:Y:S01]  /*9a60*/  ISETP.GE.U32.AND P4, PT, R242, 0x7fffff20, PT ;  /* 0x7fffff20f200780c */ /* 0x000fe20003f86070 */
[----:B------:R-:W-:Y:S04]  /*9a70*/  LDGSTS.E [R252+0x50074], desc[UR26][R154.64], !P5 ;  /* 0x500740009afc7fae */ /* 0x000fe8000e9a101a */
[----:B------:R-:W-:Y:S01]  /*9a80*/  LDGSTS.E [R252+0x50078], desc[UR26][R152.64], !P6 ;  /* 0x5007800098fc7fae */ /* 0x000fe2000f1a101a */
[----:B--2---:R-:W-:-:S02]  /*9a90*/  VIADD R242, R245, 0xffffff5e ;  /* 0xffffff5ef5f27836 */ /* 0x004fc40000000000 */
[----:B------:R-:W2:Y:S01]  /*9aa0*/  LDC R245, c[0x0][0x3a0] ;  /* 0x0000e800fff57b82 */ /* 0x000ea20000000800 */
[----:B------:R-:W-:Y:S02]  /*9ab0*/  LDGSTS.E [R252+0x5007c], desc[UR26][R150.64], !P3 ;  /* 0x5007c00096fc7fae */ /* 0x000fe4000d9a101a */
[----:B------:R-:W-:Y:S02]  /*9ac0*/  ISETP.GE.U32.AND P5, PT, R242, 0x7fffff1f, PT ;  /* 0x7fffff1ff200780c */ /* 0x000fe40003fa6070 */
[----:B------:R-:W-:Y:S01]  /*9ad0*/  LDGSTS.E [R252+0x50080], desc[UR26][R148.64], !P4 ;  /* 0x5008000094fc7fae */ /* 0x000fe2000e1a101a */
[----:B---3--:R-:W-:Y:S02]  /*9ae0*/  VIADD R242, R244, 0xffffff5d ;  /* 0xffffff5df4f27836 */ /* 0x008fe40000000000 */
[----:B------:R-:W3:Y:S03]  /*9af0*/  LDC R244, c[0x0][0x3a0] ;  /* 0x0000e800fff47b82 */ /* 0x000ee60000000800 */
[----:B------:R-:W-:Y:S01]  /*9b00*/  ISETP.GE.U32.AND P6, PT, R242, 0x7fffff1e, PT ;  /* 0x7fffff1ef200780c */ /* 0x000fe20003fc6070 */
[----:B-1----:R-:W-:-:S04]  /*9b10*/  VIADD R242, R243, 0xffffff5c ;  /* 0xffffff5cf3f27836 */ /* 0x002fc80000000000 */
[----:B------:R-:W1:Y:S01]  /*9b20*/  LDC R243, c[0x0][0x3a0] ;  /* 0x0000e800fff37b82 */ /* 0x000e620000000800 */
[----:B------:R-:W-:Y:S01]  /*9b30*/  LDGSTS.E [R252+0x50084], desc[UR26][R146.64], !P5 ;  /* 0x5008400092fc7fae */ /* 0x000fe2000e9a101a */
[----:B------:R-:W-:Y:S01]  /*9b40*/  ISETP.GE.U32.AND P3, PT, R242, 0x7fffff1d, PT ;  /* 0x7fffff1df200780c */ /* 0x000fe20003f66070 */
[----:B--2---:R-:W-:-:S05]  /*9b50*/  VIADD R242, R245, 0xffffff5b ;  /* 0xffffff5bf5f27836 */ /* 0x004fca0000000000 */
[----:B------:R-:W-:Y:S01]  /*9b60*/  LDGSTS.E [R252+0x50088], desc[UR26][R144.64], !P6 ;  /* 0x5008800090fc7fae */ /* 0x000fe2000f1a101a */
[----:B------:R-:W2:Y:S01]  /*9b70*/  LDC R245, c[0x0][0x3a0] ;  /* 0x0000e800fff57b82 */ /* 0x000ea20000000800 */
[----:B------:R-:W-:Y:S01]  /*9b80*/  ISETP.GE.U32.AND P4, PT, R242, 0x7fffff1c, PT ;  /* 0x7fffff1cf200780c */ /* 0x000fe20003f86070 */
[----:B---3--:R-:W-:-:S06]  /*9b90*/  VIADD R242, R244, 0xffffff5a ;  /* 0xffffff5af4f27836 */ /* 0x008fcc0000000000 */
[----:B------:R-:W3:Y:S01]  /*9ba0*/  LDC R244, c[0x0][0x3a0] ;  /* 0x0000e800fff47b82 */ /* 0x000ee20000000800 */
[----:B------:R-:W-:Y:S01]  /*9bb0*/  ISETP.GE.U32.AND P5, PT, R242, 0x7fffff1b, PT ;  /* 0x7fffff1bf200780c */ /* 0x000fe20003fa6070 */
[----:B-1----:R-:W-:-:S06]  /*9bc0*/  VIADD R242, R243, 0xffffff59 ;  /* 0xffffff59f3f27836 */ /* 0x002fcc0000000000 */
[----:B------:R-:W1:Y:S01]  /*9bd0*/  LDC R243, c[0x0][0x3a0] ;  /* 0x0000e800fff37b82 */ /* 0x000e620000000800 */
[----:B------:R-:W-:Y:S01]  /*9be0*/  IMAD.WIDE R142, R74, 0x4, R142 ;  /* 0x000000044a8e7825 */ /* 0x000fe200078e028e */
[----:B------:R-:W-:-:S04]  /*9bf0*/  ISETP.GE.U32.AND P6, PT, R242, 0x7fffff1a, PT ;  /* 0x7fffff1af200780c */ /* 0x000fc80003fc6070 */
[----:B------:R-:W-:Y:S01]  /*9c00*/  LDGSTS.E [R252+0x5008c], desc[UR26][R142.64], !P3 ;  /* 0x5008c0008efc7fae */ /* 0x000fe2000d9a101a */
[----:B--2---:R-:W-:Y:S02]  /*9c10*/  VIADD R242, R245, 0xffffff58 ;  /* 0xffffff58f5f27836 */ /* 0x004fe40000000000 */
[----:B------:R-:W2:Y:S01]  /*9c20*/  LDC R245, c[0x0][0x3a0] ;  /* 0x0000e800fff57b82 */ /* 0x000ea20000000800 */
[----:B------:R-:W-:Y:S02]  /*9c30*/  IMAD.WIDE R30, R74, 0x4, R30 ;  /* 0x000000044a1e7825 */ /* 0x000fe400078e021e */
[----:B------:R-:W-:Y:S02]  /*9c40*/  ISETP.GE.U32.AND P3, PT, R242, 0x7fffff19, PT ;  /* 0x7fffff19f200780c */ /* 0x000fe40003f66070 */
[----:B---3--:R-:W-:Y:S01]  /*9c50*/  VIADD R242, R244, 0xffffff57 ;  /* 0xffffff57f4f27836 */ /* 0x008fe20000000000 */
[----:B------:R-:W-:Y:S02]  /*9c60*/  LDGSTS.E [R252+0x50090], desc[UR26][R30.64], !P4 ;  /* 0x500900001efc7fae */ /* 0x000fe4000e1a101a */
[----:B------:R-:W3:Y:S02]  /*9c70*/  LDC R244, c[0x0][0x3a0] ;  /* 0x0000e800fff47b82 */ /* 0x000ee40000000800 */
[----:B------:R-:W-:Y:S01]  /*9c80*/  ISETP.GE.U32.AND P4, PT, R242, 0x7fffff18, PT ;  /* 0x7fffff18f200780c */ /* 0x000fe20003f86070 */
[----:B-1----:R-:W-:-:S05]  /*9c90*/  VIADD R242, R243, 0xffffff56 ;  /* 0xffffff56f3f27836 */ /* 0x002fca0000000000 */
[----:B------:R-:W1:Y:S01]  /*9ca0*/  LDC R243, c[0x0][0x3a0] ;  /* 0x0000e800fff37b82 */ /* 0x000e620000000800 */
[----:B------:R-:W-:-:S04]  /*9cb0*/  IMAD.WIDE R188, R74, 0x4, R188 ;  /* 0x000000044abc7825 */ /* 0x000fc800078e02bc */
[----:B------:R-:W-:Y:S01]  /*9cc0*/  IMAD.WIDE R190, R74, 0x4, R190 ;  /* 0x000000044abe7825 */ /* 0x000fe200078e02be */
[----:B------:R-:W-:Y:S01]  /*9cd0*/  LDGSTS.E [R252+0x50094], desc[UR26][R188.64], !P5 ;  /* 0x50094000bcfc7fae */ /* 0x000fe2000e9a101a */
[----:B------:R-:W-:Y:S02]  /*9ce0*/  ISETP.GE.U32.AND P5, PT, R242, 0x7fffff17, PT ;  /* 0x7fffff17f200780c */ /* 0x000fe40003fa6070 */
[----:B--2---:R-:W-:Y:S01]  /*9cf0*/  VIADD R242, R245, 0xffffff55 ;  /* 0xffffff55f5f27836 */ /* 0x004fe20000000000 */
[----:B------:R-:W-:Y:S01]  /*9d00*/  LDGSTS.E [R252+0x50098], desc[UR26][R190.64], !P6 ;  /* 0x50098000befc7fae */ /* 0x000fe2000f1a101a */
        /* <DEDUP_REMOVED lines=50> */
[----:B------:R-:W3:Y:S01]  /*a030*/  LDC R244, c[0x0][0x3a0] ;  /* 0x0000e800fff47b82 */ /* 0x000ee20000000800 */
[----:B------:R-:W-:Y:S01]  /*a040*/  IMAD.WIDE R212, R74, 0x4, R212 ;  /* 0x000000044ad47825 */ /* 0x000fe200078e02d4 */
[----:B------:R-:W-:-:S03]  /*a050*/  ISETP.GE.U32.AND P4, PT, R242, 0x7fffff0c, PT ;  /* 0x7fffff0cf200780c */ /* 0x000fc60003f86070 */
[----:B-1----:R-:W-:Y:S01]  /*a060*/  VIADD R242, R243, 0xffffff4a ;  /* 0xffffff4af3f27836 */ /* 0x002fe20000000000 */
[----:B------:R-:W-:Y:S01]  /*a070*/  LDGSTS.E [R252+0x500c4], desc[UR26][R212.64], !P5 ;  /* 0x500c4000d4fc7fae */ /* 0x000fe2000e9a101a */
[----:B------:R-:W-:Y:S01]  /*a080*/  IMAD.WIDE R214, R74, 0x4, R214 ;  /* 0x000000044ad67825 */ /* 0x000fe200078e02d6 */
[----:B------:R-:W1:Y:S02]  /*a090*/  LDC R243, c[0x0][0x3a0] ;  /* 0x0000e800fff37b82 */ /* 0x000e640000000800 */
[----:B------:R-:W-:Y:S01]  /*a0a0*/  ISETP.GE.U32.AND P5, PT, R242, 0x7fffff0b, PT ;  /* 0x7fffff0bf200780c */ /* 0x000fe20003fa6070 */
[----:B----4-:R-:W-:Y:S01]  /*a0b0*/  VIADD R242, R246, 0xffffff49 ;  /* 0xffffff49f6f27836 */ /* 0x010fe20000000000 */
[----:B------:R-:W-:Y:S01]  /*a0c0*/  LDGSTS.E [R252+0x500c8], desc[UR26][R214.64], !P6 ;  /* 0x500c8000d6fc7fae */ /* 0x000fe2000f1a101a */
[----:B------:R-:W-:-:S03]  /*a0d0*/  IMAD.WIDE R216, R74, 0x4, R216 ;  /* 0x000000044ad87825 */ /* 0x000fc600078e02d8 */
[----:B------:R-:W-:Y:S01]  /*a0e0*/  ISETP.GE.U32.AND P6, PT, R242, 0x7fffff0a, PT ;  /* 0x7fffff0af200780c */ /* 0x000fe20003fc6070 */
[----:B--2---:R-:W-:Y:S01]  /*a0f0*/  VIADD R242, R245, 0xffffff48 ;  /* 0xffffff48f5f27836 */ /* 0x004fe20000000000 */
[----:B------:R-:W-:Y:S01]  /*a100*/  LDGSTS.E [R252+0x500cc], desc[UR26][R216.64], !P3 ;  /* 0x500cc000d8fc7fae */ /* 0x000fe2000d9a101a */
[----:B------:R-:W2:Y:S03]  /*a110*/  LDC R245, c[0x0][0x3a0] ;  /* 0x0000e800fff57b82 */ /* 0x000ea60000000800 */
[----:B------:R-:W-:Y:S01]  /*a120*/  ISETP.GE.U32.AND P3, PT, R242, 0x7fffff09, PT ;  /* 0x7fffff09f200780c */ /* 0x000fe20003f66070 */
[----:B---3--:R-:W-:-:S04]  /*a130*/  VIADD R242, R244, 0xffffff47 ;  /* 0xffffff47f4f27836 */ /* 0x008fc80000000000 */
[----:B------:R-:W3:Y:S01]  /*a140*/  LDC R244, c[0x0][0x3a0] ;  /* 0x0000e800fff47b82 */ /* 0x000ee20000000800 */
[----:B------:R-:W-:-:S04]  /*a150*/  IMAD.WIDE R218, R74, 0x4, R218 ;  /* 0x000000044ada7825 */ /* 0x000fc800078e02da */
[----:B------:R-:W-:Y:S01]  /*a160*/  IMAD.WIDE R220, R74, 0x4, R220 ;  /* 0x000000044adc7825 */ /* 0x000fe200078e02dc */
[----:B------:R-:W-:Y:S01]  /*a170*/  LDGSTS.E [R252+0x500d0], desc[UR26][R218.64], !P4 ;  /* 0x500d0000dafc7fae */ /* 0x000fe2000e1a101a */
[----:B------:R-:W-:Y:S01]  /*a180*/  ISETP.GE.U32.AND P4, PT, R242, 0x7fffff08, PT ;  /* 0x7fffff08f200780c */ /* 0x000fe20003f86070 */
[----:B------:R-:W4:Y:S01]  /*a190*/  LDC R246, c[0x0][0x3a0] ;  /* 0x0000e800fff67b82 */ /* 0x000f220000000800 */
[----:B-1----:R-:W-:Y:S01]  /*a1a0*/  VIADD R242, R243, 0xffffff46 ;  /* 0xffffff46f3f27836 */ /* 0x002fe20000000000 */
[----:B------:R-:W-:Y:S01]  /*a1b0*/  LDGSTS.E [R252+0x500d4], desc[UR26][R220.64], !P5 ;  /* 0x500d4000dcfc7fae */ /* 0x000fe2000e9a101a */
[----:B------:R-:W-:-:S03]  /*a1c0*/  IMAD.WIDE R222, R74, 0x4, R222 ;  /* 0x000000044ade7825 */ /* 0x000fc600078e02de */
[----:B------:R-:W-:Y:S02]  /*a1d0*/  ISETP.GE.U32.AND P5, PT, R242, 0x7fffff07, PT ;  /* 0x7fffff07f200780c */ /* 0x000fe40003fa6070 */
[----:B------:R-:W1:Y:S01]  /*a1e0*/  LDC R243, c[0x0][0x3a0] ;  /* 0x0000e800fff37b82 */ /* 0x000e620000000800 */
[----:B--2---:R-:W-:Y:S01]  /*a1f0*/  VIADD R242, R245, 0xffffff45 ;  /* 0xffffff45f5f27836 */ /* 0x004fe20000000000 */
[----:B------:R-:W2:Y:S01]  /*a200*/  S2R R2, SR_TID.X ;  /* 0x0000000000027919 */ /* 0x000ea20000002100 */
[----:B------:R-:W-:Y:S03]  /*a210*/  LDGSTS.E [R252+0x500d8], desc[UR26][R222.64], !P6 ;  /* 0x500d8000defc7fae */ /* 0x000fe6000f1a101a */
[----:B------:R-:W-:Y:S01]  /*a220*/  ISETP.GE.U32.AND P6, PT, R242, 0x7fffff06, PT ;  /* 0x7fffff06f200780c */ /* 0x000fe20003fc6070 */
[----:B---3--:R-:W-:Y:S01]  /*a230*/  VIADD R242, R244, 0xffffff44 ;  /* 0xffffff44f4f27836 */ /* 0x008fe20000000000 */
[----:B------:R-:W3:Y:S08]  /*a240*/  LDC R245, c[0x0][0x3a0] ;  /* 0x0000e800fff57b82 */ /* 0x000ef00000000800 */
[----:B------:R-:W3:Y:S01]  /*a250*/  LDC R244, c[0x0][0x3a0] ;  /* 0x0000e800fff47b82 */ /* 0x000ee20000000800 */
[----:B------:R-:W-:-:S04]  /*a260*/  IMAD.WIDE R224, R74, 0x4, R224 ;  /* 0x000000044ae07825 */ /* 0x000fc800078e02e0 */
[----:B------:R-:W-:Y:S01]  /*a270*/  IMAD.WIDE R226, R74, 0x4, R226 ;  /* 0x000000044ae27825 */ /* 0x000fe200078e02e2 */
[----:B------:R-:W-:Y:S01]  /*a280*/  LDGSTS.E [R252+0x500dc], desc[UR26][R224.64], !P3 ;  /* 0x500dc000e0fc7fae */ /* 0x000fe2000d9a101a */
[----:B------:R-:W-:Y:S02]  /*a290*/  ISETP.GE.U32.AND P3, PT, R242, 0x7fffff05, PT ;  /* 0x7fffff05f200780c */ /* 0x000fe40003f66070 */
[----:B-1----:R-:W-:Y:S01]  /*a2a0*/  VIADD R242, R243, 0xffffff43 ;  /* 0xffffff43f3f27836 */ /* 0x002fe20000000000 */
[----:B------:R1:W-:Y:S01]  /*a2b0*/  STL.64 [R1+0x380], R182 ;  /* 0x000380b601007387 */ /* 0x0003e20000100a00 */
[----:B------:R-:W-:-:S03]  /*a2c0*/  IMAD.WIDE R228, R74, 0x4, R228 ;  /* 0x000000044ae47825 */ /* 0x000fc600078e02e4 */
[----:B------:R-:W-:Y:S01]  /*a2d0*/  LDGSTS.E [R252+0x500e0], desc[UR26][R226.64], !P4 ;  /* 0x500e0000e2fc7fae */ /* 0x000fe2000e1a101a */
[----:B------:R-:W-:Y:S01]  /*a2e0*/  ISETP.GE.U32.AND P4, PT, R242, 0x7fffff04, PT ;  /* 0x7fffff04f200780c */ /* 0x000fe20003f86070 */
[----:B----4-:R-:W-:Y:S02]  /*a2f0*/  VIADD R242, R246, 0xffffff42 ;  /* 0xffffff42f6f27836 */ /* 0x010fe40000000000 */
[----:B------:R-:W-:Y:S01]  /*a300*/  STL.64 [R1+0x388], R186 ;  /* 0x000388ba01007387 */ /* 0x000fe20000100a00 */
[----:B------:R-:W-:Y:S01]  /*a310*/  IMAD.WIDE R230, R74, 0x4, R230 ;  /* 0x000000044ae67825 */ /* 0x000fe200078e02e6 */
[----:B--2---:R-:W-:Y:S01]  /*a320*/  LOP3.LUT R2, R2, 0x3f, RZ, 0xc0, !PT ;  /* 0x0000003f02027812 */ /* 0x004fe200078ec0ff */
[----:B------:R-:W2:Y:S01]  /*a330*/  LDC R246, c[0x0][0x3a0] ;  /* 0x0000e800fff67b82 */ /* 0x000ea20000000800 */
[----:B------:R4:W-:Y:S01]  /*a340*/  STL.64 [R1+0x390], R180 ;  /* 0x000390b401007387 */ /* 0x0009e20000100a00 */
[----:B------:R-:W-:-:S03]  /*a350*/  IMAD.WIDE R232, R74, 0x4, R232 ;  /* 0x000000044ae87825 */ /* 0x000fc600078e02e8 */
[----:B-1----:R-:W2:Y:S01]  /*a360*/  LDL.LU.64 R182, [R1+0x90] ;  /* 0x0000900001b67983 */ /* 0x002ea20000300a00 */
[----:B---3--:R-:W-:Y:S02]  /*a370*/  VIADD R243, R244, 0xffffff40 ;  /* 0xffffff40f4f37836 */ /* 0x008fe40000000000 */
[----:B------:R-:W-:Y:S01]  /*a380*/  VIADD R3, R3, 0x3f ;  /* 0x0000003f03037836 */ /* 0x000fe20000000000 */
[----:B------:R-:W-:Y:S01]  /*a390*/  LDGSTS.E [R252+0x500e4], desc[UR26][R228.64], !P5 ;  /* 0x500e4000e4fc7fae */ /* 0x000fe2000e9a101a */
[----:B------:R-:W-:Y:S01]  /*a3a0*/  ISETP.GE.U32.AND P5, PT, R242, 0x7fffff03, PT ;  /* 0x7fffff03f200780c */ /* 0x000fe20003fa6070 */
[----:B------:R-:W-:Y:S01]  /*a3b0*/  VIADD R242, R245, 0xffffff41 ;  /* 0xffffff41f5f27836 */ /* 0x000fe20000000000 */
[----:B------:R-:W1:Y:S01]  /*a3c0*/  LDC R244, c[0x0][0x3a0] ;  /* 0x0000e800fff47b82 */ /* 0x000e620000000800 */
[----:B------:R-:W-:Y:S04]  /*a3d0*/  LDGSTS.E [R252+0x500e8], desc[UR26][R230.64], !P6 ;  /* 0x500e8000e6fc7fae */ /* 0x000fe8000f1a101a */
[----:B------:R-:W-:Y:S01]  /*a3e0*/  LDGSTS.E [R252+0x500ec], desc[UR26][R232.64], !P3 ;  /* 0x500ec000e8fc7fae */ /* 0x000fe2000d9a101a */
[----:B------:R-:W-:-:S02]  /*a3f0*/  ISETP.GE.AND P3, PT, R2, R243, PT ;  /* 0x000000f30200720c */ /* 0x000fc40003f66270 */
[----:B------:R-:W-:Y:S01]  /*a400*/  ISETP.GE.U32.AND P6, PT, R242, 0x7fffff02, PT ;  /* 0x7fffff02f200780c */ /* 0x000fe20003fc6070 */
[C---:B------:R-:W-:Y:S01]  /*a410*/  IMAD.WIDE R234, R74.reuse, 0x4, R234 ;  /* 0x000000044aea7825 */ /* 0x040fe200078e02ea */
[----:B------:R-:W-:Y:S01]  /*a420*/  SEL R242, RZ, 0x4, P3 ;  /* 0x00000004fff27807 */ /* 0x000fe20001800000 */
[----:B------:R-:W3:Y:S01]  /*a430*/  LDC R245, c[0x0][0x3a0] ;  /* 0x0000e800fff57b82 */ /* 0x000ee20000000800 */
[----:B------:R-:W-:Y:S02]  /*a440*/  ISETP.GT.AND P3, PT, R3, 0xff, PT ;  /* 0x000000ff0300780c */ /* 0x000fe40003f64270 */
[----:B------:R-:W2:Y:S04]  /*a450*/  LDL.LU.64 R2, [R1+0x88] ;  /* 0x0000880001027983 */ /* 0x000ea80000300a00 */
[----:B----4-:R-:W4:Y:S04]  /*a460*/  LDL.LU.64 R180, [R1+0x80] ;  /* 0x0000800001b47983 */ /* 0x010f280000300a00 */
[----:B------:R-:W4:Y:S04]  /*a470*/  LDL.LU.64 R248, [R1+0x78] ;  /* 0x0000780001f87983 */ /* 0x000f280000300a00 */
[----:B------:R-:W-:Y:S01]  /*a480*/  LDGSTS.E [R252+0x500f0], desc[UR26][R234.64], !P4 ;  /* 0x500f0000eafc7fae */ /* 0x000fe2000e1a101a */
[----:B------:R-:W-:Y:S01]  /*a490*/  ISETP.GE.U32.AND P4, PT, R243, 0x7fffff01, PT ;  /* 0x7fffff01f300780c */ /* 0x000fe20003f86070 */
[C---:B------:R-:W-:Y:S01]  /*a4a0*/  IMAD.WIDE R236, R74.reuse, 0x4, R236 ;  /* 0x000000044aec7825 */ /* 0x040fe200078e02ec */
[----:B------:R-:W1:Y:S03]  /*a4b0*/  LDC R243, c[0x0][0x3a0] ;  /* 0x0000e800fff37b82 */ /* 0x000e660000000800 */
[C---:B------:R-:W-:Y:S01]  /*a4c0*/  IMAD.WIDE R238, R74.reuse, 0x4, R238 ;  /* 0x000000044aee7825 */ /* 0x040fe200078e02ee */
[----:B------:R-:W-:Y:S03]  /*a4d0*/  LDGSTS.E [R252+0x500f4], desc[UR26][R236.64], !P5 ;  /* 0x500f4000ecfc7fae */ /* 0x000fe6000e9a101a */
[----:B------:R-:W-:Y:S01]  /*a4e0*/  IMAD.WIDE R240, R74, 0x4, R240 ;  /* 0x000000044af07825 */ /* 0x000fe200078e02f0 */
[----:B------:R-:W-:Y:S03]  /*a4f0*/  LDGSTS.E [R252+0x500f8], desc[UR26][R238.64], !P6 ;  /* 0x500f8000eefc7fae */ /* 0x000fe6000f1a101a */
[C---:B------:R-:W-:Y:S01]  /*a500*/  IMAD.WIDE R40, R79.reuse, 0x4, R40 ;  /* 0x000000044f287825 */ /* 0x040fe200078e0228 */
[----:B------:R-:W-:Y:S03]  /*a510*/  LDGSTS.E [R252+0x500fc], desc[UR26][R240.64], !P4 ;  /* 0x500fc000f0fc7fae */ /* 0x000fe6000e1a101a */
[C---:B------:R-:W-:Y:S01]  /*a520*/  IMAD.WIDE R22, R79.reuse, 0x4, R22 ;  /* 0x000000044f167825 */ /* 0x040fe200078e0216 */
[----:B------:R-:W0:Y:S03]  /*a530*/  LDGDEPBAR ;  /* 0x00000000000079af */ /* 0x000e260000000000 */
[C---:B------:R-:W-:Y:S01]  /*a540*/  IMAD.WIDE R98, R79.reuse, 0x4, R98 ;  /* 0x000000044f627825 */ /* 0x040fe200078e0262 */
[----:B------:R-:W-:Y:S03]  /*a550*/  LDGSTS.E [R0+0x10000], desc[UR26][R40.64], P1 ;  /* 0x1000000028007fae */ /* 0x000fe600089a101a */
        /* <DEDUP_REMOVED lines=85> */
[----:B------:R-:W-:Y:S01]  /*aab0*/  SEL R242, R242, RZ, P3 ;  /* 0x000000fff2f27207 */ /* 0x000fe20001800000 */
[----:B------:R-:W-:Y:S02]  /*aac0*/  LDGSTS.E [R75+0x12e00], desc[UR26][R70.64], P1 ;  /* 0x12e00000464b7fae */ /* 0x000fe400089a101a */
[----:B------:R-:W-:-:S02]  /*aad0*/  IMAD.WIDE R8, R79, 0x4, R8 ;  /* 0x000000044f087825 */ /* 0x000fc400078e0208 */
[----:B------:R-:W-:Y:S02]  /*aae0*/  LDGSTS.E [R75+0x13200], desc[UR26][R16.64], P1 ;  /* 0x13200000104b7fae */ /* 0x000fe400089a101a */
[C---:B------:R-:W-:Y:S02]  /*aaf0*/  IMAD.WIDE R14, R79.reuse, 0x4, R14 ;  /* 0x000000044f0e7825 */ /* 0x040fe400078e020e */
[----:B------:R-:W-:Y:S02]  /*ab00*/  LDGSTS.E [R75+0x13600], desc[UR26][R86.64], P1 ;  /* 0x13600000564b7fae */ /* 0x000fe400089a101a */
[C---:B------:R-:W-:Y:S01]  /*ab10*/  IMAD.WIDE R32, R79.reuse, 0x4, R32 ;  /* 0x000000044f207825 */ /* 0x040fe200078e0220 */
[----:B------:R-:W-:Y:S01]  /*ab20*/  ISETP.NE.U32.AND P3, PT, R242, RZ, PT ;  /* 0x000000fff200720c */ /* 0x000fe20003f65070 */
        /* <DEDUP_REMOVED lines=9> */
[----:B-1----:R-:W-:Y:S02]  /*abc0*/  VIADD R242, R244, 0xffffff3f ;  /* 0xffffff3ff4f27836 */ /* 0x002fe40000000000 */
[C---:B------:R-:W-:Y:S01]  /*abd0*/  IMAD.WIDE R128, R79.reuse, 0x4, R128 ;  /* 0x000000044f807825 */ /* 0x040fe200078e0280 */
[----:B------:R-:W-:Y:S01]  /*abe0*/  LDGSTS.E [R73+0x10f00], desc[UR26][R112.64], P1 ;  /* 0x10f0000070497fae */ /* 0x000fe200089a101a */
[----:B------:R-:W1:Y:S02]  /*abf0*/  LDC R244, c[0x0][0x3a0] ;  /* 0x0000e800fff47b82 */ /* 0x000e640000000800 */
[C---:B------:R-:W-:Y:S01]  /*ac00*/  IMAD.WIDE R136, R79.reuse, 0x4, R136 ;  /* 0x000000044f887825 */ /* 0x040fe200078e0288 */
[----:B------:R-:W-:Y:S03]  /*ac10*/  LDGSTS.E [R73+0x11300], desc[UR26][R120.64], P1 ;  /* 0x1130000078497fae */ /* 0x000fe600089a101a */
[C---:B------:R-:W-:Y:S01]  /*ac20*/  IMAD.WIDE R20, R79.reuse, 0x4, R20 ;  /* 0x000000044f147825 */ /* 0x040fe200078e0214 */
[----:B------:R-:W-:Y:S01]  /*ac30*/  ISETP.GE.U32.AND P5, PT, R242, 0x7fffff00, PT ;  /* 0x7fffff00f200780c */ /* 0x000fe20003fa6070 */
[----:B------:R-:W-:Y:S02]  /*ac40*/  LDGSTS.E [R73+0x11700], desc[UR26][R128.64], P1 ;  /* 0x1170000080497fae */ /* 0x000fe400089a101a */
[----:B------:R-:W-:-:S02]  /*ac50*/  IMAD.WIDE R50, R79, 0x4, R50 ;  /* 0x000000044f327825 */ /* 0x000fc400078e0232 */
[----:B------:R-:W-:Y:S02]  /*ac60*/  LDGSTS.E [R73+0x11b00], desc[UR26][R136.64], P1 ;  /* 0x11b0000088497fae */ /* 0x000fe400089a101a */
[C---:B------:R-:W-:Y:S02]  /*ac70*/  IMAD.WIDE R58, R79.reuse, 0x4, R58 ;  /* 0x000000044f3a7825 */ /* 0x040fe400078e023a */
[----:B------:R-:W-:Y:S02]  /*ac80*/  LDGSTS.E [R73+0x11f00], desc[UR26][R20.64], P1 ;  /* 0x11f0000014497fae */ /* 0x000fe400089a101a */
[----:B------:R-:W-:Y:S02]  /*ac90*/  IMAD.WIDE R64, R79, 0x4, R64 ;  /* 0x000000044f407825 */ /* 0x000fe400078e0240 */
[----:B------:R-:W-:Y:S02]  /*aca0*/  LDGSTS.E [R73+0x12300], desc[UR26][R50.64], P1 ;  /* 0x1230000032497fae */ /* 0x000fe400089a101a */
[----:B---3--:R-:W-:-:S02]  /*acb0*/  VIADD R242, R245, 0xffffff3e ;  /* 0xffffff3ef5f27836 */ /* 0x008fc40000000000 */
[C---:B------:R-:W-:Y:S01]  /*acc0*/  IMAD.WIDE R80, R79.reuse, 0x4, R80 ;  /* 0x000000044f507825 */ /* 0x040fe200078e0250 */
[----:B------:R-:W-:Y:S01]  /*acd0*/  LDGSTS.E [R73+0x12700], desc[UR26][R58.64], P1 ;  /* 0x127000003a497fae */ /* 0x000fe200089a101a */
[----:B------:R-:W3:Y:S02]  /*ace0*/  LDC R245, c[0x0][0x3a0] ;  /* 0x0000e800fff57b82 */ /* 0x000ee40000000800 */
[C---:B------:R-:W-:Y:S01]  /*acf0*/  IMAD.WIDE R88, R79.reuse, 0x4, R88 ;  /* 0x000000044f587825 */ /* 0x040fe200078e0258 */
[----:B------:R-:W-:Y:S03]  /*ad00*/  LDGSTS.E [R73+0x12b00], desc[UR26][R64.64], P1 ;  /* 0x12b0000040497fae */ /* 0x000fe600089a101a */
[C---:B------:R-:W-:Y:S01]  /*ad10*/  IMAD.WIDE R24, R79.reuse, 0x4, R24 ;  /* 0x000000044f187825 */ /* 0x040fe200078e0218 */
[----:B------:R-:W-:Y:S01]  /*ad20*/  ISETP.GE.U32.AND P6, PT, R242, 0x7ffffeff, PT ;  /* 0x7ffffefff200780c */ /* 0x000fe20003fc6070 */
[----:B------:R-:W-:Y:S02]  /*ad30*/  LDGSTS.E [R73+0x12f00], desc[UR26][R80.64], P1 ;  /* 0x12f0000050497fae */ /* 0x000fe400089a101a */
[----:B------:R-:W-:-:S02]  /*ad40*/  IMAD.WIDE R84, R79, 0x4, R84 ;  /* 0x000000044f547825 */ /* 0x000fc400078e0254 */
[----:B------:R-:W-:Y:S02]  /*ad50*/  LDGSTS.E [R73+0x13300], desc[UR26][R88.64], P1 ;  /* 0x1330000058497fae */ /* 0x000fe400089a101a */
[----:B------:R-:W-:Y:S02]  /*ad60*/  IMAD.WIDE R28, R79, 0x4, R28 ;  /* 0x000000044f1c7825 */ /* 0x000fe400078e021c */
[----:B------:R-:W-:Y:S02]  /*ad70*/  LDGSTS.E [R73+0x13700], desc[UR26][R24.64], P1 ;  /* 0x1370000018497fae */ /* 0x000fe400089a101a */
[----:B------:R-:W-:Y:S02]  /*ad80*/  VIADD R242, R243, 0xffffff3d ;  /* 0xffffff3df3f27836 */ /* 0x000fe40000000000 */
[----:B------:R-:W1:Y:S01]  /*ad90*/  LDC R243, c[0x0][0x3a0] ;  /* 0x0000e800fff37b82 */ /* 0x000e620000000800 */
[----:B------:R-:W-:Y:S04]  /*ada0*/  LDGSTS.E [R73+0x13b00], desc[UR26][R84.64], P1 ;  /* 0x13b0000054497fae */ /* 0x000fe800089a101a */
[----:B------:R-:W-:Y:S04]  /*adb0*/  LDGSTS.E [R73+0x13f00], desc[UR26][R28.64], P1 ;  /* 0x13f000001c497fae */ /* 0x000fe800089a101a */
[----:B------:R-:W0:Y:S01]  /*adc0*/  LDGDEPBAR ;  /* 0x00000000000079af */ /* 0x000e220000000000 */
[----:B------:R-:W-:Y:S01]  /*add0*/  ISETP.GE.U32.AND P4, PT, R242, 0x7ffffefe, PT ;  /* 0x7ffffefef200780c */ /* 0x000fe20003f86070 */
[----:B--2---:R-:W-:-:S02]  /*ade0*/  VIADD R242, R246, 0xffffff3c ;  /* 0xffffff3cf6f27836 */ /* 0x004fc40000000000 */
[----:B------:R-:W2:Y:S01]  /*adf0*/  LDC R246, c[0x0][0x3a0] ;  /* 0x0000e800fff67b82 */ /* 0x000ea20000000800 */
[----:B------:R-:W-:-:S07]  /*ae00*/  IMAD.WIDE R184, R74, 0x4, R184 ;  /* 0x000000044ab87825 */ /* 0x000fce00078e02b8 */
[----:B------:R-:W-:Y:S01]  /*ae10*/  BAR.SYNC.DEFER_BLOCKING 0x0 ;  /* 0x0000000000007b1d */ /* 0x000fe20000010000 */
[----:B------:R-:W-:Y:S01]  /*ae20*/  ISETP.GE.U32.AND P1, PT, R242, 0x7ffffefd, PT ;  /* 0x7ffffefdf200780c */ /* 0x000fe20003f26070 */
[----:B------:R-:W-:-:S04]  /*ae30*/  IMAD.WIDE R182, R74, 0x4, R182 ;  /* 0x000000044ab67825 */ /* 0x000fc800078e02b6 */
[----:B------:R-:W-:Y:S01]  /*ae40*/  IMAD.WIDE R2, R74, 0x4, R2 ;  /* 0x000000044a027825 */ /* 0x000fe200078e0202 */
[----:B------:R-:W3:Y:S03]  /*ae50*/  LDL.LU.64 R186, [R1+0x70] ;  /* 0x0000700001ba7983 */ /* 0x000ee60000300a00 */
[----:B-1----:R-:W-:Y:S02]  /*ae60*/  VIADD R242, R243, 0xffffff3b ;  /* 0xffffff3bf3f27836 */ /* 0x002fe40000000000 */
[----:B------:R-:W1:Y:S01]  /*ae70*/  LDC R243, c[0x0][0x3a0] ;  /* 0x0000e800fff37b82 */ /* 0x000e620000000800 */
[----:B------:R-:W-:Y:S01]  /*ae80*/  @!PT LDS RZ, [RZ] ;  /* 0x00000000fffff984 */ /* 0x000fe20000000800 */
[----:B------:R-:W-:Y:S01]  /*ae90*/  @!PT LDS RZ, [RZ] ;  /* 0x00000000fffff984 */ /* 0x000fe20000000800 */
[----:B------:R-:W-:Y:S01]  /*aea0*/  @!PT LDS RZ, [RZ] ;  /* 0x00000000fffff984 */ /* 0x000fe20000000800 */
[----:B------:R-:W-:Y:S02]  /*aeb0*/  LDGSTS.E [R252+0x58000], desc[UR26][R184.64], !P5 ;  /* 0x58000000b8fc7fae */ /* 0x000fe4000e9a101a */
[----:B------:R-:W-:Y:S01]  /*aec0*/  ISETP.GE.U32.AND P5, PT, R242, 0x7ffffefc, PT ;  /* 0x7ffffefcf200780c */ /* 0x000fe20003fa6070 */
[----:B------:R-:W-:Y:S01]  /*aed0*/  VIADD R242, R244, 0xffffff3a ;  /* 0xffffff3af4f27836 */ /* 0x000fe20000000000 */
[----:B------:R1:W-:Y:S01]  /*aee0*/  LDGSTS.E [R252+0x58004], desc[UR26][R182.64], !P6 ;  /* 0x58004000b6fc7fae */ /* 0x0003e2000f1a101a */
[----:B----4-:R-:W-:-:S02]  /*aef0*/  IMAD.WIDE R180, R74, 0x4, R180 ;  /* 0x000000044ab47825 */ /* 0x010fc400078e02b4 */
[----:B------:R-:W4:Y:S01]  /*af00*/  LDC R244, c[0x0][0x3a0] ;  /* 0x0000e800fff47b82 */ /* 0x000f220000000800 */
[----:B------:R-:W-:Y:S01]  /*af10*/  ISETP.GE.U32.AND P6, PT, R242, 0x7ffffefb, PT ;  /* 0x7ffffefbf200780c */ /* 0x000fe20003fc6070 */
[----:B------:R1:W-:Y:S01]  /*af20*/  LDGSTS.E [R252+0x58008], desc[UR26][R2.64], !P4 ;  /* 0x5800800002fc7fae */ /* 0x0003e2000e1a101a */
[----:B--2---:R-:W-:Y:S02]  /*af30*/  VIADD R242, R246, 0xffffff39 ;  /* 0xffffff39f6f27836 */ /* 0x004fe40000000000 */
[----:B------:R-:W-:Y:S01]  /*af40*/  IMAD.WIDE R248, R74, 0x4, R248 ;  /* 0x000000044af87825 */ /* 0x000fe200078e02f8 */
[----:B------:R2:W-:Y:S02]  /*af50*/  STL.64 [R1+0x90], R182 ;  /* 0x000090b601007387 */ /* 0x0005e40000100a00 */
[----:B------:R-:W3:Y:S01]  /*af60*/  LDC R246, c[0x0][0x3a0] ;  /* 0x0000e800fff67b82 */ /* 0x000ee20000000800 */
[----:B------:R-:W-:Y:S01]  /*af70*/  ISETP.GE.U32.AND P4, PT, R242, 0x7ffffefa, PT ;  /* 0x7ffffefaf200780c */ /* 0x000fe20003f86070 */
[----:B---3--:R-:W-:Y:S01]  /*af80*/  VIADD R242, R245, 0xffffff38 ;  /* 0xffffff38f5f27836 */ /* 0x008fe20000000000 */
[----:B------:R-:W-:Y:S04]  /*af90*/  LDGSTS.E [R252+0x5800c], desc[UR26][R180.64], !P1 ;  /* 0x5800c000b4fc7fae */ /* 0x000fe8000c9a101a */
[----:B------:R-:W-:Y:S01]  /*afa0*/  ISETP.GE.U32.AND P1, PT, R242, 0x7ffffef9, PT ;  /* 0x7ffffef9f200780c */ /* 0x000fe20003f26070 */
[----:B-1----:R-:W-:Y:S01]  /*afb0*/  VIADD R242, R243, 0xffffff37 ;  /* 0xffffff37f3f27836 */ /* 0x002fe20000000000 */
[----:B------:R-:W-:Y:S01]  /*afc0*/  LDGSTS.E [R252+0x58010], desc[UR26][R248.64], !P5 ;  /* 0x58010000f8fc7fae */ /* 0x000fe2000e9a101a */
[----:B------:R-:W1:Y:S03]  /*afd0*/  LDC R243, c[0x0][0x3a0] ;  /* 0x0000e800fff37b82 */ /* 0x000e660000000800 */
[----:B--2---:R-:W2:Y:S04]  /*afe0*/  LDL.LU.64 R182, [R1+0x60] ;  /* 0x0000600001b67983 */ /* 0x004ea80000300a00 */
[----:B------:R3:W-:Y:S01]  /*aff0*/  STL.64 [R1+0x88], R2 ;  /* 0x0000880201007387 */ /* 0x0007e20000100a00 */
[----:B------:R-:W-:Y:S01]  /*b000*/  ISETP.GE.U32.AND P5, PT, R242, 0x7ffffef8, PT ;  /* 0x7ffffef8f200780c */ /* 0x000fe20003fa6070 */
[----:B------:R-:W1:Y:S01]  /*b010*/  LDC R245, c[0x0][0x3a0] ;  /* 0x0000e800fff57b82 */ /* 0x000e620000000800 */
[----:B------:R-:W-:Y:S01]  /*b020*/  VIADD R242, R246, 0xffffff36 ;  /* 0xffffff36f6f27836 */ /* 0x000fe20000000000 */
[----:B---3--:R-:W3:Y:S04]  /*b030*/  LDL.LU.64 R2, [R1+0x58] ;  /* 0x0000580001027983 */ /* 0x008ee80000300a00 */
[----:B------:R-:W4:Y:S04]  /*b040*/  LDL.LU.64 R250, [R1+0x50] ;  /* 0x0000500001fa7983 */ /* 0x000f280000300a00 */
[----:B------:R1:W-:Y:S04]  /*b050*/  STL.64 [R1+0x80], R180 ;  /* 0x000080b401007387 */ /* 0x0003e80000100a00 */
[----:B-1----:R-:W4:Y:S04]  /*b060*/  LDL.LU.64 R180, [R1+0x390] ;  /* 0x0003900001b47983 */ /* 0x002f280000300a00 */
[----:B------:R1:W-:Y:S04]  /*b070*/  STL.64 [R1+0x28], R248 ;  /* 0x000028f801007387 */ /* 0x0003e80000100a00 */
[----:B-1----:R-:W4:Y:S04]  /*b080*/  LDL.LU.64 R248, [R1+0x40] ;  /* 0x0000400001f87983 */ /* 0x002f280000300a00 */
[----:B------:R-:W4:Y:S01]  /*b090*/  LDL.LU.64 R246, [R1+0x68] ;  /* 0x0000680001f67983 */ /* 0x000f220000300a00 */
[----:B------:R-:W-:-:S05]  /*b0a0*/  IMAD.WIDE R186, R74, 0x4, R186 ;  /* 0x000000044aba7825 */ /* 0x000fca00078e02ba */
[----:B------:R1:W-:Y:S04]  /*b0b0*/  STL.64 [R1+0x20], R186 ;  /* 0x000020ba01007387 */ /* 0x0003e80000100a00 */
[----:B------:R-:W-:Y:S04]  /*b0c0*/  LDGSTS.E [R252+0x58014], desc[UR26][R186.64], !P6 ;  /* 0x58014000bafc7fae */ /* 0x000fe8000f1a101a */
[----:B-1----:R-:W4:Y:S01]  /*b0d0*/  LDL.LU.64 R186, [R1+0x388] ;  /* 0x0003880001ba7983 */ /* 0x002f220000300a00 */
[----:B--2---:R-:W-:-:S04]  /*b0e0*/  IMAD.WIDE R182, R74, 0x4, R182 ;  /* 0x000000044ab67825 */ /* 0x004fc800078e02b6 */
[----:B---3--:R-:W-:-:S04]  /*b0f0*/  IMAD.WIDE R2, R74, 0x4, R2 ;  /* 0x000000044a027825 */ /* 0x008fc800078e0202 */
[----:B----4-:R-:W-:-:S05]  /*b100*/  IMAD.WIDE R246, R74, 0x4, R246 ;  /* 0x000000044af67825 */ /* 0x010fca00078e02f6 */
[----:B------:R1:W-:Y:S04]  /*b110*/  STL.64 [R1+0x18], R246 ;  /* 0x000018f601007387 */ /* 0x0003e80000100a00 */
[----:B------:R-:W-:Y:S04]  /*b120*/  LDGSTS.E [R252+0x58018], desc[UR26][R246.64], !P4 ;  /* 0x58018000f6fc7fae */ /* 0x000fe8000e1a101a */
[----:B------:R-:W-:Y:S04]  /*b130*/  LDGSTS.E [R252+0x5801c], desc[UR26][R182.64], !P1 ;  /* 0x5801c000b6fc7fae */ /* 0x000fe8000c9a101a */
[----:B------:R-:W-:Y:S04]  /*b140*/  LDGSTS.E [R252+0x58020], desc[UR26][R2.64], !P5 ;  /* 0x5802000002fc7fae */ /* 0x000fe8000e9a101a */
[----:B-1----:R-:W2:Y:S04]  /*b150*/  LDL.LU.64 R246, [R1+0x38] ;  /* 0x0000380001f67983 */ /* 0x002ea80000300a00 */
[----:B------:R1:W-:Y:S04]  /*b160*/  STL.64 [R1+0x10], R182 ;  /* 0x000010b601007387 */ /* 0x0003e80000100a00 */
[----:B-1----:R-:W3:Y:S04]  /*b170*/  LDL.LU.64 R182, [R1+0x380] ;  /* 0x0003800001b67983 */ /* 0x002ee80000300a00 */
[----:B------:R1:W-:Y:S04]  /*b180*/  STL.64 [R1+0x8], R2 ;  /* 0x0000080201007387 */ /* 0x0003e80000100a00 */
[----:B-1----:R-:W4:Y:S01]  /*b190*/  LDL.LU.64 R2, [R1+0x378] ;  /* 0x0003780001027983 */ /* 0x002f220000300a00 */
[----:B------:R-:W-:Y:S01]  /*b1a0*/  ISETP.GE.U32.AND P6, PT, R242, 0x7ffffef7, PT ;  /* 0x7ffffef7f200780c */ /* 0x000fe20003fc6070 */
[----:B------:R-:W-:-:S05]  /*b1b0*/  IMAD.WIDE R250, R74, 0x4, R250 ;  /* 0x000000044afa7825 */ /* 0x000fca00078e02fa */
[----:B------:R4:W-:Y:S07]  /*b1c0*/  STL.64 [R1], R250 ;  /* 0x000000fa01007387 */ /* 0x0009ee0000100a00 */
[----:B------:R4:W-:Y:S01]  /*b1d0*/  LDGSTS.E [R252+0x58024], desc[UR26][R250.64], !P6 ;  /* 0x58024000fafc7fae */ /* 0x0009e2000f1a101a */
[----:B------:R-:W-:Y:S02]  /*b1e0*/  VIADD R242, R244, 0xffffff35 ;  /* 0xffffff35f4f27836 */ /* 0x000fe40000000000 */
[----:B------:R-:W1:Y:S03]  /*b1f0*/  LDC R244, c[0x0][0x3a0] ;  /* 0x0000e800fff47b82 */ /* 0x000e660000000800 */
[----:B------:R-:W-:Y:S01]  /*b200*/  ISETP.GE.U32.AND P4, PT, R242, 0x7ffffef6, PT ;  /* 0x7ffffef6f200780c */ /* 0x000fe20003f86070 */
[----:B------:R-:W-:-:S04]  /*b210*/  VIADD R242, R243, 0xffffff34 ;  /* 0xffffff34f3f27836 */ /* 0x000fc80000000000 */
[----:B------:R-:W1:Y:S01]  /*b220*/  LDC R243, c[0x0][0x3a0] ;  /* 0x0000e800fff37b82 */ /* 0x000e620000000800 */
[----:B------:R-:W-:Y:S01]  /*b230*/  ISETP.GE.U32.AND P1, PT, R242, 0x7ffffef5, PT ;  /* 0x7ffffef5f200780c */ /* 0x000fe20003f26070 */
[----:B------:R-:W-:-:S06]  /*b240*/  VIADD R242, R245, 0xffffff33 ;  /* 0xffffff33f5f27836 */ /* 0x000fcc0000000000 */
[----:B------:R-:W1:Y:S01]  /*b250*/  LDC R245, c[0x0][0x3a0] ;  /* 0x0000e800fff57b82 */ /* 0x000e620000000800 */
[----:B----4-:R-:W-:Y:S02]  /*b260*/  IMAD.WIDE R250, R74, 0x4, R2 ;  /* 0x000000044afa7825 */ /* 0x010fe400078e0202 */
[----:B------:R-:W4:Y:S01]  /*b270*/  LDL.LU.64 R2, [R1+0x370] ;  /* 0x0003700001027983 */ /* 0x000f220000300a00 */
[----:B------:R-:W-:Y:S01]  /*b280*/  ISETP.GE.U32.AND P5, PT, R242, 0x7ffffef4, PT ;  /* 0x7ffffef4f200780c */ /* 0x000fe20003fa6070 */
[----:B-1----:R-:W-:-:S03]  /*b290*/  VIADD R242, R244, 0xffffff32 ;  /* 0xffffff32f4f27836 */ /* 0x002fc60000000000 */
[----:B------:R-:W1:Y:S01]  /*b2a0*/  LDC R244, c[0x0][0x3a0] ;  /* 0x0000e800fff47b82 */ /* 0x000e620000000800 */
[----:B------:R2:W-:Y:S01]  /*b2b0*/  LDGSTS.E [R252+0x58028], desc[UR26][R250.64], !P4 ;  /* 0x58028000fafc7fae */ /* 0x0005e2000e1a101a */
[----:B------:R-:W-:Y:S01]  /*b2c0*/  ISETP.GE.U32.AND P6, PT, R242, 0x7ffffef3, PT ;  /* 0x7ffffef3f200780c */ /* 0x000fe20003fc6070 */
[----:B------:R-:W-:Y:S02]  /*b2d0*/  VIADD R242, R243, 0xffffff31 ;  /* 0xffffff31f3f27836 */ /* 0x000fe40000000000 */
[----:B------:R-:W-:Y:S01]  /*b2e0*/  IMAD.WIDE R248, R74, 0x4, R248 ;  /* 0x000000044af87825 */ /* 0x000fe200078e02f8 */
[----:B------:R2:W-:Y:S02]  /*b2f0*/  STL.64 [R1+0x328], R250 ;  /* 0x000328fa01007387 */ /* 0x0005e40000100a00 */
[----:B------:R-:W3:Y:S01]  /*b300*/  LDC R243, c[0x0][0x3a0] ;  /* 0x0000e800fff37b82 */ /* 0x000ee20000000800 */
[----:B------:R-:W-:Y:S01]  /*b310*/  ISETP.GE.U32.AND P4, PT, R242, 0x7ffffef2, PT ;  /* 0x7ffffef2f200780c */ /* 0x000fe20003f86070 */
[----:B------:R-:W-:Y:S01]  /*b320*/  VIADD R242, R245, 0xffffff30 ;  /* 0xffffff30f5f27836 */ /* 0x000fe20000000000 */
[----:B------:R1:W-:Y:S04]  /*b330*/  LDGSTS.E [R252+0x5802c], desc[UR26][R248.64], !P1 ;  /* 0x5802c000f8fc7fae */ /* 0x0003e8000c9a101a */
[----:B------:R1:W-:Y:S01]  /*b340*/  STL.64 [R1+0x320], R248 ;  /* 0x000320f801007387 */ /* 0x0003e20000100a00 */
[----:B------:R-:W-:Y:S01]  /*b350*/  ISETP.GE.U32.AND P1, PT, R242, 0x7ffffef1, PT ;  /* 0x7ffffef1f200780c */ /* 0x000fe20003f26070 */
[----:B--2---:R-:W2:Y:S01]  /*b360*/  LDC R250, c[0x0][0x3a0] ;  /* 0x0000e800fffa7b82 */ /* 0x004ea20000000800 */
[----:B-1----:R-:W-:-:S02]  /*b370*/  VIADD R242, R244, 0xffffff2f ;  /* 0xffffff2ff4f27836 */ /* 0x002fc40000000000 */
[----:B------:R-:W-:-:S05]  /*b380*/  IMAD.WIDE R246, R74, 0x4, R246 ;  /* 0x000000044af67825 */ /* 0x000fca00078e02f6 */
[----:B------:R-:W1:Y:S01]  /*b390*/  LDC R252, c[0x0][0x3a0] ;  /* 0x0000e800fffc7b82 */ /* 0x000e620000000800 */
[----:B------:R-:W-:-:S04]  /*b3a0*/  IMAD.WIDE R186, R74, 0x4, R186 ;  /* 0x000000044aba7825 */ /* 0x000fc800078e02ba */
[----:B------:R-:W-:-:S03]  /*b3b0*/  IMAD.WIDE R188, R74, 0x4, R188 ;  /* 0x000000044abc7825 */ /* 0x000fc600078e02bc */
[----:B------:R-:W1:Y:S01]  /*b3c0*/  LDC R251, c[0x0][0x3a0] ;  /* 0x0000e800fffb7b82 */ /* 0x000e620000000800 */
[----:B------:R-:W-:-:S04]  /*b3d0*/  IMAD.WIDE R190, R74, 0x4, R190 ;  /* 0x000000044abe7825 */ /* 0x000fc800078e02be */
[----:B------:R-:W-:-:S03]  /*b3e0*/  IMAD.WIDE R192, R74, 0x4, R192 ;  /* 0x000000044ac07825 */ /* 0x000fc600078e02c0 */
[----:B------:R-:W1:Y:S01]  /*b3f0*/  LDC R248, c[0x0][0x3a0] ;  /* 0x0000e800fff87b82 */ /* 0x000e620000000800 */
[----:B----4-:R4:W-:Y:S04]  /*b400*/  STL.64 [R1+0x330], R2 ;  /* 0x0003300201007387 */ /* 0x0109e80000100a00 */
[----:B------:R-:W2:Y:S01]  /*b410*/  LDL.LU.64 R244, [R1+0x30] ;  /* 0x0000300001f47983 */ /* 0x000ea20000300a00 */
[----:B------:R-:W-:-:S05]  /*b420*/  LEA R249, R2, UR10, 0x8 ;  /* 0x0000000a02f97c11 */ /* 0x000fca000f8e40ff */
[----:B------:R1:W-:Y:S01]  /*b430*/  LDGSTS.E [R249+0x58030], desc[UR26][R246.64], !P5 ;  /* 0x58030000f6f97fae */ /* 0x0003e2000e9a101a */
[----:B----4-:R-:W4:Y:S01]  /*b440*/  LDC R3, c[0x0][0x3a0] ;  /* 0x0000e800ff037b82 */ /* 0x010f220000000800 */
[----:B------:R-:W-:Y:S01]  /*b450*/  ISETP.GE.U32.AND P5, PT, R242, 0x7ffffef0, PT ;  /* 0x7ffffef0f200780c */ /* 0x000fe20003fa6070 */
[----:B---3--:R-:W-:-:S06]  /*b460*/  VIADD R242, R243, 0xffffff2e ;  /* 0xffffff2ef3f27836 */ /* 0x008fcc0000000000 */
[----:B------:R-:W3:Y:S01]  /*b470*/  LDC R2, c[0x0][0x3a0] ;  /* 0x0000e800ff027b82 */ /* 0x000ee20000000800 */
[----:B------:R-:W-:-:S04]  /*b480*/  IMAD.WIDE R194, R74, 0x4, R194 ;  /* 0x000000044ac27825 */ /* 0x000fc800078e02c2 */
[----:B------:R-:W-:-:S04]  /*b490*/  IMAD.WIDE R196, R74, 0x4, R196 ;  /* 0x000000044ac47825 */ /* 0x000fc800078e02c4 */
[----:B------:R-:W-:-:S04]  /*b4a0*/  IMAD.WIDE R198, R74, 0x4, R198 ;  /* 0x000000044ac67825 */ /* 0x000fc800078e02c6 */
[----:B------:R-:W-:-:S04]  /*b4b0*/  IMAD.WIDE R200, R74, 0x4, R200 ;  /* 0x000000044ac87825 */ /* 0x000fc800078e02c8 */
[----:B------:R-:W-:-:S04]  /*b4c0*/  IMAD.WIDE R202, R74, 0x4, R202 ;  /* 0x000000044aca7825 */ /* 0x000fc800078e02ca */
[----:B------:R-:W-:-:S04]  /*b4d0*/  IMAD.WIDE R204, R74, 0x4, R204 ;  /* 0x000000044acc7825 */ /* 0x000fc800078e02cc */
[----:B--2---:R-:W-:-:S05]  /*b4e0*/  IMAD.WIDE R244, R74, 0x4, R244 ;  /* 0x000000044af47825 */ /* 0x004fca00078e02f4 */
[----:B------:R2:W-:Y:S01]  /*b4f0*/  LDGSTS.E [R249+0x58034], desc[UR26][R244.64], !P6 ;  /* 0x58034000f4f97fae */ /* 0x0005e2000f1a101a */
[----:B------:R-:W-:Y:S01]  /*b500*/  ISETP.GE.U32.AND P6, PT, R242, 0x7ffffeef, PT ;  /* 0x7ffffeeff200780c */ /* 0x000fe20003fc6070 */
[----:B------:R-:W-:-:S04]  /*b510*/  IMAD.WIDE R242, R74, 0x4, R182 ;  /* 0x000000044af27825 */ /* 0x000fc800078e02b6 */
[----:B------:R-:W-:Y:S01]  /*b520*/  VIADD R182, R250, 0xffffff2d ;  /* 0xffffff2dfab67836 */ /* 0x000fe20000000000 */
[----:B------:R-:W-:Y:S04]  /*b530*/  LDGSTS.E [R249+0x58038], desc[UR26][R242.64], !P4 ;  /* 0x58038000f2f97fae */ /* 0x000fe8000e1a101a */
[----:B------:R-:W-:Y:S01]  /*b540*/  ISETP.GE.U32.AND P4, PT, R182, 0x7ffffeee, PT ;  /* 0x7ffffeeeb600780c */ /* 0x000fe20003f86070 */
[----:B----4-:R-:W-:Y:S01]  /*b550*/  VIADD R182, R3, 0xffffff2c ;  /* 0xffffff2c03b67836 */ /* 0x010fe20000000000 */
[----:B------:R-:W-:Y:S01]  /*b560*/  LDGSTS.E [R249+0x5803c], desc[UR26][R186.64], !P1 ;  /* 0x5803c000baf97fae */ /* 0x000fe2000c9a101a */
[----:B------:R-:W4:Y:S03]  /*b570*/  LDC R3, c[0x0][0x3a0] ;  /* 0x0000e800ff037b82 */ /* 0x000f260000000800 */
[----:B------:R-:W-:Y:S01]  /*b580*/  ISETP.GE.U32.AND P1, PT, R182, 0x7ffffeed, PT ;  /* 0x7ffffeedb600780c */ /* 0x000fe20003f26070 */
[----:B------:R-:W-:-:S04]  /*b590*/  IMAD.WIDE R182, R74, 0x4, R180 ;  /* 0x000000044ab67825 */ /* 0x000fc800078e02b4 */
[----:B-1----:R-:W-:Y:S01]  /*b5a0*/  VIADD R180, R252, 0xffffff2b ;  /* 0xffffff2bfcb47836 */ /* 0x002fe20000000000 */
[----:B------:R1:W-:Y:S01]  /*b5b0*/  LDGSTS.E [R249+0x58040], desc[UR26][R182.64], !P5 ;  /* 0x58040000b6f97fae */ /* 0x0003e2000e9a101a */
[----:B------:R-:W1:Y:S03]  /*b5c0*/  LDC R252, c[0x0][0x3a0] ;  /* 0x0000e800fffc7b82 */ /* 0x000e660000000800 */
[----:B------:R-:W-:Y:S01]  /*b5d0*/  ISETP.GE.U32.AND P5, PT, R180, 0x7ffffeec, PT ;  /* 0x7ffffeecb400780c */ /* 0x000fe20003fa6070 */
[----:B------:R-:W-:-:S04]  /*b5e0*/  IMAD.WIDE R180, R74, 0x4, R178 ;  /* 0x000000044ab47825 */ /* 0x000fc800078e02b2 */
[----:B---3--:R-:W-:Y:S01]  /*b5f0*/  VIADD R178, R2, 0xffffff2a ;  /* 0xffffff2a02b27836 */ /* 0x008fe20000000000 */
[----:B------:R-:W-:Y:S01]  /*b600*/  LDGSTS.E [R249+0x58044], desc[UR26][R180.64], !P6 ;  /* 0x58044000b4f97fae */ /* 0x000fe2000f1a101a */
[----:B------:R-:W3:Y:S03]  /*b610*/  LDC R2, c[0x0][0x3a0] ;  /* 0x0000e800ff027b82 */ /* 0x000ee60000000800 */
[----:B------:R-:W-:Y:S01]  /*b620*/  ISETP.GE.U32.AND P6, PT, R178, 0x7ffffeeb, PT ;  /* 0x7ffffeebb200780c */ /* 0x000fe20003fc6070 */
[----:B------:R-:W-:-:S04]  /*b630*/  IMAD.WIDE R178, R74, 0x4, R176 ;  /* 0x000000044ab27825 */ /* 0x000fc800078e02b0 */
[----:B----4-:R-:W-:Y:S01]  /*b640*/  VIADD R176, R3, 0xffffff29 ;  /* 0xffffff2903b07836 */ /* 0x010fe20000000000 */
[----:B------:R-:W-:Y:S01]  /*b650*/  LDGSTS.E [R249+0x58048], desc[UR26][R178.64], !P4 ;  /* 0x58048000b2f97fae */ /* 0x000fe2000e1a101a */
[----:B------:R-:W4:Y:S03]  /*b660*/  LDC R3, c[0x0][0x3a0] ;  /* 0x0000e800ff037b82 */ /* 0x000f260000000800 */
[----:B------:R-:W-:Y:S01]  /*b670*/  ISETP.GE.U32.AND P4, PT, R176, 0x7ffffeea, PT ;  /* 0x7ffffeeab000780c */ /* 0x000fe20003f86070 */
[----:B------:R-:W-:-:S04]  /*b680*/  IMAD.WIDE R176, R74, 0x4, R174 ;  /* 0x000000044ab07825 */ /* 0x000fc800078e02ae */
[----:B-1----:R-:W-:Y:S01]  /*b690*/  VIADD R174, R252, 0xffffff28 ;  /* 0xffffff28fcae7836 */ /* 0x002fe20000000000 */
[----:B------:R-:W-:Y:S01]  /*b6a0*/  LDGSTS.E [R249+0x5804c], desc[UR26][R176.64], !P1 ;  /* 0x5804c000b0f97fae */ /* 0x000fe2000c9a101a */
        /* <DEDUP_REMOVED lines=84> */
[----:B------:R-:W4:Y:S01]  /*bbf0*/  LDC R31, c[0x0][0x3a0] ;  /* 0x0000e800ff1f7b82 */ /* 0x000f220000000800 */
[----:B------:R-:W-:Y:S07]  /*bc00*/  LDGSTS.E [R249+0x58090], desc[UR26][R142.64], !P5 ;  /* 0x580900008ef97fae */ /* 0x000fee000e9a101a */
[----:B------:R-:W2:Y:S01]  /*bc10*/  LDC R3, c[0x0][0x3a0] ;  /* 0x0000e800ff037b82 */ /* 0x000ea20000000800 */
[----:B------:R-:W-:Y:S01]  /*bc20*/  ISETP.GE.U32.AND P5, PT, R30, 0x7ffffed8, PT ;  /* 0x7ffffed81e00780c */ /* 0x000fe20003fa6070 */
[----:B-1----:R-:W-:Y:S01]  /*bc30*/  VIADD R30, R252, 0xffffff16 ;  /* 0xffffff16fc1e7836 */ /* 0x002fe20000000000 */
[----:B------:R-:W-:Y:S04]  /*bc40*/  LDGSTS.E [R249+0x58094], desc[UR26][R188.64], !P6 ;  /* 0x58094000bcf97fae */ /* 0x000fe8000f1a101a */
[----:B------:R-:W-:Y:S01]  /*bc50*/  ISETP.GE.U32.AND P6, PT, R30, 0x7ffffed7, PT ;  /* 0x7ffffed71e00780c */ /* 0x000fe20003fc6070 */
[----:B---3--:R-:W-:Y:S01]  /*bc60*/  VIADD R30, R2, 0xffffff15 ;  /* 0xffffff15021e7836 */ /* 0x008fe20000000000 */
[----:B------:R-:W-:Y:S01]  /*bc70*/  LDGSTS.E [R249+0x58098], desc[UR26][R190.64], !P4 ;  /* 0x58098000bef97fae */ /* 0x000fe2000e1a101a */
[----:B------:R-:W1:Y:S03]  /*bc80*/  LDC R2, c[0x0][0x3a0] ;  /* 0x0000e800ff027b82 */ /* 0x000e660000000800 */
[----:B------:R-:W-:Y:S01]  /*bc90*/  ISETP.GE.U32.AND P4, PT, R30, 0x7ffffed6, PT ;  /* 0x7ffffed61e00780c */ /* 0x000fe20003f86070 */
[----:B------:R-:W-:Y:S04]  /*bca0*/  LDGSTS.E [R249+0x5809c], desc[UR26][R192.64], !P1 ;  /* 0x5809c000c0f97fae */ /* 0x000fe8000c9a101a */
[----:B------:R-:W3:Y:S01]  /*bcb0*/  LDC R252, c[0x0][0x3a0] ;  /* 0x0000e800fffc7b82 */ /* 0x000ee20000000800 */
[----:B------:R-:W-:Y:S04]  /*bcc0*/  LDGSTS.E [R249+0x580a0], desc[UR26][R194.64], !P5 ;  /* 0x580a0000c2f97fae */ /* 0x000fe8000e9a101a */
[----:B------:R-:W-:Y:S01]  /*bcd0*/  LDGSTS.E [R249+0x580a4], desc[UR26][R196.64], !P6 ;  /* 0x580a4000c4f97fae */ /* 0x000fe2000f1a101a */
[----:B--2---:R-:W-:-:S02]  /*bce0*/  VIADD R30, R3, 0xffffff14 ;  /* 0xffffff14031e7836 */ /* 0x004fc40000000000 */
[----:B------:R-:W-:Y:S01]  /*bcf0*/  IMAD.WIDE R206, R74, 0x4, R206 ;  /* 0x000000044ace7825 */ /* 0x000fe200078e02ce */
[----:B------:R-:W-:Y:S01]  /*bd00*/  LDGSTS.E [R249+0x580a8], desc[UR26][R198.64], !P4 ;  /* 0x580a8000c6f97fae */ /* 0x000fe2000e1a101a */
[----:B------:R-:W2:Y:S01]  /*bd10*/  LDC R3, c[0x0][0x3a0] ;  /* 0x0000e800ff037b82 */ /* 0x000ea20000000800 */
[----:B------:R-:W-:Y:S01]  /*bd20*/  ISETP.GE.U32.AND P1, PT, R30, 0x7ffffed5, PT ;  /* 0x7ffffed51e00780c */ /* 0x000fe20003f26070 */
[----:B----4-:R-:W-:-:S06]  /*bd30*/  VIADD R30, R31, 0xffffff13 ;  /* 0xffffff131f1e7836 */ /* 0x010fcc0000000000 */
[----:B------:R-:W4:Y:S01]  /*bd40*/  LDC R31, c[0x0][0x3a0] ;  /* 0x0000e800ff1f7b82 */ /* 0x000f220000000800 */
[----:B------:R-:W-:Y:S01]  /*bd50*/  ISETP.GE.U32.AND P5, PT, R30, 0x7ffffed4, PT ;  /* 0x7ffffed41e00780c */ /* 0x000fe20003fa6070 */
[----:B-1----:R-:W-:-:S04]  /*bd60*/  VIADD R30, R2, 0xffffff12 ;  /* 0xffffff12021e7836 */ /* 0x002fc80000000000 */
[----:B------:R-:W-:Y:S02]  /*bd70*/  LDGSTS.E [R249+0x580ac], desc[UR26][R200.64], !P1 ;  /* 0x580ac000c8f97fae */ /* 0x000fe4000c9a101a */
[----:B------:R-:W1:Y:S01]  /*bd80*/  LDC R2, c[0x0][0x3a0] ;  /* 0x0000e800ff027b82 */ /* 0x000e620000000800 */
[----:B------:R-:W-:Y:S01]  /*bd90*/  ISETP.GE.U32.AND P6, PT, R30, 0x7ffffed3, PT ;  /* 0x7ffffed31e00780c */ /* 0x000fe20003fc6070 */
[----:B---3--:R-:W-:-:S04]  /*bda0*/  VIADD R30, R252, 0xffffff11 ;  /* 0xffffff11fc1e7836 */ /* 0x008fc80000000000 */
[----:B------:R-:W-:Y:S02]  /*bdb0*/  LDGSTS.E [R249+0x580b0], desc[UR26][R202.64], !P5 ;  /* 0x580b0000caf97fae */ /* 0x000fe4000e9a101a */
[----:B------:R-:W3:Y:S01]  /*bdc0*/  LDC R252, c[0x0][0x3a0] ;  /* 0x0000e800fffc7b82 */ /* 0x000ee20000000800 */
[----:B------:R-:W-:-:S05]  /*bdd0*/  ISETP.GE.U32.AND P4, PT, R30, 0x7ffffed2, PT ;  /* 0x7ffffed21e00780c */ /* 0x000fca0003f86070 */
[----:B------:R-:W-:Y:S01]  /*bde0*/  LDGSTS.E [R249+0x580b4], desc[UR26][R204.64], !P6 ;  /* 0x580b4000ccf97fae */ /* 0x000fe2000f1a101a */
[----:B----4-:R-:W-:Y:S02]  /*bdf0*/  VIADD R30, R31, 0xffffff10 ;  /* 0xffffff101f1e7836 */ /* 0x010fe40000000000 */
[----:B------:R-:W4:Y:S03]  /*be00*/  LDC R31, c[0x0][0x3a0] ;  /* 0x0000e800ff1f7b82 */ /* 0x000f260000000800 */
[----:B------:R-:W-:Y:S02]  /*be10*/  ISETP.GE.U32.AND P1, PT, R30, 0x7ffffed1, PT ;  /* 0x7ffffed11e00780c */ /* 0x000fe40003f26070 */
[----:B------:R-:W-:Y:S01]  /*be20*/  LDGSTS.E [R249+0x580b8], desc[UR26][R206.64], !P4 ;  /* 0x580b8000cef97fae */ /* 0x000fe2000e1a101a */
[----:B-1----:R-:W-:Y:S02]  /*be30*/  VIADD R30, R2, 0xffffff0f ;  /* 0xffffff0f021e7836 */ /* 0x002fe40000000000 */
[----:B------:R-:W1:Y:S03]  /*be40*/  LDC R2, c[0x0][0x3a0] ;  /* 0x0000e800ff027b82 */ /* 0x000e660000000800 */
[----:B------:R-:W-:Y:S01]  /*be50*/  ISETP.GE.U32.AND P5, PT, R30, 0x7ffffed0, PT ;  /* 0x7ffffed01e00780c */ /* 0x000fe20003fa6070 */
[----:B---3--:R-:W-:-:S04]  /*be60*/  VIADD R30, R252, 0xffffff0e ;  /* 0xffffff0efc1e7836 */ /* 0x008fc80000000000 */
[----:B------:R-:W3:Y:S01]  /*be70*/  LDC R252, c[0x0][0x3a0] ;  /* 0x0000e800fffc7b82 */ /* 0x000ee20000000800 */
[----:B------:R-:W-:Y:S01]  /*be80*/  ISETP.GE.U32.AND P6, PT, R30, 0x7ffffecf, PT ;  /* 0x7ffffecf1e00780c */ /* 0x000fe20003fc6070 */
[----:B----4-:R-:W-:-:S06]  /*be90*/  VIADD R30, R31, 0xffffff0d ;  /* 0xffffff0d1f1e7836 */ /* 0x010fcc0000000000 */
[----:B------:R-:W4:Y:S01]  /*bea0*/  LDC R31, c[0x0][0x3a0] ;  /* 0x0000e800ff1f7b82 */ /* 0x000f220000000800 */
[----:B------:R-:W-:Y:S01]  /*beb0*/  IMAD.WIDE R208, R74, 0x4, R208 ;  /* 0x000000044ad07825 */ /* 0x000fe200078e02d0 */
[----:B------:R-:W-:-:S03]  /*bec0*/  ISETP.GE.U32.AND P4, PT, R30, 0x7ffffece, PT ;  /* 0x7ffffece1e00780c */ /* 0x000fc60003f86070 */
[----:B-1----:R-:W-:Y:S01]  /*bed0*/  VIADD R30, R2, 0xffffff0c ;  /* 0xffffff0c021e7836 */ /* 0x002fe20000000000 */
[----:B------:R-:W-:Y:S02]  /*bee0*/  LDGSTS.E [R249+0x580bc], desc[UR26][R208.64], !P1 ;  /* 0x580bc000d0f97fae */ /* 0x000fe4000c9a101a */
[----:B------:R-:W1:Y:S01]  /*bef0*/  LDC R2, c[0x0][0x3a0] ;  /* 0x0000e800ff027b82 */ /* 0x000e620000000800 */
[----:B------:R-:W-:Y:S01]  /*bf00*/  IMAD.WIDE R210, R74, 0x4, R210 ;  /* 0x000000044ad27825 */ /* 0x000fe200078e02d2 */
[----:B------:R-:W-:-:S03]  /*bf10*/  ISETP.GE.U32.AND P1, PT, R30, 0x7ffffecd, PT ;  /* 0x7ffffecd1e00780c */ /* 0x000fc60003f26070 */
[----:B---3--:R-:W-:Y:S01]  /*bf20*/  VIADD R30, R252, 0xffffff0b ;  /* 0xffffff0bfc1e7836 */ /* 0x008fe20000000000 */
[----:B------:R-:W-:Y:S02]  /*bf30*/  LDGSTS.E [R249+0x580c0], desc[UR26][R210.64], !P5 ;  /* 0x580c0000d2f97fae */ /* 0x000fe4000e9a101a */
[----:B------:R-:W3:Y:S01]  /*bf40*/  LDC R252, c[0x0][0x3a0] ;  /* 0x0000e800fffc7b82 */ /* 0x000ee20000000800 */
[----:B------:R-:W-:Y:S01]  /*bf50*/  IMAD.WIDE R212, R74, 0x4, R212 ;  /* 0x000000044ad47825 */ /* 0x000fe200078e02d4 */
[----:B------:R-:W-:-:S03]  /*bf60*/  ISETP.GE.U32.AND P5, PT, R30, 0x7ffffecc, PT ;  /* 0x7ffffecc1e00780c */ /* 0x000fc60003fa6070 */
[----:B------:R-:W-:Y:S01]  /*bf70*/  IMAD.WIDE R214, R74, 0x4, R214 ;  /* 0x000000044ad67825 */ /* 0x000fe200078e02d6 */
[----:B------:R-:W-:Y:S03]  /*bf80*/  LDGSTS.E [R249+0x580c4], desc[UR26][R212.64], !P6 ;  /* 0x580c4000d4f97fae */ /* 0x000fe6000f1a101a */
[----:B----4-:R-:W-:Y:S01]  /*bf90*/  VIADD R30, R31, 0xffffff0a ;  /* 0xffffff0a1f1e7836 */ /* 0x010fe20000000000 */
[----:B------:R-:W-:Y:S01]  /*bfa0*/  LDGSTS.E [R249+0x580c8], desc[UR26][R214.64], !P4 ;  /* 0x580c8000d6f97fae */ /* 0x000fe2000e1a101a */
[----:B------:R-:W4:Y:S03]  /*bfb0*/  LDC R31, c[0x0][0x3a0] ;  /* 0x0000e800ff1f7b82 */ /* 0x000f260000000800 */
[----:B------:R-:W-:Y:S01]  /*bfc0*/  ISETP.GE.U32.AND P6, PT, R30, 0x7ffffecb, PT ;  /* 0x7ffffecb1e00780c */ /* 0x000fe20003fc6070 */
[----:B--2---:R-:W-:-:S02]  /*bfd0*/  VIADD R30, R3, 0xffffff09 ;  /* 0xffffff09031e7836 */ /* 0x004fc40000000000 */
[----:B------:R-:W-:Y:S02]  /*bfe0*/  IMAD.WIDE R216, R74, 0x4, R216 ;  /* 0x000000044ad87825 */ /* 0x000fe400078e02d8 */
[----:B------:R-:W2:Y:S01]  /*bff0*/  LDC R3, c[0x0][0x3a0] ;  /* 0x0000e800ff037b82 */ /* 0x000ea20000000800 */
[----:B------:R-:W-:Y:S01]  /*c000*/  ISETP.GE.U32.AND P4, PT, R30, 0x7ffffeca, PT ;  /* 0x7ffffeca1e00780c */ /* 0x000fe20003f86070 */
[----:B-1----:R-:W-:Y:S01]  /*c010*/  VIADD R30, R2, 0xffffff08 ;  /* 0xffffff08021e7836 */ /* 0x002fe20000000000 */
[----:B------:R-:W-:Y:S05]  /*c020*/  LDGSTS.E [R249+0x580cc], desc[UR26][R216.64], !P1 ;  /* 0x580cc000d8f97fae */ /* 0x000fea000c9a101a */
[----:B------:R-:W1:Y:S01]  /*c030*/  LDC R2, c[0x0][0x3a0] ;  /* 0x0000e800ff027b82 */ /* 0x000e620000000800 */
[----:B------:R-:W-:Y:S01]  /*c040*/  ISETP.GE.U32.AND P1, PT, R30, 0x7ffffec9, PT ;  /* 0x7ffffec91e00780c */ /* 0x000fe20003f26070 */
[----:B---3--:R-:W-:-:S02]  /*c050*/  VIADD R30, R252, 0xffffff07 ;  /* 0xffffff07fc1e7836 */ /* 0x008fc40000000000 */
[----:B------:R-:W-:-:S04]  /*c060*/  IMAD.WIDE R218, R74, 0x4, R218 ;  /* 0x000000044ada7825 */ /* 0x000fc800078e02da */
[----:B------:R-:W3:Y:S01]  /*c070*/  LDC R252, c[0x0][0x3a0] ;  /* 0x0000e800fffc7b82 */ /* 0x000ee20000000800 */
[----:B------:R-:W-:Y:S01]  /*c080*/  LDGSTS.E [R249+0x580d0], desc[UR26][R218.64], !P5 ;  /* 0x580d0000daf97fae */ /* 0x000fe2000e9a101a */
[----:B------:R-:W-:Y:S01]  /*c090*/  ISETP.GE.U32.AND P5, PT, R30, 0x7ffffec8, PT ;  /* 0x7ffffec81e00780c */ /* 0x000fe20003fa6070 */
[----:B----4-:R-:W-:Y:S02]  /*c0a0*/  VIADD R30, R31, 0xffffff06 ;  /* 0xffffff061f1e7836 */ /* 0x010fe40000000000 */
[----:B------:R-:W-:-:S03]  /*c0b0*/  IMAD.WIDE R220, R74, 0x4, R220 ;  /* 0x000000044adc7825 */ /* 0x000fc600078e02dc */
[----:B------:R-:W4:Y:S01]  /*c0c0*/  LDC R31, c[0x0][0x3a0] ;  /* 0x0000e800ff1f7b82 */ /* 0x000f220000000800 */
[----:B------:R-:W-:Y:S01]  /*c0d0*/  IMAD.WIDE R222, R74, 0x4, R222 ;  /* 0x000000044ade7825 */ /* 0x000fe200078e02de */
[----:B------:R-:W-:Y:S01]  /*c0e0*/  LDGSTS.E [R249+0x580d4], desc[UR26][R220.64], !P6 ;  /* 0x580d4000dcf97fae */ /* 0x000fe2000f1a101a */
[----:B------:R-:W-:-:S03]  /*c0f0*/  ISETP.GE.U32.AND P6, PT, R30, 0x7ffffec7, PT ;  /* 0x7ffffec71e00780c */ /* 0x000fc60003fc6070 */
[----:B------:R-:W-:Y:S01]  /*c100*/  LDGSTS.E [R249+0x580d8], desc[UR26][R222.64], !P4 ;  /* 0x580d8000def97fae */ /* 0x000fe2000e1a101a */
[----:B-1----:R-:W-:Y:S02]  /*c110*/  VIADD R30, R2, 0xffffff05 ;  /* 0xffffff05021e7836 */ /* 0x002fe40000000000 */
[----:B------:R-:W1:Y:S03]  /*c120*/  LDC R2, c[0x0][0x3a0] ;  /* 0x0000e800ff027b82 */ /* 0x000e660000000800 */
[----:B------:R-:W-:Y:S01]  /*c130*/  ISETP.GE.U32.AND P4, PT, R30, 0x7ffffec6, PT ;  /* 0x7ffffec61e00780c */ /* 0x000fe20003f86070 */
[----:B---3--:R-:W-:-:S04]  /*c140*/  VIADD R30, R252, 0xffffff04 ;  /* 0xffffff04fc1e7836 */ /* 0x008fc80000000000 */
[----:B------:R-:W3:Y:S01]  /*c150*/  LDC R252, c[0x0][0x3a0] ;  /* 0x0000e800fffc7b82 */ /* 0x000ee20000000800 */
[C---:B------:R-:W-:Y:S01]  /*c160*/  IMAD.WIDE R224, R74.reuse, 0x4, R224 ;  /* 0x000000044ae07825 */ /* 0x040fe200078e02e0 */
[----:B------:R-:W1:Y:S03]  /*c170*/  S2R R250, SR_TID.X ;  /* 0x0000000000fa7919 */ /* 0x000e660000002100 */
[----:B------:R-:W-:Y:S01]  /*c180*/  IMAD.WIDE R226, R74, 0x4, R226 ;  /* 0x000000044ae27825 */ /* 0x000fe200078e02e2 */
[----:B------:R-:W-:Y:S01]  /*c190*/  LDGSTS.E [R249+0x580dc], desc[UR26][R224.64], !P1 ;  /* 0x580dc000e0f97fae */ /* 0x000fe2000c9a101a */
[----:B------:R-:W-:Y:S02]  /*c1a0*/  ISETP.GE.U32.AND P1, PT, R30, 0x7ffffec5, PT ;  /* 0x7ffffec51e00780c */ /* 0x000fe40003f26070 */
[----:B----4-:R-:W-:Y:S01]  /*c1b0*/  VIADD R30, R31, 0xffffff03 ;  /* 0xffffff031f1e7836 */ /* 0x010fe20000000000 */
[----:B------:R-:W-:Y:S01]  /*c1c0*/  LDGSTS.E [R249+0x580e0], desc[UR26][R226.64], !P5 ;  /* 0x580e0000e2f97fae */ /* 0x000fe2000e9a101a */
[----:B------:R-:W-:-:S03]  /*c1d0*/  IMAD.WIDE R228, R74, 0x4, R228 ;  /* 0x000000044ae47825 */ /* 0x000fc600078e02e4 */
[----:B------:R-:W-:Y:S01]  /*c1e0*/  ISETP.GE.U32.AND P5, PT, R30, 0x7ffffec4, PT ;  /* 0x7ffffec41e00780c */ /* 0x000fe20003fa6070 */
[----:B--2---:R-:W-:Y:S01]  /*c1f0*/  VIADD R30, R3, 0xffffff02 ;  /* 0xffffff02031e7836 */ /* 0x004fe20000000000 */
[----:B------:R-:W-:Y:S01]  /*c200*/  LDGSTS.E [R249+0x580e4], desc[UR26][R228.64], !P6 ;  /* 0x580e4000e4f97fae */ /* 0x000fe2000f1a101a */
[----:B------:R-:W-:Y:S01]  /*c210*/  IMAD.WIDE R230, R74, 0x4, R230 ;  /* 0x000000044ae67825 */ /* 0x000fe200078e02e6 */
[----:B------:R-:W2:Y:S02]  /*c220*/  LDC R3, c[0x0][0x3a0] ;  /* 0x0000e800ff037b82 */ /* 0x000ea40000000800 */
[----:B------:R-:W-:Y:S01]  /*c230*/  ISETP.GE.U32.AND P6, PT, R30, 0x7ffffec3, PT ;  /* 0x7ffffec31e00780c */ /* 0x000fe20003fc6070 */
[----:B------:R-:W-:Y:S01]  /*c240*/  IMAD.WIDE R232, R74, 0x4, R232 ;  /* 0x000000044ae87825 */ /* 0x000fe200078e02e8 */
[----:B------:R-:W-:Y:S03]  /*c250*/  LDGSTS.E [R249+0x580e8], desc[UR26][R230.64], !P4 ;  /* 0x580e8000e6f97fae */ /* 0x000fe6000e1a101a */
[----:B-1----:R-:W-:Y:S01]  /*c260*/  VIADD R30, R2, 0xffffff01 ;  /* 0xffffff01021e7836 */ /* 0x002fe20000000000 */
[----:B------:R-:W-:Y:S01]  /*c270*/  LDGSTS.E [R249+0x580ec], desc[UR26][R232.64], !P1 ;  /* 0x580ec000e8f97fae */ /* 0x000fe2000c9a101a */
[----:B------:R-:W-:Y:S01]  /*c280*/  IMAD.WIDE R234, R74, 0x4, R234 ;  /* 0x000000044aea7825 */ /* 0x000fe200078e02ea */
[----:B------:R-:W1:Y:S03]  /*c290*/  LDC R2, c[0x0][0x3a0] ;  /* 0x0000e800ff027b82 */ /* 0x000e660000000800 */
[----:B---3--:R-:W-:Y:S01]  /*c2a0*/  VIADD R31, R252, 0xffffff00 ;  /* 0xffffff00fc1f7836 */ /* 0x008fe20000000000 */
[----:B------:R-:W-:Y:S01]  /*c2b0*/  ISETP.GE.U32.AND P4, PT, R30, 0x7ffffec2, PT ;  /* 0x7ffffec21e00780c */ /* 0x000fe20003f86070 */
[----:B------:R-:W-:Y:S03]  /*c2c0*/  LDGSTS.E [R249+0x580f0], desc[UR26][R234.64], !P5 ;  /* 0x580f0000eaf97fae */ /* 0x000fe6000e9a101a */
[----:B------:R-:W-:Y:S01]  /*c2d0*/  ISETP.GE.U32.AND P5, PT, R31, 0x7ffffec1, PT ;  /* 0x7ffffec11f00780c */ /* 0x000fe20003fa6070 */
[----:B------:R-:W3:Y:S01]  /*c2e0*/  LDC R252, c[0x0][0x3a0] ;  /* 0x0000e800fffc7b82 */ /* 0x000ee20000000800 */
[----:B------:R-:W-:Y:S01]  /*c2f0*/  IMAD.WIDE R236, R74, 0x4, R236 ;  /* 0x000000044aec7825 */ /* 0x000fe200078e02ec */
[----:B------:R-:W-:-:S03]  /*c300*/  LOP3.LUT R250, R250, 0x3f, RZ, 0xc0, !PT ;  /* 0x0000003ffafa7812 */ /* 0x000fc600078ec0ff */
[----:B------:R-:W-:Y:S01]  /*c310*/  IMAD.WIDE R238, R74, 0x4, R238 ;  /* 0x000000044aee7825 */ /* 0x000fe200078e02ee */
[----:B------:R-:W-:Y:S01]  /*c320*/  ISETP.GE.AND P1, PT, R250, R31, PT ;  /* 0x0000001ffa00720c */ /* 0x000fe20003f26270 */
[----:B------:R-:W-:Y:S01]  /*c330*/  LDGSTS.E [R249+0x580f4], desc[UR26][R236.64], !P6 ;  /* 0x580f4000ecf97fae */ /* 0x000fe2000f1a101a */
[----:B------:R-:W4:Y:S01]  /*c340*/  LDC R31, c[0x0][0x3a0] ;  /* 0x0000e800ff1f7b82 */ /* 0x000f220000000800 */
[----:B------:R-:W-:Y:S02]  /*c350*/  IMAD.WIDE R240, R74, 0x4, R240 ;  /* 0x000000044af07825 */ /* 0x000fe400078e02f0 */
[----:B------:R-:W-:Y:S02]  /*c360*/  LDGSTS.E [R249+0x580f8], desc[UR26][R238.64], !P4 ;  /* 0x580f8000eef97fae */ /* 0x000fe4000e1a101a */
[----:B------:R-:W-:Y:S02]  /*c370*/  IMAD.WIDE R40, R79, 0x4, R40 ;  /* 0x000000044f287825 */ /* 0x000fe400078e0228 */
[----:B------:R-:W-:Y:S02]  /*c380*/  LDGSTS.E [R249+0x580fc], desc[UR26][R240.64], !P5 ;  /* 0x580fc000f0f97fae */ /* 0x000fe4000e9a101a */
[----:B------:R-:W-:-:S02]  /*c390*/  VIADD R251, R251, 0x3f ;  /* 0x0000003ffbfb7836 */ /* 0x000fc40000000000 */
[C---:B------:R-:W-:Y:S01]  /*c3a0*/  IMAD.WIDE R22, R79.reuse, 0x4, R22 ;  /* 0x000000044f167825 */ /* 0x040fe200078e0216 */
[----:B------:R-:W0:Y:S03]  /*c3b0*/  LDGDEPBAR ;  /* 0x00000000000079af */ /* 0x000e260000000000 */
[C---:B------:R-:W-:Y:S01]  /*c3c0*/  IMAD.WIDE R98, R79.reuse, 0x4, R98 ;  /* 0x000000044f627825 */ /* 0x040fe200078e0262 */
[----:B------:R-:W-:Y:S01]  /*c3d0*/  SEL R30, RZ, 0x4, P1 ;  /* 0x00000004ff1e7807 */ /* 0x000fe20000800000 */
[----:B------:R-:W-:Y:S02]  /*c3e0*/  LDGSTS.E [R0+0x18000], desc[UR26][R40.64], P3 ;  /* 0x1800000028007fae */ /* 0x000fe400099a101a */
[----:B------:R-:W-:Y:S01]  /*c3f0*/  IMAD.WIDE R106, R79, 0x4, R106 ;  /* 0x000000044f6a7825 */ /* 0x000fe200078e026a */
[----:B------:R-:W-:Y:S01]  /*c400*/  ISETP.GT.AND P1, PT, R251, 0x13f, PT ;  /* 0x0000013ffb00780c */ /* 0x000fe20003f24270 */
[----:B------:R-:W-:Y:S02]  /*c410*/  LDGSTS.E [R0+0x18400], desc[UR26][R22.64], P3 ;  /* 0x1840000016007fae */ /* 0x000fe400099a101a */
[----:B------:R-:W-:-:S02]  /*c420*/  IMAD.WIDE R114, R79, 0x4, R114 ;  /* 0x000000044f727825 */ /* 0x000fc400078e0272 */
[----:B------:R-:W-:Y:S02]  /*c430*/  LDGSTS.E [R0+0x18800], desc[UR26][R98.64], P3 ;  /* 0x1880000062007fae */ /* 0x000fe400099a101a */
[C---:B------:R-:W-:Y:S02]  /*c440*/  IMAD.WIDE R122, R79.reuse, 0x4, R122 ;  /* 0x000000044f7a7825 */ /* 0x040fe400078e027a */
[----:B------:R-:W-:Y:S02]  /*c450*/  LDGSTS.E [R0+0x18c00], desc[UR26][R106.64], P3 ;  /* 0x18c000006a007fae */ /* 0x000fe400099a101a */
[C---:B------:R-:W-:Y:S01]  /*c460*/  IMAD.WIDE R130, R79.reuse, 0x4, R130 ;  /* 0x000000044f827825 */ /* 0x040fe200078e0282 */
[----:B------:R-:W-:Y:S01]  /*c470*/  SEL R30, R30, RZ, P1 ;  /* 0x000000ff1e1e7207 */ /* 0x000fe20000800000 */
[----:B------:R-:W-:Y:S02]  /*c480*/  LDGSTS.E [R0+0x19000], desc[UR26][R114.64], P3 ;  /* 0x1900000072007fae */ /* 0x000fe400099a101a */
[----:B------:R-:W-:-:S02]  /*c490*/  IMAD.WIDE R138, R79, 0x4, R138 ;  /* 0x000000044f8a7825 */ /* 0x000fc400078e028a */
[----:B------:R-:W-:Y:S02]  /*c4a0*/  LDGSTS.E [R0+0x19400], desc[UR26][R122.64], P3 ;  /* 0x194000007a007fae */ /* 0x000fe400099a101a */
[C---:B------:R-:W-:Y:S02]  /*c4b0*/  IMAD.WIDE R44, R79.reuse, 0x4, R44 ;  /* 0x000000044f2c7825 */ /* 0x040fe400078e022c */
        /* <DEDUP_REMOVED lines=11> */
[----:B------:R1:W-:Y:S02]  /*c570*/  STL.64 [R1+0x340], R246 ;  /* 0x000340f601007387 */ /* 0x0003e40000100a00 */
[----:B------:R-:W-:-:S02]  /*c580*/  IMAD.WIDE R6, R79, 0x4, R6 ;  /* 0x000000044f067825 */ /* 0x000fc400078e0206 */
[----:B------:R-:W-:Y:S02]  /*c590*/  LDGSTS.E [R0+0x1ac00], desc[UR26][R66.64], P3 ;  /* 0x1ac0000042007fae */ /* 0x000fe400099a101a */
[----:B---3--:R-:W-:Y:S02]  /*c5a0*/  VIADD R30, R252, 0xfffffeff ;  /* 0xfffffefffc1e7836 */ /* 0x008fe40000000000 */
[C---:B------:R-:W-:Y:S01]  /*c5b0*/  IMAD.WIDE R10, R79.reuse, 0x4, R10 ;  /* 0x000000044f0a7825 */ /* 0x040fe200078e020a */
[----:B------:R3:W-:Y:S03]  /*c5c0*/  STL.64 [R1+0x348], R244 ;  /* 0x000348f401007387 */ /* 0x0007e60000100a00 */
[----:B------:R-:W-:Y:S01]  /*c5d0*/  IMAD.WIDE R38, R79, 0x4, R38 ;  /* 0x000000044f267825 */ /* 0x000fe200078e0226 */
[----:B------:R-:W-:Y:S01]  /*c5e0*/  LDGSTS.E [R0+0x1b000], desc[UR26][R82.64], P3 ;  /* 0x1b00000052007fae */ /* 0x000fe200099a101a */
[----:B------:R-:W-:Y:S01]  /*c5f0*/  ISETP.GE.U32.AND P6, PT, R30, 0x7ffffec0, PT ;  /* 0x7ffffec01e00780c */ /* 0x000fe20003fc6070 */
[----:B-1----:R-:W1:Y:S02]  /*c600*/  LDC R246, c[0x0][0x3a0] ;  /* 0x0000e800fff67b82 */ /* 0x002e640000000800 */
[----:B------:R-:W-:Y:S01]  /*c610*/  STL.64 [R1+0x350], R242 ;  /* 0x000350f201007387 */ /* 0x000fe20000100a00 */
[----:B--2---:R-:W-:-:S03]  /*c620*/  VIADD R30, R3, 0xfffffefe ;  /* 0xfffffefe031e7836 */ /* 0x004fc60000000000 */
[----:B------:R-:W-:Y:S01]  /*c630*/  LDGSTS.E [R0+0x1b400], desc[UR26][R36.64], P3 ;  /* 0x1b40000024007fae */ /* 0x000fe200099a101a */
[----:B------:R-:W-:Y:S01]  /*c640*/  VIADD R252, R2, 0xfffffefc ;  /* 0xfffffefc02fc7836 */ /* 0x000fe20000000000 */
[----:B---3--:R-:W2:Y:S02]  /*c650*/  LDC R244, c[0x0][0x3a0] ;  /* 0x0000e800fff47b82 */ /* 0x008ea40000000800 */
[----:B------:R-:W-:Y:S04]  /*c660*/  STL.64 [R1+0x358], R186 ;  /* 0x000358ba01007387 */ /* 0x000fe80000100a00 */
[----:B------:R-:W-:Y:S04]  /*c670*/  LDGSTS.E [R0+0x1b800], desc[UR26][R6.64], P3 ;  /* 0x1b80000006007fae */ /* 0x000fe800099a101a */
[----:B------:R3:W-:Y:S04]  /*c680*/  STL.64 [R1+0x360], R182 ;  /* 0x000360b601007387 */ /* 0x0007e80000100a00 */
[----:B------:R-:W-:Y:S01]  /*c690*/  LDGSTS.E [R0+0x1bc00], desc[UR26][R10.64], P3 ;  /* 0x1bc000000a007fae */ /* 0x000fe200099a101a */
[----:B------:R-:W-:-:S03]  /*c6a0*/  IMAD.WIDE R92, R79, 0x4, R92 ;  /* 0x000000044f5c7825 */ /* 0x000fc600078e025c */
[----:B------:R-:W-:Y:S01]  /*c6b0*/  LDGSTS.E [R77+0x18100], desc[UR26][R38.64], P3 ;  /* 0x18100000264d7fae */ /* 0x000fe200099a101a */
[----:B------:R-:W-:-:S03]  /*c6c0*/  IMAD.WIDE R100, R79, 0x4, R100 ;  /* 0x000000044f647825 */ /* 0x000fc600078e0264 */
[----:B------:R-:W-:Y:S04]  /*c6d0*/  LDGSTS.E [R77+0x18500], desc[UR26][R92.64], P3 ;  /* 0x185000005c4d7fae */ /* 0x000fe800099a101a */
[----:B------:R-:W5:Y:S04]  /*c6e0*/  LDL.LU R0, [R1+0x368] ;  /* 0x0003680001007983 */ /* 0x000f680000300800 */
[----:B------:R-:W2:Y:S04]  /*c6f0*/  LDL.LU.64 R2, [R1+0x90] ;  /* 0x0000900001027983 */ /* 0x000ea80000300a00 */
[----:B------:R-:W2:Y:S01]  /*c700*/  LDL.LU.64 R250, [R1+0x88] ;  /* 0x0000880001fa7983 */ /* 0x000ea20000300a00 */
[----:B------:R-:W-:-:S03]  /*c710*/  IMAD.WIDE R108, R79, 0x4, R108 ;  /* 0x000000044f6c7825 */ /* 0x000fc600078e026c */
[----:B------:R-:W-:Y:S01]  /*c720*/  LDGSTS.E [R77+0x18900], desc[UR26][R100.64], P3 ;  /* 0x18900000644d7fae */ /* 0x000fe200099a101a */
        /* <DEDUP_REMOVED lines=60> */
[----:B------:R-:W-:-:S04]  /*caf0*/  IMAD.WIDE R104, R79, 0x4, R104 ;  /* 0x000000044f687825 */ /* 0x000fc800078e0268 */
[C---:B------:R-:W-:Y:S01]  /*cb00*/  IMAD.WIDE R112, R79.reuse, 0x4, R112 ;  /* 0x000000044f707825 */ /* 0x040fe200078e0270 */
[----:B------:R-:W-:Y:S03]  /*cb10*/  LDGSTS.E [R73+0x18700], desc[UR26][R96.64], P3 ;  /* 0x1870000060497fae */ /* 0x000fe600099a101a */
        /* <DEDUP_REMOVED lines=11> */
[----:B----4-:R-:W-:-:S02]  /*cbd0*/  VIADD R30, R31, 0xfffffefd ;  /* 0xfffffefd1f1e7836 */ /* 0x010fc40000000000 */
        /* <DEDUP_REMOVED lines=14> */
[----:B------:R-:W-:Y:S04]  /*ccc0*/  LDGSTS.E [R73+0x1b700], desc[UR26][R24.64], P3 ;  /* 0x1b70000018497fae */ /* 0x000fe800099a101a */
[----:B------:R-:W-:Y:S04]  /*ccd0*/  LDGSTS.E [R73+0x1bb00], desc[UR26][R84.64], P3 ;  /* 0x1bb0000054497fae */ /* 0x000fe800099a101a */
[----:B------:R-:W-:Y:S04]  /*cce0*/  LDGSTS.E [R73+0x1bf00], desc[UR26][R30.64], P3 ;  /* 0x1bf000001e497fae */ /* 0x000fe800099a101a */
[----:B------:R-:W0:Y:S04]  /*ccf0*/  LDGDEPBAR ;  /* 0x00000000000079af */ /* 0x000e280000000000 */
[----:B---3--:R-:W3:Y:S04]  /*cd00*/  LDL.LU.64 R182, [R1+0x80] ;  /* 0x0000800001b67983 */ /* 0x008ee80000300a00 */
[----:B------:R-:W4:Y:S01]  /*cd10*/  LDL.LU.64 R186, [R1+0x28] ;  /* 0x0000280001ba7983 */ /* 0x000f220000300a00 */
[----:B------:R-:W-:-:S04]  /*cd20*/  IMAD.WIDE R28, R74, 0x4, R184 ;  /* 0x000000044a1c7825 */ /* 0x000fc800078e02b8 */
[----:B--2---:R-:W-:Y:S01]  /*cd30*/  IMAD.WIDE R2, R74, 0x4, R2 ;  /* 0x000000044a027825 */ /* 0x004fe200078e0202 */
[----:B------:R-:W-:Y:S03]  /*cd40*/  BAR.SYNC.DEFER_BLOCKING 0x0 ;  /* 0x0000000000007b1d */ /* 0x000fe60000010000 */
[----:B------:R-:W-:Y:S02]  /*cd50*/  VIADD R184, R244, 0xfffffefb ;  /* 0xfffffefbf4b87836 */ /* 0x000fe40000000000 */
[----:B------:R-:W-:Y:S01]  /*cd60*/  IMAD.WIDE R250, R74, 0x4, R250 ;  /* 0x000000044afa7825 */ /* 0x000fe200078e02fa */
[----:B------:R-:W-:Y:S02]  /*cd70*/  ISETP.GE.U32.AND P3, PT, R252, 0x7ffffebd, PT ;  /* 0x7ffffebdfc00780c */ /* 0x000fe40003f66070 */
[----:B------:R-:W2:Y:S01]  /*cd80*/  LDC R185, c[0x0][0x3a0] ;  /* 0x0000e800ffb97b82 */ /* 0x000ea20000000800 */
[----:B------:R-:W2:Y:S04]  /*cd90*/  LDL.LU.64 R242, [R1+0x20] ;  /* 0x0000200001f27983 */ /* 0x000ea80000300a00 */
[----:B------:R-:W2:Y:S03]  /*cda0*/  LDL.LU.64 R244, [R1+0x18] ;  /* 0x0000180001f47983 */ /* 0x000ea60000300a00 */
[----:B------:R-:W1:Y:S01]  /*cdb0*/  LDC R252, c[0x0][0x3a0] ;  /* 0x0000e800fffc7b82 */ /* 0x000e620000000800 */
[----:B------:R-:W-:Y:S01]  /*cdc0*/  @!PT LDS RZ, [RZ] ;  /* 0x00000000fffff984 */ /* 0x000fe20000000800 */
[----:B------:R-:W-:Y:S01]  /*cdd0*/  @!PT LDS RZ, [RZ] ;  /* 0x00000000fffff984 */ /* 0x000fe20000000800 */
[----:B------:R-:W-:Y:S01]  /*cde0*/  @!PT LDS RZ, [RZ] ;  /* 0x00000000fffff984 */ /* 0x000fe20000000800 */
[----:B------:R-:W-:Y:S01]  /*cdf0*/  LDGSTS.E [R249+0x60000], desc[UR26][R28.64], !P6 ;  /* 0x600000001cf97fae */ /* 0x000fe2000f1a101a */
[----:B------:R-:W-:Y:S01]  /*ce00*/  ISETP.GE.U32.AND P6, PT, R184, 0x7ffffebc, PT ;  /* 0x7ffffebcb800780c */ /* 0x000fe20003fc6070 */
[----:B-1----:R-:W-:-:S02]  /*ce10*/  VIADD R184, R246, 0xfffffefa ;  /* 0xfffffefaf6b87836 */ /* 0x002fc40000000000 */
[----:B------:R-:W2:Y:S04]  /*ce20*/  LDL.LU.64 R246, [R1+0x10] ;  /* 0x0000100001f67983 */ /* 0x000ea80000300a00 */
[----:B------:R1:W-:Y:S04]  /*ce30*/  STL.64 [R1+0x90], R2 ;  /* 0x0000900201007387 */ /* 0x0003e80000100a00 */
[----:B------:R1:W-:Y:S04]  /*ce40*/  LDGSTS.E [R249+0x60004], desc[UR26][R2.64], !P4 ;  /* 0x6000400002f97fae */ /* 0x0003e8000e1a101a */
[----:B------:R1:W-:Y:S04]  /*ce50*/  LDGSTS.E [R249+0x60008], desc[UR26][R250.64], !P5 ;  /* 0x60008000faf97fae */ /* 0x0003e8000e9a101a */
[----:B-1----:R-:W2:Y:S04]  /*ce60*/  LDL.LU.64 R2, [R1+0x8] ;  /* 0x0000080001027983 */ /* 0x002ea80000300a00 */
[----:B------:R1:W-:Y:S04]  /*ce70*/  STL.64 [R1+0x78], R250 ;  /* 0x000078fa01007387 */ /* 0x0003e80000100a00 */
[----:B-1----:R-:W2:Y:S01]  /*ce80*/  LDL.LU.64 R250, [R1] ;  /* 0x0000000001fa7983 */ /* 0x002ea20000300a00 */
[----:B------:R-:W-:Y:S01]  /*ce90*/  ISETP.GE.U32.AND P4, PT, R184, 0x7ffffebb, PT ;  /* 0x7ffffebbb800780c */ /* 0x000fe20003f86070 */
[----:B------:R-:W-:-:S02]  /*cea0*/  VIADD R184, R248, 0xfffffef9 ;  /* 0xfffffef9f8b87836 */ /* 0x000fc40000000000 */
[----:B------:R-:W1:Y:S03]  /*ceb0*/  LDC R248, c[0x0][0x3a0] ;  /* 0x0000e800fff87b82 */ /* 0x000e660000000800 */
[----:B------:R-:W-:Y:S01]  /*cec0*/  ISETP.GE.U32.AND P5, PT, R184, 0x7ffffeba, PT ;  /* 0x7ffffebab800780c */ /* 0x000fe20003fa6070 */
[----:B------:R-:W-:-:S04]  /*ced0*/  VIADD R184, R252, 0xfffffef8 ;  /* 0xfffffef8fcb87836 */ /* 0x000fc80000000000 */
[----:B------:R-:W1:Y:S01]  /*cee0*/  LDC R252, c[0x0][0x3a0] ;  /* 0x0000e800fffc7b82 */ /* 0x000e620000000800 */
[----:B---3--:R-:W-:-:S04]  /*cef0*/  IMAD.WIDE R182, R74, 0x4, R182 ;  /* 0x000000044ab67825 */ /* 0x008fc800078e02b6 */
[----:B----4-:R-:W-:Y:S01]  /*cf00*/  IMAD.WIDE R186, R74, 0x4, R186 ;  /* 0x000000044aba7825 */ /* 0x010fe200078e02ba */
[----:B------:R-:W-:Y:S01]  /*cf10*/  LDGSTS.E [R249+0x6000c], desc[UR26][R182.64], !P3 ;  /* 0x6000c000b6f97fae */ /* 0x000fe2000d9a101a */
[----:B------:R-:W-:Y:S02]  /*cf20*/  ISETP.GE.U32.AND P3, PT, R184, 0x7ffffeb9, PT ;  /* 0x7ffffeb9b800780c */ /* 0x000fe40003f66070 */
[----:B--2---:R-:W-:Y:S01]  /*cf30*/  VIADD R184, R185, 0xfffffef7 ;  /* 0xfffffef7b9b87836 */ /* 0x004fe20000000000 */
[----:B------:R-:W-:Y:S01]  /*cf40*/  LDGSTS.E [R249+0x60010], desc[UR26][R186.64], !P6 ;  /* 0x60010000baf97fae */ /* 0x000fe2000f1a101a */
[----:B------:R-:W2:Y:S03]  /*cf50*/  LDC R185, c[0x0][0x3a0] ;  /* 0x0000e800ffb97b82 */ /* 0x000ea60000000800 */
[----:B------:R-:W-:Y:S01]  /*cf60*/  ISETP.GE.U32.AND P6, PT, R184, 0x7ffffeb8, PT ;  /* 0x7ffffeb8b800780c */ /* 0x000fe20003fc6070 */
[----:B-1----:R-:W-:Y:S01]  /*cf70*/  VIADD R184, R248, 0xfffffef6 ;  /* 0xfffffef6f8b87836 */ /* 0x002fe20000000000 */
[----:B------:R1:W-:Y:S03]  /*cf80*/  STL.64 [R1+0x70], R182 ;  /* 0x000070b601007387 */ /* 0x0003e60000100a00 */
[----:B------:R-:W3:Y:S01]  /*cf90*/  LDC R248, c[0x0][0x3a0] ;  /* 0x0000e800fff87b82 */ /* 0x000ee20000000800 */
[----:B-1----:R-:W4:Y:S04]  /*cfa0*/  LDL.LU.64 R182, [R1+0x360] ;  /* 0x0003600001b67983 */ /* 0x002f280000300a00 */
[----:B------:R1:W-:Y:S04]  /*cfb0*/  STL.64 [R1+0x68], R186 ;  /* 0x000068ba01007387 */ /* 0x0003e80000100a00 */
[----:B-1----:R-:W4:Y:S01]  /*cfc0*/  LDL.LU.64 R186, [R1+0x358] ;  /* 0x0003580001ba7983 */ /* 0x002f220000300a00 */
[----:B------:R-:W-:-:S05]  /*cfd0*/  IMAD.WIDE R242, R74, 0x4, R242 ;  /* 0x000000044af27825 */ /* 0x000fca00078e02f2 */
[----:B------:R-:W-:Y:S01]  /*cfe0*/  LDGSTS.E [R249+0x60014], desc[UR26][R242.64], !P4 ;  /* 0x60014000f2f97fae */ /* 0x000fe2000e1a101a */
[----:B------:R-:W-:Y:S01]  /*cff0*/  ISETP.GE.U32.AND P4, PT, R184, 0x7ffffeb7, PT ;  /* 0x7ffffeb7b800780c */ /* 0x000fe20003f86070 */
[C---:B------:R-:W-:Y:S02]  /*d000*/  IMAD.WIDE R244, R74.reuse, 0x4, R244 ;  /* 0x000000044af47825 */ /* 0x040fe400078e02f4 */
[----:B------:R1:W-:Y:S04]  /*d010*/  STL.64 [R1+0x60], R242 ;  /* 0x000060f201007387 */ /* 0x0003e80000100a00 */
[----:B------:R-:W-:Y:S01]  /*d020*/  LDGSTS.E [R249+0x60018], desc[UR26][R244.64], !P5 ;  /* 0x60018000f4f97fae */ /* 0x000fe2000e9a101a */
[----:B------:R-:W-:-:S03]  /*d030*/  IMAD.WIDE R246, R74, 0x4, R246 ;  /* 0x000000044af67825 */ /* 0x000fc600078e02f6 */
[----:B-1----:R-:W4:Y:S04]  /*d040*/  LDL.LU.64 R242, [R1+0x350] ;  /* 0x0003500001f27983 */ /* 0x002f280000300a00 */
[----:B------:R1:W-:Y:S04]  /*d050*/  STL.64 [R1+0x58], R244 ;  /* 0x000058f401007387 */ /* 0x0003e80000100a00 */
[----:B------:R-:W-:Y:S04]  /*d060*/  LDGSTS.E [R249+0x6001c], desc[UR26][R246.64], !P3 ;  /* 0x6001c000f6f97fae */ /* 0x000fe8000d9a101a */
[----:B-1----:R-:W4:Y:S01]  /*d070*/  LDL.LU.64 R244, [R1+0x348] ;  /* 0x0003480001f47983 */ /* 0x002f220000300a00 */
[----:B------:R-:W-:-:S03]  /*d080*/  IMAD.WIDE R2, R74, 0x4, R2 ;  /* 0x000000044a027825 */ /* 0x000fc600078e0202 */
[----:B------:R1:W-:Y:S04]  /*d090*/  STL.64 [R1+0x50], R246 ;  /* 0x000050f601007387 */ /* 0x0003e80000100a00 */
[----:B------:R-:W-:Y:S04]  /*d0a0*/  LDGSTS.E [R249+0x60020], desc[UR26][R2.64], !P6 ;  /* 0x6002000002f97fae */ /* 0x000fe8000f1a101a */
[----:B-1----:R-:W4:Y:S01]  /*d0b0*/  LDL.LU.64 R246, [R1+0x340] ;  /* 0x0003400001f67983 */ /* 0x002f220000300a00 */
[----:B------:R-:W-:-:S03]  /*d0c0*/  IMAD.WIDE R250, R74, 0x4, R250 ;  /* 0x000000044afa7825 */ /* 0x000fc600078e02fa */
[----:B------:R1:W-:Y:S04]  /*d0d0*/  STL.64 [R1+0x48], R2 ;  /* 0x0000480201007387 */ /* 0x0003e80000100a00 */
[----:B------:R2:W-:Y:S04]  /*d0e0*/  LDGSTS.E [R249+0x60024], desc[UR26][R250.64], !P4 ;  /* 0x60024000faf97fae */ /* 0x0005e8000e1a101a */
[----:B-1----:R-:W4:Y:S04]  /*d0f0*/  LDL.LU.64 R2, [R1+0x330] ;  /* 0x0003300001027983 */ /* 0x002f280000300a00 */
[----:B------:R1:W-:Y:S04]  /*d100*/  STL.64 [R1+0x40], R250 ;  /* 0x000040fa01007387 */ /* 0x0003e80000100a00 */
[----:B-1----:R-:W4:Y:S01]  /*d110*/  LDL.LU.64 R250, [R1+0x328] ;  /* 0x0003280001fa7983 */ /* 0x002f220000300a00 */
[----:B------:R-:W-:-:S02]  /*d120*/  VIADD R184, R252, 0xfffffef5 ;  /* 0xfffffef5fcb87836 */ /* 0x000fc40000000000 */
[----:B------:R-:W1:Y:S03]  /*d130*/  LDC R252, c[0x0][0x3a0] ;  /* 0x0000e800fffc7b82 */ /* 0x000e660000000800 */
[----:B------:R-:W-:Y:S01]  /*d140*/  ISETP.GE.U32.AND P5, PT, R184, 0x7ffffeb6, PT ;  /* 0x7ffffeb6b800780c */ /* 0x000fe20003fa6070 */
[----:B--2---:R-:W-:-:S04]  /*d150*/  VIADD R184, R185, 0xfffffef4 ;  /* 0xfffffef4b9b87836 */ /* 0x004fc80000000000 */
[----:B------:R-:W2:Y:S01]  /*d160*/  LDC R185, c[0x0][0x3a0] ;  /* 0x0000e800ffb97b82 */ /* 0x000ea20000000800 */
[----:B------:R-:W-:Y:S01]  /*d170*/  ISETP.GE.U32.AND P3, PT, R184, 0x7ffffeb5, PT ;  /* 0x7ffffeb5b800780c */ /* 0x000fe20003f66070 */
[----:B---3--:R-:W-:Y:S02]  /*d180*/  VIADD R184, R248, 0xfffffef3 ;  /* 0xfffffef3f8b87836 */ /* 0x008fe40000000000 */
[----:B----4-:R-:W-:Y:S01]  /*d190*/  IMAD.WIDE R248, R74, 0x4, R250 ;  /* 0x000000044af87825 */ /* 0x010fe200078e02fa */
[----:B------:R-:W-:-:S03]  /*d1a0*/  LEA R251, R2, UR10, 0x8 ;  /* 0x0000000a02fb7c11 */ /* 0x000fc6000f8e40ff */
[----:B------:R-:W3:Y:S01]  /*d1b0*/  LDC R250, c[0x0][0x3a0] ;  /* 0x0000e800fffa7b82 */ /* 0x000ee20000000800 */
[----:B------:R4:W-:Y:S04]  /*d1c0*/  STL.64 [R1+0x38], R248 ;  /* 0x000038f801007387 */ /* 0x0009e80000100a00 */
[----:B------:R1:W-:Y:S04]  /*d1d0*/  LDGSTS.E [R251+0x60028], desc[UR26][R248.64], !P5 ;  /* 0x60028000f8fb7fae */ /* 0x0003e8000e9a101a */
[----:B----4-:R-:W4:Y:S01]  /*d1e0*/  LDL.LU.64 R248, [R1+0x320] ;  /* 0x0003200001f87983 */ /* 0x010f220000300a00 */
[----:B------:R-:W-:Y:S01]  /*d1f0*/  ISETP.GE.U32.AND P6, PT, R184, 0x7ffffeb4, PT ;  /* 0x7ffffeb4b800780c */ /* 0x000fe20003fc6070 */
[----:B-1----:R-:W-:-:S02]  /*d200*/  VIADD R184, R252, 0xfffffef2 ;  /* 0xfffffef2fcb87836 */ /* 0x002fc40000000000 */
[----:B------:R-:W1:Y:S03]  /*d210*/  LDC R252, c[0x0][0x3a0] ;  /* 0x0000e800fffc7b82 */ /* 0x000e660000000800 */
[----:B------:R-:W-:Y:S01]  /*d220*/  ISETP.GE.U32.AND P4, PT, R184, 0x7ffffeb3, PT ;  /* 0x7ffffeb3b800780c */ /* 0x000fe20003f86070 */
[----:B--2---:R-:W-:-:S04]  /*d230*/  VIADD R184, R185, 0xfffffef1 ;  /* 0xfffffef1b9b87836 */ /* 0x004fc80000000000 */
[----:B------:R-:W2:Y:S01]  /*d240*/  LDC R185, c[0x0][0x3a0] ;  /* 0x0000e800ffb97b82 */ /* 0x000ea20000000800 */
[----:B------:R-:W-:Y:S01]  /*d250*/  ISETP.GE.U32.AND P5, PT, R184, 0x7ffffeb2, PT ;  /* 0x7ffffeb2b800780c */ /* 0x000fe20003fa6070 */
[----:B---3--:R-:W-:Y:S02]  /*d260*/  VIADD R184, R250, 0xfffffef0 ;  /* 0xfffffef0fab87836 */ /* 0x008fe40000000000 */
[----:B------:R-:W-:-:S04]  /*d270*/  IMAD.WIDE R246, R74, 0x4, R246 ;  /* 0x000000044af67825 */ /* 0x000fc800078e02f6 */
[----:B------:R-:W-:-:S04]  /*d280*/  IMAD.WIDE R244, R74, 0x4, R244 ;  /* 0x000000044af47825 */ /* 0x000fc800078e02f4 */
[----:B------:R-:W-:-:S04]  /*d290*/  IMAD.WIDE R242, R74, 0x4, R242 ;  /* 0x000000044af27825 */ /* 0x000fc800078e02f2 */
[----:B------:R-:W-:-:S04]  /*d2a0*/  IMAD.WIDE R186, R74, 0x4, R186 ;  /* 0x000000044aba7825 */ /* 0x000fc800078e02ba */
[----:B------:R-:W-:-:S04]  /*d2b0*/  IMAD.WIDE R188, R74, 0x4, R188 ;  /* 0x000000044abc7825 */ /* 0x000fc800078e02bc */
[----:B------:R-:W-:-:S04]  /*d2c0*/  IMAD.WIDE R190, R74, 0x4, R190 ;  /* 0x000000044abe7825 */ /* 0x000fc800078e02be */
[----:B----4-:R-:W-:-:S05]  /*d2d0*/  IMAD.WIDE R248, R74, 0x4, R248 ;  /* 0x000000044af87825 */ /* 0x010fca00078e02f8 */
[----:B------:R3:W-:Y:S01]  /*d2e0*/  LDGSTS.E [R251+0x6002c], desc[UR26][R248.64], !P3 ;  /* 0x6002c000f8fb7fae */ /* 0x0007e2000d9a101a */
[----:B------:R-:W-:Y:S01]  /*d2f0*/  ISETP.GE.U32.AND P3, PT, R184, 0x7ffffeb1, PT ;  /* 0x7ffffeb1b800780c */ /* 0x000fe20003f66070 */
[----:B-1----:R-:W-:Y:S01]  /*d300*/  VIADD R184, R252, 0xfffffeef ;  /* 0xfffffeeffcb87836 */ /* 0x002fe20000000000 */
[----:B------:R-:W-:Y:S01]  /*d310*/  LEA R252, R2, UR10, 0x8 ;  /* 0x0000000a02fc7c11 */ /* 0x000fe2000f8e40ff */
[----:B------:R3:W-:Y:S04]  /*d320*/  STL.64 [R1+0x30], R248 ;  /* 0x000030f801007387 */ /* 0x0007e80000100a00 */
[----:B------:R1:W-:Y:S04]  /*d330*/  STL.64 [R1+0x28], R246 ;  /* 0x000028f601007387 */ /* 0x0003e80000100a00 */
[----:B------:R1:W-:Y:S01]  /*d340*/  LDGSTS.E [R252+0x60030], desc[UR26][R246.64], !P6 ;  /* 0x60030000f6fc7fae */ /* 0x0003e2000f1a101a */
[----:B---3--:R-:W3:Y:S01]  /*d350*/  LDC R248, c[0x0][0x3a0] ;  /* 0x0000e800fff87b82 */ /* 0x008ee20000000800 */
[----:B------:R-:W-:Y:S01]  /*d360*/  ISETP.GE.U32.AND P6, PT, R184, 0x7ffffeb0, PT ;  /* 0x7ffffeb0b800780c */ /* 0x000fe20003fc6070 */
[----:B--2---:R-:W-:Y:S01]  /*d370*/  VIADD R184, R185, 0xfffffeee ;  /* 0xfffffeeeb9b87836 */ /* 0x004fe20000000000 */
[----:B------:R-:W-:Y:S04]  /*d380*/  STL.64 [R1+0x20], R244 ;  /* 0x000020f401007387 */ /* 0x000fe80000100a00 */
[----:B------:R-:W-:Y:S01]  /*d390*/  LDGSTS.E [R252+0x60034], desc[UR26][R244.64], !P4 ;  /* 0x60034000f4fc7fae */ /* 0x000fe2000e1a101a */
[----:B-1----:R-:W1:Y:S08]  /*d3a0*/  LDC R246, c[0x0][0x3a0] ;  /* 0x0000e800fff67b82 */ /* 0x002e700000000800 */
[----:B------:R-:W2:Y:S01]  /*d3b0*/  LDC R185, c[0x0][0x3a0] ;  /* 0x0000e800ffb97b82 */ /* 0x000ea20000000800 */
[----:B------:R-:W-:Y:S01]  /*d3c0*/  ISETP.GE.U32.AND P4, PT, R184, 0x7ffffeaf, PT ;  /* 0x7ffffeafb800780c */ /* 0x000fe20003f86070 */
[----:B------:R4:W-:Y:S04]  /*d3d0*/  STL.64 [R1+0x18], R242 ;  /* 0x000018f201007387 */ /* 0x0009e80000100a00 */
[----:B------:R4:W-:Y:S01]  /*d3e0*/  LDGSTS.E [R252+0x60038], desc[UR26][R242.64], !P5 ;  /* 0x60038000f2fc7fae */ /* 0x0009e2000e9a101a */
[----:B---3--:R-:W-:-:S03]  /*d3f0*/  VIADD R184, R248, 0xfffffeed ;  /* 0xfffffeedf8b87836 */ /* 0x008fc60000000000 */
[----:B------:R3:W-:Y:S02]  /*d400*/  STL.64 [R1+0x10], R186 ;  /* 0x000010ba01007387 */ /* 0x0007e40000100a00 */
[----:B------:R-:W-:Y:S02]  /*d410*/  ISETP.GE.U32.AND P5, PT, R184, 0x7ffffeae, PT ;  /* 0x7ffffeaeb800780c */ /* 0x000fe40003fa6070 */
[----:B------:R3:W-:Y:S01]  /*d420*/  LDGSTS.E [R252+0x6003c], desc[UR26][R186.64], !P3 ;  /* 0x6003c000bafc7fae */ /* 0x0007e2000d9a101a */
[----:B----4-:R-:W4:Y:S01]  /*d430*/  LDC R242, c[0x0][0x3a0] ;  /* 0x0000e800fff27b82 */ /* 0x010f220000000800 */
[----:B-1----:R-:W-:-:S05]  /*d440*/  VIADD R184, R246, 0xfffffeec ;  /* 0xfffffeecf6b87836 */ /* 0x002fca0000000000 */
[----:B------:R-:W-:Y:S01]  /*d450*/  ISETP.GE.U32.AND P3, PT, R184, 0x7ffffead, PT ;  /* 0x7ffffeadb800780c */ /* 0x000fe20003f66070 */
[----:B---3--:R-:W-:Y:S01]  /*d460*/  IMAD.WIDE R186, R74, 0x4, R182 ;  /* 0x000000044aba7825 */ /* 0x008fe200078e02b6 */
[----:B------:R-:W1:Y:S03]  /*d470*/  LDC R184, c[0x0][0x3a0] ;  /* 0x0000e800ffb87b82 */ /* 0x000e660000000800 */
[----:B--2---:R-:W-:Y:S01]  /*d480*/  VIADD R182, R185, 0xfffffeeb ;  /* 0xfffffeebb9b67836 */ /* 0x004fe20000000000 */
[----:B------:R2:W-:Y:S04]  /*d490*/  LDGSTS.E [R252+0x60040], desc[UR26][R186.64], !P6 ;  /* 0x60040000bafc7fae */ /* 0x0005e8000f1a101a */
[----:B------:R-:W-:-:S02]  /*d4a0*/  ISETP.GE.U32.AND P6, PT, R182, 0x7ffffeac, PT ;  /* 0x7ffffeacb600780c */ /* 0x000fc40003fc6070 */
[----:B------:R-:W3:Y:S01]  /*d4b0*/  LDC R182, c[0x0][0x3a0] ;  /* 0x0000e800ffb67b82 */ /* 0x000ee20000000800 */
[----:B------:R2:W-:Y:S02]  /*d4c0*/  STL.64 [R1+0x8], R186 ;  /* 0x000008ba01007387 */ /* 0x0005e40000100a00 */
[----:B--2---:R-:W-:-:S04]  /*d4d0*/  IMAD.WIDE R186, R74, 0x4, R180 ;  /* 0x000000044aba7825 */ /* 0x004fc800078e02b4 */
[----:B----4-:R-:W-:Y:S01]  /*d4e0*/  VIADD R180, R242, 0xfffffeea ;  /* 0xfffffeeaf2b47836 */ /* 0x010fe20000000000 */
[----:B------:R2:W-:Y:S04]  /*d4f0*/  LDGSTS.E [R252+0x60044], desc[UR26][R186.64], !P4 ;  /* 0x60044000bafc7fae */ /* 0x0005e8000e1a101a */
[----:B------:R-:W-:Y:S02]  /*d500*/  ISETP.GE.U32.AND P4, PT, R180, 0x7ffffeab, PT ;  /* 0x7ffffeabb400780c */ /* 0x000fe40003f86070 */
[----:B------:R-:W4:Y:S01]  /*d510*/  LDC R180, c[0x0][0x3a0] ;  /* 0x0000e800ffb47b82 */ /* 0x000f220000000800 */
[----:B------:R-:W-:-:S04]  /*d520*/  IMAD.WIDE R250, R74, 0x4, R178 ;  /* 0x000000044afa7825 */ /* 0x000fc800078e02b2 */
[----:B-1----:R-:W-:Y:S01]  /*d530*/  VIADD R178, R184, 0xfffffee9 ;  /* 0xfffffee9b8b27836 */ /* 0x002fe20000000000 */
[----:B------:R1:W-:Y:S01]  /*d540*/  LDGSTS.E [R252+0x60048], desc[UR26][R250.64], !P5 ;  /* 0x60048000fafc7fae */ /* 0x0003e2000e9a101a */
[----:B------:R-:W-:-:S03]  /*d550*/  IMAD.WIDE R248, R74, 0x4, R176 ;  /* 0x000000044af87825 */ /* 0x000fc600078e02b0 */
[----:B------:R-:W-:Y:S01]  /*d560*/  ISETP.GE.U32.AND P5, PT, R178, 0x7ffffeaa, PT ;  /* 0x7ffffeaab200780c */ /* 0x000fe20003fa6070 */
[----:B---3--:R-:W-:Y:S01]  /*d570*/  VIADD R176, R182, 0xfffffee8 ;  /* 0xfffffee8b6b07836 */ /* 0x008fe20000000000 */
[----:B------:R-:W3:Y:S01]  /*d580*/  LDC R178, c[0x0][0x3a0] ;  /* 0x0000e800ffb27b82 */ /* 0x000ee20000000800 */
[----:B------:R-:W-:Y:S03]  /*d590*/  LDGSTS.E [R252+0x6004c], desc[UR26][R248.64], !P3 ;  /* 0x6004c000f8fc7fae */ /* 0x000fe6000d9a101a */
[----:B------:R-:W-:-:S04]  /*d5a0*/  ISETP.GE.U32.AND P3, PT, R176, 0x7ffffea9, PT ;  /* 0x7ffffea9b000780c */ /* 0x000fc80003f66070 */
[----:B------:R-:W1:Y:S01]  /*d5b0*/  LDC R176, c[0x0][0x3a0] ;  /* 0x0000e800ffb07b82 */ /* 0x000e620000000800 */
[----:B------:R-:W-:-:S04]  /*d5c0*/  IMAD.WIDE R246, R74, 0x4, R174 ;  /* 0x000000044af67825 */ /* 0x000fc800078e02ae */
[----:B----4-:R-:W-:Y:S01]  /*d5d0*/  VIADD R174, R180, 0xfffffee7 ;  /* 0xfffffee7b4ae7836 */ /* 0x010fe20000000000 */
[----:B------:R-:W-:Y:S04]  /*d5e0*/  LDGSTS.E [R252+0x60050], desc[UR26][R246.64], !P6 ;  /* 0x60050000f6fc7fae */ /* 0x000fe8000f1a101a */
[----:B------:R-:W-:Y:S02]  /*d5f0*/  ISETP.GE.U32.AND P6, PT, R174, 0x7ffffea8, PT ;  /* 0x7ffffea8ae00780c */ /* 0x000fe40003fc6070 */
[----:B------:R-:W4:Y:S01]  /*d600*/  LDC R174, c[0x0][0x3a0] ;  /* 0x0000e800ffae7b82 */ /* 0x000f220000000800 */
[----:B------:R-:W-:-:S04]  /*d610*/  IMAD.WIDE R244, R74, 0x4, R172 ;  /* 0x000000044af47825 */ /* 0x000fc800078e02ac */
[----:B---3--:R-:W-:Y:S01]  /*d620*/  VIADD R172, R178, 0xfffffee6 ;  /* 0xfffffee6b2ac7836 */ /* 0x008fe20000000000 */
[----:B------:R-:W-:Y:S01]  /*d630*/  LDGSTS.E [R252+0x60054], desc[UR26][R244.64], !P4 ;  /* 0x60054000f4fc7fae */ /* 0x000fe2000e1a101a */
[----:B------:R-:W-:-:S03]  /*d640*/  IMAD.WIDE R242, R74, 0x4, R170 ;  /* 0x000000044af27825 */ /* 0x000fc600078e02aa */
[----:B------:R-:W-:Y:S02]  /*d650*/  ISETP.GE.U32.AND P4, PT, R172, 0x7ffffea7, PT ;  /* 0x7ffffea7ac00780c */ /* 0x000fe40003f86070 */
[----:B------:R-:W3:Y:S01]  /*d660*/  LDC R172, c[0x0][0x3a0] ;  /* 0x0000e800ffac7b82 */ /* 0x000ee20000000800 */
[----:B-1----:R-:W-:Y:S01]  /*d670*/  VIADD R170, R176, 0xfffffee5 ;  /* 0xfffffee5b0aa7836 */ /* 0x002fe20000000000 */
[----:B------:R-:W-:Y:S04]  /*d680*/  LDGSTS.E [R252+0x60058], desc[UR26][R242.64], !P5 ;  /* 0x60058000f2fc7fae */ /* 0x000fe8000e9a101a */
[----:B------:R-:W-:Y:S02]  /*d690*/  ISETP.GE.U32.AND P5, PT, R170, 0x7ffffea6, PT ;  /* 0x7ffffea6aa00780c */ /* 0x000fe40003fa6070 */
[----:B------:R-:W1:Y:S01]  /*d6a0*/  LDC R170, c[0x0][0x3a0] ;  /* 0x0000e800ffaa7b82 */ /* 0x000e620000000800 */
[----:B------:R2:W-:Y:S02]  /*d6b0*/  STL.64 [R1], R186 ;  /* 0x000000ba01007387 */ /* 0x0005e40000100a00 */
[----:B--2---:R-:W-:-:S04]  /*d6c0*/  IMAD.WIDE R186, R74, 0x4, R168 ;  /* 0x000000044aba7825 */ /* 0x004fc800078e02a8 */
[----:B----4-:R-:W-:Y:S01]  /*d6d0*/  VIADD R168, R174, 0xfffffee4 ;  /* 0xfffffee4aea87836 */ /* 0x010fe20000000000 */
[----:B------:R-:W-:Y:S04]  /*d6e0*/  LDGSTS.E [R252+0x6005c], desc[UR26][R186.64], !P3 ;  /* 0x6005c000bafc7fae */ /* 0x000fe8000d9a101a */
[----:B------:R-:W-:Y:S02]  /*d6f0*/  ISETP.GE.U32.AND P3, PT, R168, 0x7ffffea5, PT ;  /* 0x7ffffea5a800780c */ /* 0x000fe40003f66070 */
[----:B------:R-:W2:Y:S01]  /*d700*/  LDC R168, c[0x0][0x3a0] ;  /* 0x0000e800ffa87b82 */ /* 0x000ea20000000800 */
[----:B------:R-:W-:-:S04]  /*d710*/  IMAD.WIDE R184, R74, 0x4, R166 ;  /* 0x000000044ab87825 */ /* 0x000fc800078e02a6 */
[----:B---3--:R-:W-:Y:S01]  /*d720*/  VIADD R166, R172, 0xfffffee3 ;  /* 0xfffffee3aca67836 */ /* 0x008fe20000000000 */
[----:B------:R-:W-:Y:S01]  /*d730*/  LDGSTS.E [R252+0x60060], desc[UR26][R184.64], !P6 ;  /* 0x60060000b8fc7fae */ /* 0x000fe2000f1a101a */
[----:B------:R-:W-:-:S03]  /*d740*/  IMAD.WIDE R182, R74, 0x4, R164 ;  /* 0x000000044ab67825 */ /* 0x000fc600078e02a4 */
[----:B------:R-:W-:Y:S01]  /*d750*/  ISETP.GE.U32.AND P6, PT, R166, 0x7ffffea4, PT ;  /* 0x7ffffea4a600780c */ /* 0x000fe20003fc6070 */
[----:B-1----:R-:W-:Y:S01]  /*d760*/  VIADD R164, R170, 0xfffffee2 ;  /* 0xfffffee2aaa47836 */ /* 0x002fe20000000000 */
[----:B------:R-:W1:Y:S01]  /*d770*/  LDC R166, c[0x0][0x3a0] ;  /* 0x0000e800ffa67b82 */ /* 0x000e620000000800 */
[----:B------:R-:W-:Y:S03]  /*d780*/  LDGSTS.E [R252+0x60064], desc[UR26][R182.64], !P4 ;  /* 0x60064000b6fc7fae */ /* 0x000fe6000e1a101a */
[----:B------:R-:W-:-:S04]  /*d790*/  ISETP.GE.U32.AND P4, PT, R164, 0x7ffffea3, PT ;  /* 0x7ffffea3a400780c */ /* 0x000fc80003f86070 */
[----:B------:R-:W3:Y:S01]  /*d7a0*/  LDC R164, c[0x0][0x3a0] ;  /* 0x0000e800ffa47b82 */ /* 0x000ee20000000800 */
[----:B------:R-:W-:-:S04]  /*d7b0*/  IMAD.WIDE R180, R74, 0x4, R162 ;  /* 0x000000044ab47825 */ /* 0x000fc800078e02a2 */
[----:B--2---:R-:W-:Y:S01]  /*d7c0*/  VIADD R162, R168, 0xfffffee1 ;  /* 0xfffffee1a8a27836 */ /* 0x004fe20000000000 */
[----:B------:R-:W-:Y:S04]  /*d7d0*/  LDGSTS.E [R252+0x60068], desc[UR26][R180.64], !P5 ;  /* 0x60068000b4fc7fae */ /* 0x000fe8000e9a101a */
[----:B------:R-:W-:Y:S02]  /*d7e0*/  ISETP.GE.U32.AND P5, PT, R162, 0x7ffffea2, PT ;  /* 0x7ffffea2a200780c */ /* 0x000fe40003fa6070 */
[----:B------:R-:W2:Y:S01]  /*d7f0*/  LDC R162, c[0x0][0x3a0] ;  /* 0x0000e800ffa27b82 */ /* 0x000ea20000000800 */
[----:B------:R-:W-:-:S04]  /*d800*/  IMAD.WIDE R178, R74, 0x4, R160 ;  /* 0x000000044ab27825 */ /* 0x000fc800078e02a0 */
[----:B-1----:R-:W-:Y:S01]  /*d810*/  VIADD R160, R166, 0xfffffee0 ;  /* 0xfffffee0a6a07836 */ /* 0x002fe20000000000 */
[----:B------:R-:W-:Y:S01]  /*d820*/  LDGSTS.E [R252+0x6006c], desc[UR26][R178.64], !P3 ;  /* 0x6006c000b2fc7fae */ /* 0x000fe2000d9a101a */
[----:B------:R-:W-:-:S03]  /*d830*/  IMAD.WIDE R176, R74, 0x4, R158 ;  /* 0x000000044ab07825 */ /* 0x000fc600078e029e */
[----:B------:R-:W-:Y:S02]  /*d840*/  ISETP.GE.U32.AND P3, PT, R160, 0x7ffffea1, PT ;  /* 0x7ffffea1a000780c */ /* 0x000fe40003f66070 */
[----:B------:R-:W1:Y:S01]  /*d850*/  LDC R160, c[0x0][0x3a0] ;  /* 0x0000e800ffa07b82 */ /* 0x000e620000000800 */
[----:B---3--:R-:W-:Y:S01]  /*d860*/  VIADD R158, R164, 0xfffffedf ;  /* 0xfffffedfa49e7836 */ /* 0x008fe20000000000 */
[----:B------:R-:W-:Y:S04]  /*d870*/  LDGSTS.E [R252+0x60070], desc[UR26][R176.64], !P6 ;  /* 0x60070000b0fc7fae */ /* 0x000fe8000f1a101a */
[----:B------:R-:W-:Y:S02]  /*d880*/  ISETP.GE.U32.AND P6, PT, R158, 0x7ffffea0, PT ;  /* 0x7ffffea09e00780c */ /* 0x000fe40003fc6070 */
        /* <DEDUP_REMOVED lines=33> */
[----:B------:R-:W-:Y:S02]  /*daa0*/  LDGSTS.E [R252+0x6008c], desc[UR26][R162.64], !P3 ;  /* 0x6008c000a2fc7fae */ /* 0x000fe4000d9a101a */
[----:B------:R-:W2:Y:S02]  /*dab0*/  LDC R145, c[0x0][0x3a0] ;  /* 0x0000e800ff917b82 */ /* 0x000ea40000000800 */
[----:B------:R-:W-:Y:S01]  /*dac0*/  ISETP.GE.U32.AND P3, PT, R144, 0x7ffffe99, PT ;  /* 0x7ffffe999000780c */ /* 0x000fe20003f66070 */
[----:B------:R-:W-:-:S05]  /*dad0*/  IMAD.WIDE R160, R74, 0x4, R142 ;  /* 0x000000044aa07825 */ /* 0x000fca00078e028e */
[----:B------:R-:W4:Y:S01]  /*dae0*/  LDC R144, c[0x0][0x3a0] ;  /* 0x0000e800ff907b82 */ /* 0x000f220000000800 */
[----:B-1----:R-:W-:Y:S01]  /*daf0*/  VIADD R142, R148, 0xfffffed7 ;  /* 0xfffffed7948e7836 */ /* 0x002fe20000000000 */
[----:B------:R-:W-:Y:S06]  /*db00*/  LDGSTS.E [R252+0x60090], desc[UR26][R160.64], !P6 ;  /* 0x60090000a0fc7fae */ /* 0x000fec000f1a101a */
[----:B------:R-:W1:Y:S01]  /*db10*/  LDC R143, c[0x0][0x3a0] ;  /* 0x0000e800ff8f7b82 */ /* 0x000e620000000800 */
[----:B------:R-:W-:Y:S01]  /*db20*/  ISETP.GE.U32.AND P6, PT, R142, 0x7ffffe98, PT ;  /* 0x7ffffe988e00780c */ /* 0x000fe20003fc6070 */
[----:B---3--:R-:W-:Y:S01]  /*db30*/  VIADD R142, R146, 0xfffffed6 ;  /* 0xfffffed6928e7836 */ /* 0x008fe20000000000 */
[----:B------:R-:W-:Y:S04]  /*db40*/  LDGSTS.E [R252+0x60094], desc[UR26][R188.64], !P4 ;  /* 0x60094000bcfc7fae */ /* 0x000fe8000e1a101a */
[----:B------:R-:W-:Y:S01]  /*db50*/  ISETP.GE.U32.AND P4, PT, R142, 0x7ffffe97, PT ;  /* 0x7ffffe978e00780c */ /* 0x000fe20003f86070 */
[----:B--2---:R-:W-:Y:S01]  /*db60*/  VIADD R142, R145, 0xfffffed5 ;  /* 0xfffffed5918e7836 */ /* 0x004fe20000000000 */
[----:B------:R-:W-:Y:S01]  /*db70*/  LDGSTS.E [R252+0x60098], desc[UR26][R190.64], !P5 ;  /* 0x60098000befc7fae */ /* 0x000fe2000e9a101a */
[----:B------:R-:W2:Y:S01]  /*db80*/  LDC R145, c[0x0][0x3a0] ;  /* 0x0000e800ff917b82 */ /* 0x000ea20000000800 */
[----:B------:R-:W-:-:S02]  /*db90*/  IMAD.WIDE R192, R74, 0x4, R192 ;  /* 0x000000044ac07825 */ /* 0x000fc400078e02c0 */
[----:B------:R-:W-:Y:S02]  /*dba0*/  ISETP.GE.U32.AND P5, PT, R142, 0x7ffffe96, PT ;  /* 0x7ffffe968e00780c */ /* 0x000fe40003fa6070 */
[----:B----4-:R-:W-:Y:S01]  /*dbb0*/  VIADD R142, R144, 0xfffffed4 ;  /* 0xfffffed4908e7836 */ /* 0x010fe20000000000 */
        /* <DEDUP_REMOVED lines=8> */
[----:B------:R-:W-:Y:S01]  /*dc40*/  ISETP.GE.U32.AND P6, PT, R142, 0x7ffffe94, PT ;  /* 0x7ffffe948e00780c */ /* 0x000fe20003fc6070 */
[----:B------:R-:W4:Y:S01]  /*dc50*/  LDC R146, c[0x0][0x3a0] ;  /* 0x0000e800ff927b82 */ /* 0x000f220000000800 */
[----:B--2---:R-:W-:Y:S01]  /*dc60*/  VIADD R142, R145, 0xfffffed2 ;  /* 0xfffffed2918e7836 */ /* 0x004fe20000000000 */
[----:B------:R-:W-:Y:S01]  /*dc70*/  LDGSTS.E [R252+0x600a4], desc[UR26][R196.64], !P4 ;  /* 0x600a4000c4fc7fae */ /* 0x000fe2000e1a101a */
[----:B------:R-:W-:-:S05]  /*dc80*/  IMAD.WIDE R198, R74, 0x4, R198 ;  /* 0x000000044ac67825 */ /* 0x000fca00078e02c6 */
[----:B------:R-:W2:Y:S01]  /*dc90*/  LDC R145, c[0x0][0x3a0] ;  /* 0x0000e800ff917b82 */ /* 0x000ea20000000800 */
[----:B------:R-:W-:Y:S01]  /*dca0*/  ISETP.GE.U32.AND P4, PT, R142, 0x7ffffe93, PT ;  /* 0x7ffffe938e00780c */ /* 0x000fe20003f86070 */
[----:B---3--:R-:W-:Y:S01]  /*dcb0*/  VIADD R142, R144, 0xfffffed1 ;  /* 0xfffffed1908e7836 */ /* 0x008fe20000000000 */
[----:B------:R-:W-:Y:S05]  /*dcc0*/  LDGSTS.E [R252+0x600a8], desc[UR26][R198.64], !P5 ;  /* 0x600a8000c6fc7fae */ /* 0x000fea000e9a101a */
[----:B------:R-:W3:Y:S01]  /*dcd0*/  LDC R144, c[0x0][0x3a0] ;  /* 0x0000e800ff907b82 */ /* 0x000ee20000000800 */
[----:B------:R-:W-:Y:S01]  /*dce0*/  ISETP.GE.U32.AND P5, PT, R142, 0x7ffffe92, PT ;  /* 0x7ffffe928e00780c */ /* 0x000fe20003fa6070 */
[----:B-1----:R-:W-:-:S02]  /*dcf0*/  VIADD R142, R143, 0xfffffed0 ;  /* 0xfffffed08f8e7836 */ /* 0x002fc40000000000 */
[----:B------:R-:W-:-:S04]  /*dd00*/  IMAD.WIDE R200, R74, 0x4, R200 ;  /* 0x000000044ac87825 */ /* 0x000fc800078e02c8 */
[----:B------:R-:W1:Y:S01]  /*dd10*/  LDC R143, c[0x0][0x3a0] ;  /* 0x0000e800ff8f7b82 */ /* 0x000e620000000800 */
[----:B------:R-:W-:Y:S01]  /*dd20*/  LDGSTS.E [R252+0x600ac], desc[UR26][R200.64], !P3 ;  /* 0x600ac000c8fc7fae */ /* 0x000fe2000d9a101a */
[----:B------:R-:W-:Y:S01]  /*dd30*/  ISETP.GE.U32.AND P3, PT, R142, 0x7ffffe91, PT ;  /* 0x7ffffe918e00780c */ /* 0x000fe20003f66070 */
[----:B------:R-:W-:-:S04]  /*dd40*/  IMAD.WIDE R202, R74, 0x4, R202 ;  /* 0x000000044aca7825 */ /* 0x000fc800078e02ca */
        /* <DEDUP_REMOVED lines=48> */
[----:B------:R1:W-:Y:S01]  /*e050*/  STL.64 [R1+0x2f0], R250 ;  /* 0x0002f0fa01007387 */ /* 0x0003e20000100a00 */
[----:B------:R-:W-:Y:S01]  /*e060*/  ISETP.GE.U32.AND P4, PT, R142, 0x7ffffe87, PT ;  /* 0x7ffffe878e00780c */ /* 0x000fe20003f86070 */
[----:B------:R-:W4:Y:S01]  /*e070*/  LDC R143, c[0x0][0x3a0] ;  /* 0x0000e800ff8f7b82 */ /* 0x000f220000000800 */
[----:B--2---:R-:W-:Y:S01]  /*e080*/  VIADD R142, R145, 0xfffffec5 ;  /* 0xfffffec5918e7836 */ /* 0x004fe20000000000 */
[----:B------:R-:W-:Y:S01]  /*e090*/  LDGSTS.E [R252+0x600d8], desc[UR26][R222.64], !P5 ;  /* 0x600d8000defc7fae */ /* 0x000fe2000e9a101a */
[----:B-1----:R-:W1:Y:S03]  /*e0a0*/  S2R R250, SR_TID.X ;  /* 0x0000000000fa7919 */ /* 0x002e660000002100 */
[----:B------:R-:W-:Y:S01]  /*e0b0*/  ISETP.GE.U32.AND P5, PT, R142, 0x7ffffe86, PT ;  /* 0x7ffffe868e00780c */ /* 0x000fe20003fa6070 */
[----:B---3--:R-:W-:Y:S01]  /*e0c0*/  VIADD R142, R144, 0xfffffec4 ;  /* 0xfffffec4908e7836 */ /* 0x008fe20000000000 */
[----:B------:R-:W2:Y:S08]  /*e0d0*/  LDC R145, c[0x0][0x3a0] ;  /* 0x0000e800ff917b82 */ /* 0x000eb00000000800 */
[----:B------:R-:W3:Y:S01]  /*e0e0*/  LDC R144, c[0x0][0x3a0] ;  /* 0x0000e800ff907b82 */ /* 0x000ee20000000800 */
[----:B------:R-:W-:-:S04]  /*e0f0*/  IMAD.WIDE R224, R74, 0x4, R224 ;  /* 0x000000044ae07825 */ /* 0x000fc800078e02e0 */
[----:B------:R-:W-:Y:S01]  /*e100*/  IMAD.WIDE R226, R74, 0x4, R226 ;  /* 0x000000044ae27825 */ /* 0x000fe200078e02e2 */
[----:B------:R-:W-:Y:S02]  /*e110*/  LDGSTS.E [R252+0x600dc], desc[UR26][R224.64], !P3 ;  /* 0x600dc000e0fc7fae */ /* 0x000fe4000d9a101a */
[----:B------:R-:W2:Y:S01]  /*e120*/  LDC R251, c[0x0][0x3a0] ;  /* 0x0000e800fffb7b82 */ /* 0x000ea20000000800 */
[----:B------:R-:W-:Y:S01]  /*e130*/  ISETP.GE.U32.AND P3, PT, R142, 0x7ffffe85, PT ;  /* 0x7ffffe858e00780c */ /* 0x000fe20003f66070 */
[----:B----4-:R-:W-:Y:S01]  /*e140*/  VIADD R142, R143, 0xfffffec3 ;  /* 0xfffffec38f8e7836 */ /* 0x010fe20000000000 */
[----:B------:R-:W-:Y:S01]  /*e150*/  LDGSTS.E [R252+0x600e0], desc[UR26][R226.64], !P6 ;  /* 0x600e0000e2fc7fae */ /* 0x000fe2000f1a101a */
[----:B------:R-:W-:-:S03]  /*e160*/  IMAD.WIDE R228, R74, 0x4, R228 ;  /* 0x000000044ae47825 */ /* 0x000fc600078e02e4 */
[----:B------:R-:W-:Y:S01]  /*e170*/  ISETP.GE.U32.AND P6, PT, R142, 0x7ffffe84, PT ;  /* 0x7ffffe848e00780c */ /* 0x000fe20003fc6070 */
[----:B------:R-:W-:Y:S01]  /*e180*/  VIADD R142, R146, 0xfffffec2 ;  /* 0xfffffec2928e7836 */ /* 0x000fe20000000000 */
[----:B------:R-:W-:Y:S01]  /*e190*/  LDGSTS.E [R252+0x600e4], desc[UR26][R228.64], !P4 ;  /* 0x600e4000e4fc7fae */ /* 0x000fe2000e1a101a */
[C---:B------:R-:W-:Y:S01]  /*e1a0*/  IMAD.WIDE R230, R74.reuse, 0x4, R230 ;  /* 0x000000044ae67825 */ /* 0x040fe200078e02e6 */
[----:B------:R-:W4:Y:S03]  /*e1b0*/  LDC R146, c[0x0][0x3a0] ;  /* 0x0000e800ff927b82 */ /* 0x000f260000000800 */
[----:B------:R-:W-:Y:S01]  /*e1c0*/  IMAD.WIDE R232, R74, 0x4, R232 ;  /* 0x000000044ae87825 */ /* 0x000fe200078e02e8 */
[----:B-1----:R-:W-:Y:S01]  /*e1d0*/  LOP3.LUT R250, R250, 0x3f, RZ, 0xc0, !PT ;  /* 0x0000003ffafa7812 */ /* 0x002fe200078ec0ff */
[----:B------:R-:W-:Y:S02]  /*e1e0*/  LDGSTS.E [R252+0x600e8], desc[UR26][R230.64], !P5 ;  /* 0x600e8000e6fc7fae */ /* 0x000fe4000e9a101a */
[----:B---3--:R-:W-:Y:S01]  /*e1f0*/  VIADD R143, R144, 0xfffffec0 ;  /* 0xfffffec0908f7836 */ /* 0x008fe20000000000 */
[----:B------:R-:W-:Y:S01]  /*e200*/  ISETP.GE.U32.AND P4, PT, R142, 0x7ffffe83, PT ;  /* 0x7ffffe838e00780c */ /* 0x000fe20003f86070 */
[----:B--2---:R-:W-:Y:S01]  /*e210*/  VIADD R142, R145, 0xfffffec1 ;  /* 0xfffffec1918e7836 */ /* 0x004fe20000000000 */
[----:B------:R-:W-:Y:S01]  /*e220*/  STL.64 [R1+0x2e8], R248 ;  /* 0x0002e8f801007387 */ /* 0x000fe20000100a00 */
[----:B------:R-:W-:Y:S01]  /*e230*/  IMAD.WIDE R238, R74, 0x4, R238 ;  /* 0x000000044aee7825 */ /* 0x000fe200078e02ee */
[----:B------:R-:W1:Y:S02]  /*e240*/  LDC R144, c[0x0][0x3a0] ;  /* 0x0000e800ff907b82 */ /* 0x000e640000000800 */
[----:B------:R-:W-:Y:S01]  /*e250*/  LDGSTS.E [R252+0x600ec], desc[UR26][R232.64], !P3 ;  /* 0x600ec000e8fc7fae */ /* 0x000fe2000d9a101a */
[----:B------:R-:W-:Y:S01]  /*e260*/  VIADD R251, R251, 0x3f ;  /* 0x0000003ffbfb7836 */ /* 0x000fe20000000000 */
[----:B------:R-:W-:-:S02]  /*e270*/  ISETP.GE.AND P3, PT, R250, R143, PT ;  /* 0x0000008ffa00720c */ /* 0x000fc40003f66270 */
[----:B------:R-:W-:Y:S01]  /*e280*/  STL.64 [R1+0x2f8], R246 ;  /* 0x0002f8f601007387 */ /* 0x000fe20000100a00 */
[----:B------:R-:W-:Y:S01]  /*e290*/  ISETP.GE.U32.AND P5, PT, R142, 0x7ffffe82, PT ;  /* 0x7ffffe828e00780c */ /* 0x000fe20003fa6070 */
[----:B------:R-:W-:Y:S01]  /*e2a0*/  IMAD.WIDE R234, R74, 0x4, R234 ;  /* 0x000000044aea7825 */ /* 0x000fe200078e02ea */
[----:B------:R-:W2:Y:S01]  /*e2b0*/  LDC R145, c[0x0][0x3a0] ;  /* 0x0000e800ff917b82 */ /* 0x000ea20000000800 */
[----:B------:R3:W-:Y:S01]  /*e2c0*/  STL.64 [R1+0x300], R244 ;  /* 0x000300f401007387 */ /* 0x0007e20000100a00 */
[----:B------:R-:W-:-:S03]  /*e2d0*/  SEL R142, RZ, 0x4, P3 ;  /* 0x00000004ff8e7807 */ /* 0x000fc60001800000 */
[----:B------:R-:W-:Y:S01]  /*e2e0*/  STL.64 [R1+0x308], R242 ;  /* 0x000308f201007387 */ /* 0x000fe20000100a00 */
[----:B------:R-:W-:-:S03]  /*e2f0*/  ISETP.GT.AND P3, PT, R251, 0x17f, PT ;  /* 0x0000017ffb00780c */ /* 0x000fc60003f64270 */
[----:B------:R3:W-:Y:S04]  /*e300*/  STL.64 [R1+0x310], R186 ;  /* 0x000310ba01007387 */ /* 0x0007e80000100a00 */
[----:B------:R-:W-:Y:S04]  /*e310*/  STL.64 [R1+0x318], R184 ;  /* 0x000318b801007387 */ /* 0x000fe80000100a00 */
[----:B------:R1:W-:Y:S04]  /*e320*/  STL.64 [R1+0x2e0], R238 ;  /* 0x0002e0ee01007387 */ /* 0x0003e80000100a00 */
[----:B------:R-:W2:Y:S04]  /*e330*/  LDL.LU.64 R250, [R1+0x90] ;  /* 0x0000900001fa7983 */ /* 0x000ea80000300a00 */
[----:B---3--:R-:W3:Y:S04]  /*e340*/  LDL.LU.64 R244, [R1+0x78] ;  /* 0x0000780001f47983 */ /* 0x008ee80000300a00 */
[----:B------:R-:W4:Y:S04]  /*e350*/  LDL.LU.64 R246, [R1+0x70] ;  /* 0x0000700001f67983 */ /* 0x000f280000300a00 */
[----:B------:R-:W4:Y:S04]  /*e360*/  LDL.LU.64 R248, [R1+0x68] ;  /* 0x0000680001f87983 */ /* 0x000f280000300a00 */
[----:B------:R-:W4:Y:S04]  /*e370*/  LDL.LU.64 R186, [R1+0x60] ;  /* 0x0000600001ba7983 */ /* 0x000f280000300a00 */
[----:B------:R-:W4:Y:S01]  /*e380*/  LDL.LU.64 R242, [R1+0x58] ;  /* 0x0000580001f27983 */ /* 0x000f220000300a00 */
[----:B------:R-:W-:Y:S01]  /*e390*/  SEL R142, R142, RZ, P3 ;  /* 0x000000ff8e8e7207 */ /* 0x000fe20001800000 */
[C---:B------:R-:W-:Y:S01]  /*e3a0*/  IMAD.WIDE R236, R74.reuse, 0x4, R236 ;  /* 0x000000044aec7825 */ /* 0x040fe200078e02ec */
[----:B------:R-:W-:Y:S01]  /*e3b0*/  ISETP.GE.U32.AND P3, PT, R143, 0x7ffffe81, PT ;  /* 0x7ffffe818f00780c */ /* 0x000fe20003f66070 */
[----:B------:R-:W-:Y:S01]  /*e3c0*/  LDGSTS.E [R252+0x600f0], desc[UR26][R234.64], !P6 ;  /* 0x600f0000eafc7fae */ /* 0x000fe2000f1a101a */
[----:B------:R-:W2:Y:S01]  /*e3d0*/  LDC R143, c[0x0][0x3a0] ;  /* 0x0000e800ff8f7b82 */ /* 0x000ea20000000800 */
[----:B------:R-:W-:-:S02]  /*e3e0*/  IMAD.WIDE R240, R74, 0x4, R240 ;  /* 0x000000044af07825 */ /* 0x000fc400078e02f0 */
[----:B------:R-:W-:Y:S04]  /*e3f0*/  LDGSTS.E [R252+0x600f4], desc[UR26][R236.64], !P4 ;  /* 0x600f4000ecfc7fae */ /* 0x000fe8000e1a101a */
[----:B------:R1:W-:Y:S01]  /*e400*/  LDGSTS.E [R252+0x600f8], desc[UR26][R238.64], !P5 ;  /* 0x600f8000eefc7fae */ /* 0x0003e2000e9a101a */
[----:B------:R-:W-:-:S04]  /*e410*/  IMAD.WIDE R40, R79, 0x4, R40 ;  /* 0x000000044f287825 */ /* 0x000fc800078e0228 */
[----:B------:R-:W-:Y:S01]  /*e420*/  IMAD.WIDE R22, R79, 0x4, R22 ;  /* 0x000000044f167825 */ /* 0x000fe200078e0216 */
[----:B-1----:R-:W-:-:S03]  /*e430*/  LEA R239, R2, UR10, 0x8 ;  /* 0x0000000a02ef7c11 */ /* 0x002fc6000f8e40ff */
[----:B------:R-:W-:Y:S02]  /*e440*/  VIADD R252, R3, UR10 ;  /* 0x0000000a03fc7c36 */ /* 0x000fe40008000000 */
[----:B------:R-:W-:-:S04]  /*e450*/  IMAD.WIDE R98, R79, 0x4, R98 ;  /* 0x000000044f627825 */ /* 0x000fc800078e0262 */
        /* <DEDUP_REMOVED lines=32> */
[C---:B--2---:R-:W-:Y:S01]  /*e660*/  IMAD.WIDE R156, R74.reuse, 0x4, R250 ;  /* 0x000000044a9c7825 */ /* 0x044fe200078e02fa */
[----:B------:R-:W-:Y:S03]  /*e670*/  LDGSTS.E [R252+0x23800], desc[UR26][R6.64], P1 ;  /* 0x2380000006fc7fae */ /* 0x000fe600089a101a */
[C---:B---3--:R-:W-:Y:S01]  /*e680*/  IMAD.WIDE R154, R74.reuse, 0x4, R244 ;  /* 0x000000044a9a7825 */ /* 0x048fe200078e02f4 */
[----:B------:R-:W2:Y:S03]  /*e690*/  LDL.LU.64 R250, [R1+0x50] ;  /* 0x0000500001fa7983 */ /* 0x000ea60000300a00 */
[----:B----4-:R-:W-:Y:S01]  /*e6a0*/  IMAD.WIDE R152, R74, 0x4, R246 ;  /* 0x000000044a987825 */ /* 0x010fe200078e02f6 */
[----:B------:R-:W3:Y:S03]  /*e6b0*/  LDL.LU.64 R244, [R1+0x48] ;  /* 0x0000480001f47983 */ /* 0x000ee60000300a00 */
[C---:B------:R-:W-:Y:S01]  /*e6c0*/  IMAD.WIDE R108, R79.reuse, 0x4, R108 ;  /* 0x000000044f6c7825 */ /* 0x040fe200078e026c */
[----:B------:R-:W4:Y:S03]  /*e6d0*/  LDL.LU.64 R246, [R1+0x40] ;  /* 0x0000400001f67983 */ /* 0x000f260000300a00 */
[C---:B------:R-:W-:Y:S01]  /*e6e0*/  IMAD.WIDE R116, R79.reuse, 0x4, R116 ;  /* 0x000000044f747825 */ /* 0x040fe200078e0274 */
[----:B------:R1:W-:Y:S03]  /*e6f0*/  LDGSTS.E [R252+0x23c00], desc[UR26][R10.64], P1 ;  /* 0x23c000000afc7fae */ /* 0x0003e600089a101a */
        /* <DEDUP_REMOVED lines=57> */
[----:B------:R-:W-:Y:S01]  /*ea90*/  LDGSTS.E [R75+0x23200], desc[UR26][R16.64], P1 ;  /* 0x23200000104b7fae */ /* 0x000fe200089a101a */
[----:B------:R-:W-:Y:S01]  /*eaa0*/  ISETP.NE.U32.AND P6, PT, R142, RZ, PT ;  /* 0x000000ff8e00720c */ /* 0x000fe20003fc5070 */
[----:B------:R-:W2:Y:S01]  /*eab0*/  LDC R238, c[0x0][0x3a0] ;  /* 0x0000e800ffee7b82 */ /* 0x000ea20000000800 */
[C---:B------:R-:W-:Y:S01]  /*eac0*/  IMAD.WIDE R104, R79.reuse, 0x4, R104 ;  /* 0x000000044f687825 */ /* 0x040fe200078e0268 */
[----:B------:R-:W-:Y:S03]  /*ead0*/  LDGSTS.E [R75+0x23600], desc[UR26][R86.64], P1 ;  /* 0x23600000564b7fae */ /* 0x000fe600089a101a */
[C---:B------:R-:W-:Y:S01]  /*eae0*/  IMAD.WIDE R112, R79.reuse, 0x4, R112 ;  /* 0x000000044f707825 */ /* 0x040fe200078e0270 */
[----:B------:R-:W-:Y:S02]  /*eaf0*/  LDGSTS.E [R75+0x23a00], desc[UR26][R8.64], P1 ;  /* 0x23a00000084b7fae */ /* 0x000fe400089a101a */
[----:B-1----:R-:W1:Y:S01]  /*eb00*/  LDC R252, c[0x0][0x3a0] ;  /* 0x0000e800fffc7b82 */ /* 0x002e620000000800 */
[C---:B------:R-:W-:Y:S01]  /*eb10*/  IMAD.WIDE R120, R79.reuse, 0x4, R120 ;  /* 0x000000044f787825 */ /* 0x040fe200078e0278 */
[----:B------:R-:W-:Y:S03]  /*eb20*/  LDGSTS.E [R75+0x23e00], desc[UR26][R14.64], P1 ;  /* 0x23e000000e4b7fae */ /* 0x000fe600089a101a */
[----:B------:R-:W-:Y:S01]  /*eb30*/  VIADD R142, R144, 0xfffffebf ;  /* 0xfffffebf908e7836 */ /* 0x000fe20000000000 */
[----:B------:R-:W-:Y:S01]  /*eb40*/  LDGSTS.E [R73+0x20300], desc[UR26][R32.64], P1 ;  /* 0x2030000020497fae */ /* 0x000fe200089a101a */
[C---:B------:R-:W-:Y:S01]  /*eb50*/  IMAD.WIDE R128, R79.reuse, 0x4, R128 ;  /* 0x000000044f807825 */ /* 0x040fe200078e0280 */
[----:B------:R-:W1:Y:S02]  /*eb60*/  LDC R144, c[0x0][0x3a0] ;  /* 0x0000e800ff907b82 */ /* 0x000e640000000800 */
[----:B------:R-:W-:Y:S01]  /*eb70*/  LDGSTS.E [R73+0x20700], desc[UR26][R96.64], P1 ;  /* 0x2070000060497fae */ /* 0x000fe200089a101a */
[----:B------:R-:W-:-:S03]  /*eb80*/  IMAD.WIDE R136, R79, 0x4, R136 ;  /* 0x000000044f887825 */ /* 0x000fc600078e0288 */
[----:B------:R-:W-:Y:S01]  /*eb90*/  LDGSTS.E [R73+0x20b00], desc[UR26][R104.64], P1 ;  /* 0x20b0000068497fae */ /* 0x000fe200089a101a */
[C---:B------:R-:W-:Y:S01]  /*eba0*/  IMAD.WIDE R20, R79.reuse, 0x4, R20 ;  /* 0x000000044f147825 */ /* 0x040fe200078e0214 */
[----:B------:R-:W-:Y:S02]  /*ebb0*/  ISETP.GE.U32.AND P4, PT, R142, 0x7ffffe80, PT ;  /* 0x7ffffe808e00780c */ /* 0x000fe40003f86070 */
[----:B------:R-:W-:Y:S01]  /*ebc0*/  LDGSTS.E [R73+0x20f00], desc[UR26][R112.64], P1 ;  /* 0x20f0000070497fae */ /* 0x000fe200089a101a */
[----:B------:R-:W-:-:S03]  /*ebd0*/  IMAD.WIDE R50, R79, 0x4, R50 ;  /* 0x000000044f327825 */ /* 0x000fc600078e0232 */
[----:B------:R-:W-:Y:S01]  /*ebe0*/  LDGSTS.E [R73+0x21300], desc[UR26][R120.64], P1 ;  /* 0x2130000078497fae */ /* 0x000fe200089a101a */
[----:B------:R-:W-:-:S03]  /*ebf0*/  IMAD.WIDE R58, R79, 0x4, R58 ;  /* 0x000000044f3a7825 */ /* 0x000fc600078e023a */
[----:B------:R-:W-:Y:S01]  /*ec00*/  LDGSTS.E [R73+0x21700], desc[UR26][R128.64], P1 ;  /* 0x2170000080497fae */ /* 0x000fe200089a101a */
[----:B------:R-:W-:-:S03]  /*ec10*/  IMAD.WIDE R64, R79, 0x4, R64 ;  /* 0x000000044f407825 */ /* 0x000fc600078e0240 */
[----:B------:R-:W-:Y:S01]  /*ec20*/  LDGSTS.E [R73+0x21b00], desc[UR26][R136.64], P1 ;  /* 0x21b0000088497fae */ /* 0x000fe200089a101a */
[----:B------:R-:W-:Y:S02]  /*ec30*/  VIADD R142, R145, 0xfffffebe ;  /* 0xfffffebe918e7836 */ /* 0x000fe40000000000 */
[C---:B------:R-:W-:Y:S01]  /*ec40*/  IMAD.WIDE R80, R79.reuse, 0x4, R80 ;  /* 0x000000044f507825 */ /* 0x040fe200078e0250 */
[----:B------:R-:W-:Y:S01]  /*ec50*/  LDGSTS.E [R73+0x21f00], desc[UR26][R20.64], P1 ;  /* 0x21f0000014497fae */ /* 0x000fe200089a101a */
[----:B------:R-:W1:Y:S02]  /*ec60*/  LDC R145, c[0x0][0x3a0] ;  /* 0x0000e800ff917b82 */ /* 0x000e640000000800 */
[C---:B------:R-:W-:Y:S01]  /*ec70*/  IMAD.WIDE R88, R79.reuse, 0x4, R88 ;  /* 0x000000044f587825 */ /* 0x040fe200078e0258 */
[----:B------:R-:W-:Y:S03]  /*ec80*/  LDGSTS.E [R73+0x22300], desc[UR26][R50.64], P1 ;  /* 0x2230000032497fae */ /* 0x000fe600089a101a */
[----:B------:R-:W-:Y:S01]  /*ec90*/  IMAD.WIDE R24, R79, 0x4, R24 ;  /* 0x000000044f187825 */ /* 0x000fe200078e0218 */
[----:B------:R-:W-:Y:S01]  /*eca0*/  LDGSTS.E [R73+0x22700], desc[UR26][R58.64], P1 ;  /* 0x227000003a497fae */ /* 0x000fe200089a101a */
[----:B------:R-:W-:-:S02]  /*ecb0*/  ISETP.GE.U32.AND P5, PT, R142, 0x7ffffe7f, PT ;  /* 0x7ffffe7f8e00780c */ /* 0x000fc40003fa6070 */
[C---:B------:R-:W-:Y:S01]  /*ecc0*/  IMAD.WIDE R84, R79.reuse, 0x4, R84 ;  /* 0x000000044f547825 */ /* 0x040fe200078e0254 */
[----:B------:R-:W-:Y:S03]  /*ecd0*/  LDGSTS.E [R73+0x22b00], desc[UR26][R64.64], P1 ;  /* 0x22b0000040497fae */ /* 0x000fe600089a101a */
[----:B------:R-:W-:Y:S01]  /*ece0*/  IMAD.WIDE R30, R79, 0x4, R30 ;  /* 0x000000044f1e7825 */ /* 0x000fe200078e021e */
[----:B------:R-:W-:Y:S03]  /*ecf0*/  LDGSTS.E [R73+0x22f00], desc[UR26][R80.64], P1 ;  /* 0x22f0000050497fae */ /* 0x000fe600089a101a */
[----:B------:R-:W-:Y:S01]  /*ed00*/  VIADD R142, R143, 0xfffffebd ;  /* 0xfffffebd8f8e7836 */ /* 0x000fe20000000000 */
[----:B------:R-:W-:Y:S01]  /*ed10*/  LDGSTS.E [R73+0x23300], desc[UR26][R88.64], P1 ;  /* 0x2330000058497fae */ /* 0x000fe200089a101a */
[----:B------:R-:W1:Y:S03]  /*ed20*/  LDC R143, c[0x0][0x3a0] ;  /* 0x0000e800ff8f7b82 */ /* 0x000e660000000800 */
[----:B------:R-:W-:Y:S04]  /*ed30*/  LDGSTS.E [R73+0x23700], desc[UR26][R24.64], P1 ;  /* 0x2370000018497fae */ /* 0x000fe800089a101a */
[----:B------:R-:W-:Y:S04]  /*ed40*/  LDGSTS.E [R73+0x23b00], desc[UR26][R84.64], P1 ;  /* 0x23b0000054497fae */ /* 0x000fe800089a101a */
[----:B------:R-:W-:Y:S04]  /*ed50*/  LDGSTS.E [R73+0x23f00], desc[UR26][R30.64], P1 ;  /* 0x23f000001e497fae */ /* 0x000fe800089a101a */
[----:B------:R-:W0:Y:S01]  /*ed60*/  LDGDEPBAR ;  /* 0x00000000000079af */ /* 0x000e220000000000 */
[----:B------:R-:W-:Y:S01]  /*ed70*/  ISETP.GE.U32.AND P3, PT, R142, 0x7ffffe7e, PT ;  /* 0x7ffffe7e8e00780c */ /* 0x000fe20003f66070 */
[----:B------:R-:W-:-:S05]  /*ed80*/  VIADD R142, R146, 0xfffffebc ;  /* 0xfffffebc928e7836 */ /* 0x000fca0000000000 */
[----:B------:R-:W-:Y:S02]  /*ed90*/  ISETP.GE.U32.AND P1, PT, R142, 0x7ffffe7d, PT ;  /* 0x7ffffe7d8e00780c */ /* 0x000fe40003f26070 */
[----:B------:R-:W1:Y:S01]  /*eda0*/  LDC R142, c[0x0][0x3a0] ;  /* 0x0000e800ff8e7b82 */ /* 0x000e620000000800 */
[----:B------:R-:W-:-:S07]  /*edb0*/  IMAD.WIDE R158, R74, 0x4, R28 ;  /* 0x000000044a9e7825 */ /* 0x000fce00078e021c */
[----:B------:R-:W-:Y:S01]  /*edc0*/  BAR.SYNC.DEFER_BLOCKING 0x0 ;  /* 0x0000000000007b1d */ /* 0x000fe20000010000 */
[----:B-1----:R-:W-:-:S07]  /*edd0*/  VIADD R28, R143, 0xfffffebb ;  /* 0xfffffebb8f1c7836 */ /* 0x002fce0000000000 */
[----:B------:R-:W1:Y:S01]  /*ede0*/  LDC R29, c[0x0][0x3a0] ;  /* 0x0000e800ff1d7b82 */ /* 0x000e620000000800 */
[----:B------:R-:W-:Y:S02]  /*edf0*/  IMAD.WIDE R150, R74, 0x4, R248 ;  /* 0x000000044a967825 */ /* 0x000fe400078e02f8 */
[----:B------:R-:W4:Y:S04]  /*ee00*/  LDL.LU.64 R248, [R1+0x38] ;  /* 0x0000380001f87983 */ /* 0x000f280000300a00 */
[----:B------:R-:W4:Y:S01]  /*ee10*/  LDL.LU.64 R184, [R1+0x30] ;  /* 0x0000300001b87983 */ /* 0x000f220000300a00 */
[----:B------:R-:W2:Y:S03]  /*ee20*/  LDC R143, c[0x0][0x3a0] ;  /* 0x0000e800ff8f7b82 */ /* 0x000ea60000000800 */
[----:B------:R-:W-:Y:S01]  /*ee30*/  @!PT LDS RZ, [RZ] ;  /* 0x00000000fffff984 */ /* 0x000fe20000000800 */
[----:B------:R-:W-:Y:S01]  /*ee40*/  @!PT LDS RZ, [RZ] ;  /* 0x00000000fffff984 */ /* 0x000fe20000000800 */
[----:B------:R-:W-:Y:S01]  /*ee50*/  @!PT LDS RZ, [RZ] ;  /* 0x00000000fffff984 */ /* 0x000fe20000000800 */
[----:B------:R-:W-:Y:S01]  /*ee60*/  LDGSTS.E [R239+0x68000], desc[UR26][R158.64], !P4 ;  /* 0x680000009eef7fae */ /* 0x000fe2000e1a101a */
[----:B------:R-:W-:Y:S01]  /*ee70*/  ISETP.GE.U32.AND P4, PT, R28, 0x7ffffe7c, PT ;  /* 0x7ffffe7c1c00780c */ /* 0x000fe20003f86070 */
[----:B------:R-:W-:-:S02]  /*ee80*/  VIADD R28, R144, 0xfffffeba ;  /* 0xfffffeba901c7836 */ /* 0x000fc40000000000 */
[----:B------:R-:W-:Y:S03]  /*ee90*/  LDGSTS.E [R239+0x68004], desc[UR26][R156.64], !P5 ;  /* 0x680040009cef7fae */ /* 0x000fe6000e9a101a */
[----:B------:R-:W-:Y:S01]  /*eea0*/  ISETP.GE.U32.AND P5, PT, R28, 0x7ffffe7b, PT ;  /* 0x7ffffe7b1c00780c */ /* 0x000fe20003fa6070 */
[----:B------:R-:W-:Y:S01]  /*eeb0*/  VIADD R28, R145, 0xfffffeb9 ;  /* 0xfffffeb9911c7836 */ /* 0x000fe20000000000 */
[----:B------:R-:W-:Y:S04]  /*eec0*/  LDGSTS.E [R239+0x68008], desc[UR26][R154.64], !P3 ;  /* 0x680080009aef7fae */ /* 0x000fe8000d9a101a */
[----:B------:R-:W-:Y:S01]  /*eed0*/  ISETP.GE.U32.AND P3, PT, R28, 0x7ffffe7a, PT ;  /* 0x7ffffe7a1c00780c */ /* 0x000fe20003f66070 */
[----:B------:R-:W-:Y:S01]  /*eee0*/  VIADD R28, R142, 0xfffffeb8 ;  /* 0xfffffeb88e1c7836 */ /* 0x000fe20000000000 */
[----:B------:R-:W-:Y:S01]  /*eef0*/  LDGSTS.E [R239+0x6800c], desc[UR26][R152.64], !P1 ;  /* 0x6800c00098ef7fae */ /* 0x000fe2000c9a101a */
[----:B------:R-:W3:Y:S03]  /*ef00*/  LDC R142, c[0x0][0x3a0] ;  /* 0x0000e800ff8e7b82 */ /* 0x000ee60000000800 */
[----:B------:R-:W-:Y:S01]  /*ef10*/  ISETP.GE.U32.AND P1, PT, R28, 0x7ffffe79, PT ;  /* 0x7ffffe791c00780c */ /* 0x000fe20003f26070 */
[----:B-1----:R-:W-:Y:S01]  /*ef20*/  VIADD R28, R29, 0xfffffeb7 ;  /* 0xfffffeb71d1c7836 */ /* 0x002fe20000000000 */
[----:B------:R-:W-:Y:S03]  /*ef30*/  LDGSTS.E [R239+0x68010], desc[UR26][R150.64], !P4 ;  /* 0x6801000096ef7fae */ /* 0x000fe6000e1a101a */
[----:B------:R-:W1:Y:S01]  /*ef40*/  LDC R29, c[0x0][0x3a0] ;  /* 0x0000e800ff1d7b82 */ /* 0x000e620000000800 */
[----:B------:R-:W-:Y:S01]  /*ef50*/  ISETP.GE.U32.AND P4, PT, R28, 0x7ffffe78, PT ;  /* 0x7ffffe781c00780c */ /* 0x000fe20003f86070 */
[----:B------:R-:W-:-:S02]  /*ef60*/  IMAD.WIDE R148, R74, 0x4, R186 ;  /* 0x000000044a947825 */ /* 0x000fc400078e02ba */
[----:B------:R-:W4:Y:S02]  /*ef70*/  LDL.LU.64 R186, [R1+0x28] ;  /* 0x0000280001ba7983 */ /* 0x000f240000300a00 */
[----:B--2---:R-:W-:Y:S02]  /*ef80*/  VIADD R28, R143, 0xfffffeb6 ;  /* 0xfffffeb68f1c7836 */ /* 0x004fe40000000000 */
[----:B------:R-:W-:Y:S01]  /*ef90*/  LDGSTS.E [R239+0x68014], desc[UR26][R148.64], !P5 ;  /* 0x6801400094ef7fae */ /* 0x000fe2000e9a101a */
[----:B------:R-:W-:Y:S02]  /*efa0*/  IMAD.WIDE R146, R74, 0x4, R242 ;  /* 0x000000044a927825 */ /* 0x000fe400078e02f2 */
[----:B------:R-:W-:Y:S01]  /*efb0*/  ISETP.GE.U32.AND P5, PT, R28, 0x7ffffe77, PT ;  /* 0x7ffffe771c00780c */ /* 0x000fe20003fa6070 */
[----:B------:R-:W2:Y:S01]  /*efc0*/  LDL.LU.64 R242, [R1+0x20] ;  /* 0x0000200001f27983 */ /* 0x000ea20000300a00 */
[----:B---3--:R-:W-:-:S03]  /*efd0*/  VIADD R28, R142, 0xfffffeb5 ;  /* 0xfffffeb58e1c7836 */ /* 0x008fc60000000000 */
[----:B------:R-:W-:Y:S02]  /*efe0*/  LDGSTS.E [R239+0x68018], desc[UR26][R146.64], !P3 ;  /* 0x6801800092ef7fae */ /* 0x000fe4000d9a101a */
[----:B------:R-:W-:Y:S01]  /*eff0*/  ISETP.GE.U32.AND P3, PT, R28, 0x7ffffe76, PT ;  /* 0x7ffffe761c00780c */ /* 0x000fe20003f66070 */
[----:B-1----:R-:W-:Y:S02]  /*f000*/  VIADD R28, R29, 0xfffffeb4 ;  /* 0xfffffeb41d1c7836 */ /* 0x002fe40000000000 */
[C---:B------:R-:W-:Y:S02]  /*f010*/  IMAD.WIDE R144, R74.reuse, 0x4, R250 ;  /* 0x000000044a907825 */ /* 0x040fe400078e02fa */
[----:B------:R-:W1:Y:S02]  /*f020*/  LDC R250, c[0x0][0x3a0] ;  /* 0x0000e800fffa7b82 */ /* 0x000e640000000800 */
[----:B------:R-:W-:Y:S01]  /*f030*/  IMAD.WIDE R142, R74, 0x4, R244 ;  /* 0x000000044a8e7825 */ /* 0x000fe200078e02f4 */
[----:B------:R-:W-:Y:S01]  /*f040*/  LDGSTS.E [R239+0x6801c], desc[UR26][R144.64], !P1 ;  /* 0x6801c00090ef7fae */ /* 0x000fe2000c9a101a */
[----:B------:R-:W-:-:S02]  /*f050*/  ISETP.GE.U32.AND P1, PT, R28, 0x7ffffe75, PT ;  /* 0x7ffffe751c00780c */ /* 0x000fc40003f26070 */
[----:B------:R-:W-:Y:S01]  /*f060*/  VIADD R28, R238, 0xfffffeb3 ;  /* 0xfffffeb3ee1c7836 */ /* 0x000fe20000000000 */
[----:B------:R-:W-:Y:S01]  /*f070*/  LDGSTS.E [R239+0x68020], desc[UR26][R142.64], !P4 ;  /* 0x680200008eef7fae */ /* 0x000fe2000e1a101a */
[----:B------:R-:W-:Y:S01]  /*f080*/  VIADD R252, R252, 0xfffffeb2 ;  /* 0xfffffeb2fcfc7836 */ /* 0x000fe20000000000 */
[----:B------:R-:W3:Y:S02]  /*f090*/  LDC R238, c[0x0][0x3a0] ;  /* 0x0000e800ffee7b82 */ /* 0x000ee40000000800 */
[----:B------:R-:W-:Y:S01]  /*f0a0*/  ISETP.GE.U32.AND P4, PT, R28, 0x7ffffe74, PT ;  /* 0x7ffffe741c00780c */ /* 0x000fe20003f86070 */
[----:B----4-:R-:W-:Y:S01]  /*f0b0*/  IMAD.WIDE R28, R74, 0x4, R246 ;  /* 0x000000044a1c7825 */ /* 0x010fe200078e02f6 */
[----:B------:R-:W4:Y:S04]  /*f0c0*/  LDL.LU.64 R244, [R1+0x18] ;  /* 0x0000180001f47983 */ /* 0x000f280000300a00 */
[----:B------:R-:W-:Y:S01]  /*f0d0*/  LDGSTS.E [R239+0x68024], desc[UR26][R28.64], !P5 ;  /* 0x680240001cef7fae */ /* 0x000fe2000e9a101a */
[----:B------:R-:W-:-:S03]  /*f0e0*/  ISETP.GE.U32.AND P5, PT, R252, 0x7ffffe73, PT ;  /* 0x7ffffe73fc00780c */ /* 0x000fc60003fa6070 */
[----:B------:R-:W4:Y:S01]  /*f0f0*/  LDL.LU.64 R246, [R1+0x10] ;  /* 0x0000100001f67983 */ /* 0x000f220000300a00 */
[----:B-1----:R-:W-:-:S03]  /*f100*/  VIADD R252, R250, 0xfffffeb1 ;  /* 0xfffffeb1fafc7836 */ /* 0x002fc60000000000 */
[----:B------:R-:W4:Y:S01]  /*f110*/  LDL.LU.64 R250, [R1+0x8] ;  /* 0x0000080001fa7983 */ /* 0x000f220000300a00 */
[----:B------:R-:W-:-:S04]  /*f120*/  IMAD.WIDE R248, R74, 0x4, R248 ;  /* 0x000000044af87825 */ /* 0x000fc800078e02f8 */
[----:B------:R-:W-:Y:S01]  /*f130*/  IMAD.WIDE R184, R74, 0x4, R184 ;  /* 0x000000044ab87825 */ /* 0x000fe200078e02b8 */
[----:B------:R1:W-:Y:S01]  /*f140*/  LDGSTS.E [R239+0x68028], desc[UR26][R248.64], !P3 ;  /* 0x68028000f8ef7fae */ /* 0x0003e2000d9a101a */
[----:B------:R-:W-:Y:S02]  /*f150*/  ISETP.GE.U32.AND P3, PT, R252, 0x7ffffe72, PT ;  /* 0x7ffffe72fc00780c */ /* 0x000fe40003f66070 */
[----:B---3--:R-:W-:Y:S01]  /*f160*/  VIADD R252, R238, 0xfffffeb0 ;  /* 0xfffffeb0eefc7836 */ /* 0x008fe20000000000 */
[----:B------:R-:W-:Y:S01]  /*f170*/  LDGSTS.E [R239+0x6802c], desc[UR26][R184.64], !P1 ;  /* 0x6802c000b8ef7fae */ /* 0x000fe2000c9a101a */
[----:B------:R-:W3:Y:S03]  /*f180*/  LDC R238, c[0x0][0x3a0] ;  /* 0x0000e800ffee7b82 */ /* 0x000ee60000000800 */
[----:B------:R-:W-:-:S05]  /*f190*/  ISETP.GE.U32.AND P1, PT, R252, 0x7ffffe71, PT ;  /* 0x7ffffe71fc00780c */ /* 0x000fca0003f26070 */
[----:B------:R-:W1:Y:S01]  /*f1a0*/  LDC R252, c[0x0][0x3a0] ;  /* 0x0000e800fffc7b82 */ /* 0x000e620000000800 */
[----:B------:R3:W-:Y:S04]  /*f1b0*/  STL.64 [R1+0x48], R248 ;  /* 0x000048f801007387 */ /* 0x0007e80000100a00 */
[----:B---3--:R-:W3:Y:S01]  /*f1c0*/  LDL.LU.64 R248, [R1] ;  /* 0x0000000001f87983 */ /* 0x008ee20000300a00 */
[----:B-1----:R-:W-:Y:S02]  /*f1d0*/  VIADD R252, R252, 0xfffffeaf ;  /* 0xfffffeaffcfc7836 */ /* 0x002fe40000000000 */
[----:B------:R-:W-:Y:S01]  /*f1e0*/  IMAD.WIDE R186, R74, 0x4, R186 ;  /* 0x000000044aba7825 */ /* 0x000fe200078e02ba */
[----:B------:R1:W-:Y:S04]  /*f1f0*/  STL.64 [R1+0x40], R184 ;  /* 0x000040b801007387 */ /* 0x0003e80000100a00 */
[----:B------:R-:W-:Y:S01]  /*f200*/  LDGSTS.E [R239+0x68030], desc[UR26][R186.64], !P4 ;  /* 0x68030000baef7fae */ /* 0x000fe2000e1a101a */
[----:B------:R-:W-:Y:S01]  /*f210*/  ISETP.GE.U32.AND P4, PT, R252, 0x7ffffe70, PT ;  /* 0x7ffffe70fc00780c */ /* 0x000fe20003f86070 */
[C---:B--2---:R-:W-:Y:S01]  /*f220*/  IMAD.WIDE R242, R74.reuse, 0x4, R242 ;  /* 0x000000044af27825 */ /* 0x044fe200078e02f2 */
[----:B------:R-:W2:Y:S04]  /*f230*/  LDC R252, c[0x0][0x3a0] ;  /* 0x0000e800fffc7b82 */ /* 0x000ea80000000800 */
[----:B------:R-:W-:Y:S04]  /*f240*/  LDGSTS.E [R239+0x68034], desc[UR26][R242.64], !P5 ;  /* 0x68034000f2ef7fae */ /* 0x000fe8000e9a101a */
[----:B-1----:R-:W3:Y:S04]  /*f250*/  LDL.LU.64 R184, [R1+0x318] ;  /* 0x0003180001b87983 */ /* 0x002ee80000300a00 */
[----:B------:R1:W-:Y:S04]  /*f260*/  STL.64 [R1+0x38], R186 ;  /* 0x000038ba01007387 */ /* 0x0003e80000100a00 */
[----:B-1----:R-:W3:Y:S04]  /*f270*/  LDL.LU.64 R186, [R1+0x310] ;  /* 0x0003100001ba7983 */ /* 0x002ee80000300a00 */
[----:B------:R1:W-:Y:S01]  /*f280*/  STL.64 [R1+0x30], R242 ;  /* 0x000030f201007387 */ /* 0x0003e20000100a00 */
[----:B----4-:R-:W-:-:S03]  /*f290*/  IMAD.WIDE R244, R74, 0x4, R244 ;  /* 0x000000044af47825 */ /* 0x010fc600078e02f4 */
[----:B-1----:R-:W4:Y:S01]  /*f2a0*/  LDL.LU.64 R242, [R1+0x308] ;  /* 0x0003080001f27983 */ /* 0x002f220000300a00 */
[----:B------:R-:W-:-:S03]  /*f2b0*/  IMAD.WIDE R246, R74, 0x4, R246 ;  /* 0x000000044af67825 */ /* 0x000fc600078e02f6 */
[----:B------:R1:W-:Y:S01]  /*f2c0*/  STL.64 [R1+0x28], R244 ;  /* 0x000028f401007387 */ /* 0x0003e20000100a00 */
[----:B------:R-:W-:-:S03]  /*f2d0*/  IMAD.WIDE R250, R74, 0x4, R250 ;  /* 0x000000044afa7825 */ /* 0x000fc600078e02fa */
[----:B------:R-:W-:Y:S04]  /*f2e0*/  LDGSTS.E [R239+0x68038], desc[UR26][R244.64], !P3 ;  /* 0x68038000f4ef7fae */ /* 0x000fe8000d9a101a */
[----:B------:R-:W-:Y:S04]  /*f2f0*/  LDGSTS.E [R239+0x6803c], desc[UR26][R246.64], !P1 ;  /* 0x6803c000f6ef7fae */ /* 0x000fe8000c9a101a */
[----:B------:R-:W-:Y:S04]  /*f300*/  LDGSTS.E [R239+0x68040], desc[UR26][R250.64], !P4 ;  /* 0x68040000faef7fae */ /* 0x000fe8000e1a101a */
[----:B-1----:R-:W4:Y:S04]  /*f310*/  LDL.LU.64 R244, [R1+0x300] ;  /* 0x0003000001f47983 */ /* 0x002f280000300a00 */
[----:B------:R1:W-:Y:S04]  /*f320*/  STL.64 [R1+0x20], R246 ;  /* 0x000020f601007387 */ /* 0x0003e80000100a00 */
[----:B-1----:R-:W4:Y:S04]  /*f330*/  LDL.LU.64 R246, [R1+0x2f8] ;  /* 0x0002f80001f67983 */ /* 0x002f280000300a00 */
[----:B------:R1:W-:Y:S04]  /*f340*/  STL.64 [R1+0x18], R250 ;  /* 0x000018fa01007387 */ /* 0x0003e80000100a00 */
[----:B-1----:R-:W4:Y:S01]  /*f350*/  LDL.LU.64 R250, [R1+0x2f0] ;  /* 0x0002f00001fa7983 */ /* 0x002f220000300a00 */
[----:B--2---:R-:W-:-:S05]  /*f360*/  VIADD R252, R252, 0xfffffeae ;  /* 0xfffffeaefcfc7836 */ /* 0x004fca0000000000 */
[----:B------:R-:W-:Y:S01]  /*f370*/  ISETP.GE.U32.AND P5, PT, R252, 0x7ffffe6f, PT ;  /* 0x7ffffe6ffc00780c */ /* 0x000fe20003fa6070 */
[----:B------:R-:W-:Y:S02]  /*f380*/  VIADD R252, R238, 0xfffffead ;  /* 0xfffffeadeefc7836 */ /* 0x000fe40000000000 */
[----:B------:R-:W1:Y:S03]  /*f390*/  LDC R238, c[0x0][0x3a0] ;  /* 0x0000e800ffee7b82 */ /* 0x000e660000000800 */
[----:B------:R-:W-:-:S05]  /*f3a0*/  ISETP.GE.U32.AND P3, PT, R252, 0x7ffffe6e, PT ;  /* 0x7ffffe6efc00780c */ /* 0x000fca0003f66070 */
[----:B------:R-:W2:Y:S01]  /*f3b0*/  LDC R252, c[0x0][0x3a0] ;  /* 0x0000e800fffc7b82 */ /* 0x000ea20000000800 */
[----:B---3--:R-:W-:-:S05]  /*f3c0*/  IMAD.WIDE R248, R74, 0x4, R248 ;  /* 0x000000044af87825 */ /* 0x008fca00078e02f8 */
[----:B------:R4:W-:Y:S04]  /*f3d0*/  STL.64 [R1+0x10], R248 ;  /* 0x000010f801007387 */ /* 0x0009e80000100a00 */
[----:B------:R4:W-:Y:S02]  /*f3e0*/  LDGSTS.E [R239+0x68044], desc[UR26][R248.64], !P5 ;  /* 0x68044000f8ef7fae */ /* 0x0009e4000e9a101a */
[----:B----4-:R-:W-:-:S05]  /*f3f0*/  IMAD.WIDE R248, R74, 0x4, R250 ;  /* 0x000000044af87825 */ /* 0x010fca00078e02fa */
[----:B------:R3:W-:Y:S04]  /*f400*/  STL.64 [R1+0x8], R248 ;  /* 0x000008f801007387 */ /* 0x0007e80000100a00 */
[----:B------:R-:W-:Y:S04]  /*f410*/  LDGSTS.E [R239+0x68048], desc[UR26][R248.64], !P3 ;  /* 0x68048000f8ef7fae */ /* 0x000fe8000d9a101a */
[----:B---3--:R-:W3:Y:S01]  /*f420*/  LDL.LU.64 R248, [R1+0x2e8] ;  /* 0x0002e80001f87983 */ /* 0x008ee20000300a00 */
[----:B--2---:R-:W-:-:S05]  /*f430*/  VIADD R252, R252, 0xfffffeac ;  /* 0xfffffeacfcfc7836 */ /* 0x004fca0000000000 */
[----:B------:R-:W-:Y:S02]  /*f440*/  ISETP.GE.U32.AND P1, PT, R252, 0x7ffffe6d, PT ;  /* 0x7ffffe6dfc00780c */ /* 0x000fe40003f26070 */
[----:B------:R-:W2:Y:S02]  /*f450*/  LDC R252, c[0x0][0x3a0] ;  /* 0x0000e800fffc7b82 */ /* 0x000ea40000000800 */
[----:B--2---:R-:W-:-:S05]  /*f460*/  VIADD R252, R252, 0xfffffeab ;  /* 0xfffffeabfcfc7836 */ /* 0x004fca0000000000 */
[----:B------:R-:W-:Y:S01]  /*f470*/  ISETP.GE.U32.AND P4, PT, R252, 0x7ffffe6c, PT ;  /* 0x7ffffe6cfc00780c */ /* 0x000fe20003f86070 */
[----:B-1----:R-:W-:Y:S02]  /*f480*/  VIADD R252, R238, 0xfffffeaa ;  /* 0xfffffeaaeefc7836 */ /* 0x002fe40000000000 */
[----:B------:R-:W1:Y:S03]  /*f490*/  LDC R238, c[0x0][0x3a0] ;  /* 0x0000e800ffee7b82 */ /* 0x000e660000000800 */
[----:B------:R-:W-:-:S05]  /*f4a0*/  ISETP.GE.U32.AND P5, PT, R252, 0x7ffffe6b, PT ;  /* 0x7ffffe6bfc00780c */ /* 0x000fca0003fa6070 */
[----:B------:R-:W2:Y:S02]  /*f4b0*/  LDC R252, c[0x0][0x3a0] ;  /* 0x0000e800fffc7b82 */ /* 0x000ea40000000800 */
[----:B--2---:R-:W-:-:S06]  /*f4c0*/  VIADD R250, R252, 0xfffffea9 ;  /* 0xfffffea9fcfa7836 */ /* 0x004fcc0000000000 */
[----:B------:R-:W2:Y:S01]  /*f4d0*/  LDC R252, c[0x0][0x3a0] ;  /* 0x0000e800fffc7b82 */ /* 0x000ea20000000800 */
[----:B------:R-:W-:Y:S01]  /*f4e0*/  ISETP.GE.U32.AND P3, PT, R250, 0x7ffffe6a, PT ;  /* 0x7ffffe6afa00780c */ /* 0x000fe20003f66070 */
[----:B------:R-:W-:-:S04]  /*f4f0*/  IMAD.WIDE R188, R74, 0x4, R188 ;  /* 0x000000044abc7825 */ /* 0x000fc800078e02bc */
[----:B------:R-:W-:-:S04]  /*f500*/  IMAD.WIDE R190, R74, 0x4, R190 ;  /* 0x000000044abe7825 */ /* 0x000fc800078e02be */
[----:B------:R-:W-:-:S04]  /*f510*/  IMAD.WIDE R192, R74, 0x4, R192 ;  /* 0x000000044ac07825 */ /* 0x000fc800078e02c0 */
[----:B---3--:R-:W-:-:S05]  /*f520*/  IMAD.WIDE R250, R74, 0x4, R248 ;  /* 0x000000044afa7825 */ /* 0x008fca00078e02f8 */
[----:B------:R3:W-:Y:S04]  /*f530*/  STL.64 [R1], R250 ;  /* 0x000000fa01007387 */ /* 0x0007e80000100a00 */
[----:B------:R3:W-:Y:S02]  /*f540*/  LDGSTS.E [R239+0x6804c], desc[UR26][R250.64], !P1 ;  /* 0x6804c000faef7fae */ /* 0x0007e4000c9a101a */
[----:B---3--:R-:W-:Y:S02]  /*f550*/  IMAD.WIDE R250, R74, 0x4, R246 ;  /* 0x000000044afa7825 */ /* 0x008fe400078e02f6 */
[----:B------:R-:W3:Y:S02]  /*f560*/  LDC R247, c[0x0][0x3a0] ;  /* 0x0000e800fff77b82 */ /* 0x000ee40000000800 */
[----:B--2---:R-:W-:Y:S01]  /*f570*/  VIADD R248, R252, 0xfffffea8 ;  /* 0xfffffea8fcf87836 */ /* 0x004fe20000000000 */
[----:B------:R-:W-:Y:S04]  /*f580*/  LDGSTS.E [R239+0x68050], desc[UR26][R250.64], !P4 ;  /* 0x68050000faef7fae */ /* 0x000fe8000e1a101a */
[----:B------:R-:W-:Y:S01]  /*f590*/  ISETP.GE.U32.AND P1, PT, R248, 0x7ffffe69, PT ;  /* 0x7ffffe69f800780c */ /* 0x000fe20003f26070 */
[----:B------:R-:W-:Y:S01]  /*f5a0*/  IMAD.WIDE R248, R74, 0x4, R244 ;  /* 0x000000044af87825 */ /* 0x000fe200078e02f4 */
[----:B------:R-:W2:Y:S04]  /*f5b0*/  LDC R252, c[0x0][0x3a0] ;  /* 0x0000e800fffc7b82 */ /* 0x000ea80000000800 */
[----:B------:R-:W-:Y:S01]  /*f5c0*/  LDGSTS.E [R239+0x68054], desc[UR26][R248.64], !P5 ;  /* 0x68054000f8ef7fae */ /* 0x000fe2000e9a101a */
[----:B---3--:R-:W-:-:S05]  /*f5d0*/  VIADD R244, R247, 0xfffffea6 ;  /* 0xfffffea6f7f47836 */ /* 0x008fca0000000000 */
[----:B------:R-:W-:Y:S01]  /*f5e0*/  ISETP.GE.U32.AND P5, PT, R244, 0x7ffffe67, PT ;  /* 0x7ffffe67f400780c */ /* 0x000fe20003fa6070 */
[----:B------:R-:W-:Y:S02]  /*f5f0*/  IMAD.WIDE R244, R74, 0x4, R186 ;  /* 0x000000044af47825 */ /* 0x000fe400078e02ba */
[----:B------:R-:W3:Y:S02]  /*f600*/  LDC R187, c[0x0][0x3a0] ;  /* 0x0000e800ffbb7b82 */ /* 0x000ee40000000800 */
[----:B-1----:R-:W-:-:S06]  /*f610*/  VIADD R246, R238, 0xfffffea7 ;  /* 0xfffffea7eef67836 */ /* 0x002fcc0000000000 */
[----:B------:R-:W1:Y:S01]  /*f620*/  LDC R238, c[0x0][0x3a0] ;  /* 0x0000e800ffee7b82 */ /* 0x000e620000000800 */
[----:B------:R-:W-:Y:S01]  /*f630*/  ISETP.GE.U32.AND P4, PT, R246, 0x7ffffe68, PT ;  /* 0x7ffffe68f600780c */ /* 0x000fe20003f86070 */
[----:B------:R-:W-:-:S04]  /*f640*/  IMAD.WIDE R246, R74, 0x4, R242 ;  /* 0x000000044af67825 */ /* 0x000fc800078e02f2 */
[----:B--2---:R-:W-:Y:S01]  /*f650*/  VIADD R242, R252, 0xfffffea5 ;  /* 0xfffffea5fcf27836 */ /* 0x004fe20000000000 */
[----:B------:R-:W-:Y:S01]  /*f660*/  LDGSTS.E [R239+0x68058], desc[UR26][R246.64], !P3 ;  /* 0x68058000f6ef7fae */ /* 0x000fe2000d9a101a */
[----:B------:R-:W2:Y:S03]  /*f670*/  LDC R252, c[0x0][0x3a0] ;  /* 0x0000e800fffc7b82 */ /* 0x000ea60000000800 */
[----:B------:R-:W-:Y:S01]  /*f680*/  ISETP.GE.U32.AND P3, PT, R242, 0x7ffffe66, PT ;  /* 0x7ffffe66f200780c */ /* 0x000fe20003f66070 */
[----:B------:R-:W-:Y:S01]  /*f690*/  IMAD.WIDE R242, R74, 0x4, R184 ;  /* 0x000000044af27825 */ /* 0x000fe200078e02b8 */
[----:B------:R-:W-:Y:S03]  /*f6a0*/  LDGSTS.E [R239+0x6805c], desc[UR26][R244.64], !P1 ;  /* 0x6805c000f4ef7fae */ /* 0x000fe6000c9a101a */
[----:B---3--:R-:W-:Y:S01]  /*f6b0*/  VIADD R184, R187, 0xfffffea3 ;  /* 0xfffffea3bbb87836 */ /* 0x008fe20000000000 */
[----:B------:R-:W-:Y:S04]  /*f6c0*/  LDGSTS.E [R239+0x68060], desc[UR26][R242.64], !P4 ;  /* 0x68060000f2ef7fae */ /* 0x000fe8000e1a101a */
[----:B------:R-:W-:Y:S01]  /*f6d0*/  ISETP.GE.U32.AND P4, PT, R184, 0x7ffffe64, PT ;  /* 0x7ffffe64b800780c */ /* 0x000fe20003f86070 */
[----:B------:R-:W-:-:S02]  /*f6e0*/  IMAD.WIDE R184, R74, 0x4, R180 ;  /* 0x000000044ab87825 */ /* 0x000fc400078e02b4 */
        /* <DEDUP_REMOVED lines=27> */
[----:B------:R-:W-:Y:S01]  /*f8a0*/  LDGSTS.E [R239+0x68078], desc[UR26][R176.64], !P3 ;  /* 0x68078000b0ef7fae */ /* 0x000fe2000d9a101a */
[----:B-1----:R-:W-:-:S02]  /*f8b0*/  VIADD R174, R238, 0xfffffe9e ;  /* 0xfffffe9eeeae7836 */ /* 0x002fc40000000000 */
[----:B------:R-:W1:Y:S01]  /*f8c0*/  LDC R238, c[0x0][0x3a0] ;  /* 0x0000e800ffee7b82 */ /* 0x000e620000000800 */
[----:B------:R-:W-:Y:S01]  /*f8d0*/  ISETP.GE.U32.AND P3, PT, R172, 0x7ffffe5e, PT ;  /* 0x7ffffe5eac00780c */ /* 0x000fe20003f66070 */
[----:B------:R-:W-:-:S06]  /*f8e0*/  IMAD.WIDE R172, R74, 0x4, R168 ;  /* 0x000000044aac7825 */ /* 0x000fcc00078e02a8 */
[----:B------:R-:W3:Y:S01]  /*f8f0*/  LDC R169, c[0x0][0x3a0] ;  /* 0x0000e800ffa97b82 */ /* 0x000ee20000000800 */
[----:B------:R-:W-:Y:S01]  /*f900*/  ISETP.GE.U32.AND P5, PT, R174, 0x7ffffe5f, PT ;  /* 0x7ffffe5fae00780c */ /* 0x000fe20003fa6070 */
[----:B------:R-:W-:-:S04]  /*f910*/  IMAD.WIDE R174, R74, 0x4, R170 ;  /* 0x000000044aae7825 */ /* 0x000fc800078e02aa */
[----:B--2---:R-:W-:Y:S01]  /*f920*/  VIADD R170, R252, 0xfffffe9c ;  /* 0xfffffe9cfcaa7836 */ /* 0x004fe20000000000 */
[----:B------:R-:W-:Y:S01]  /*f930*/  LDGSTS.E [R239+0x6807c], desc[UR26][R174.64], !P1 ;  /* 0x6807c000aeef7fae */ /* 0x000fe2000c9a101a */
[----:B------:R-:W2:Y:S03]  /*f940*/  LDC R252, c[0x0][0x3a0] ;  /* 0x0000e800fffc7b82 */ /* 0x000ea60000000800 */
[----:B------:R-:W-:Y:S01]  /*f950*/  ISETP.GE.U32.AND P1, PT, R170, 0x7ffffe5d, PT ;  /* 0x7ffffe5daa00780c */ /* 0x000fe20003f26070 */
[----:B-1----:R-:W-:Y:S01]  /*f960*/  VIADD R168, R238, 0xfffffe9b ;  /* 0xfffffe9beea87836 */ /* 0x002fe20000000000 */
[----:B------:R-:W-:Y:S03]  /*f970*/  LDGSTS.E [R239+0x68080], desc[UR26][R172.64], !P4 ;  /* 0x68080000acef7fae */ /* 0x000fe6000e1a101a */
[----:B------:R-:W1:Y:S01]  /*f980*/  LDC R238, c[0x0][0x3a0] ;  /* 0x0000e800ffee7b82 */ /* 0x000e620000000800 */
[----:B------:R-:W-:-:S04]  /*f990*/  IMAD.WIDE R170, R74, 0x4, R166 ;  /* 0x000000044aaa7825 */ /* 0x000fc800078e02a6 */
[----:B---3--:R-:W-:Y:S01]  /*f9a0*/  VIADD R166, R169, 0xfffffe9a ;  /* 0xfffffe9aa9a67836 */ /* 0x008fe20000000000 */
[----:B------:R-:W-:Y:S02]  /*f9b0*/  LDGSTS.E [R239+0x68084], desc[UR26][R170.64], !P5 ;  /* 0x68084000aaef7fae */ /* 0x000fe4000e9a101a */
[----:B------:R-:W3:Y:S02]  /*f9c0*/  LDC R169, c[0x0][0x3a0] ;  /* 0x0000e800ffa97b82 */ /* 0x000ee40000000800 */
[----:B------:R-:W-:Y:S01]  /*f9d0*/  ISETP.GE.U32.AND P5, PT, R166, 0x7ffffe5b, PT ;  /* 0x7ffffe5ba600780c */ /* 0x000fe20003fa6070 */
[----:B------:R-:W-:Y:S01]  /*f9e0*/  IMAD.WIDE R166, R74, 0x4, R164 ;  /* 0x000000044aa67825 */ /* 0x000fe200078e02a4 */
[----:B------:R-:W-:-:S03]  /*f9f0*/  ISETP.GE.U32.AND P4, PT, R168, 0x7ffffe5c, PT ;  /* 0x7ffffe5ca800780c */ /* 0x000fc60003f86070 */
[----:B--2---:R-:W-:Y:S01]  /*fa00*/  VIADD R164, R252, 0xfffffe99 ;  /* 0xfffffe99fca47836 */ /* 0x004fe20000000000 */
[----:B------:R-:W2:Y:S01]  /*fa10*/  LDC R168, c[0x0][0x3a0] ;  /* 0x0000e800ffa87b82 */ /* 0x000ea20000000800 */
[----:B------:R-:W-:Y:S03]  /*fa20*/  LDGSTS.E [R239+0x68088], desc[UR26][R166.64], !P3 ;  /* 0x68088000a6ef7fae */ /* 0x000fe6000d9a101a */
[----:B------:R-:W-:Y:S01]  /*fa30*/  ISETP.GE.U32.AND P3, PT, R164, 0x7ffffe5a, PT ;  /* 0x7ffffe5aa400780c */ /* 0x000fe20003f66070 */
[----:B------:R-:W-:-:S03]  /*fa40*/  IMAD.WIDE R164, R74, 0x4, R162 ;  /* 0x000000044aa47825 */ /* 0x000fc600078e02a2 */
[----:B------:R-:W4:Y:S01]  /*fa50*/  LDC R252, c[0x0][0x3a0] ;  /* 0x0000e800fffc7b82 */ /* 0x000f220000000800 */
[----:B-1----:R-:W-:Y:S01]  /*fa60*/  VIADD R162, R238, 0xfffffe98 ;  /* 0xfffffe98eea27836 */ /* 0x002fe20000000000 */
[----:B------:R-:W-:Y:S04]  /*fa70*/  LDGSTS.E [R239+0x6808c], desc[UR26][R164.64], !P1 ;  /* 0x6808c000a4ef7fae */ /* 0x000fe8000c9a101a */
[----:B------:R-:W-:Y:S01]  /*fa80*/  ISETP.GE.U32.AND P1, PT, R162, 0x7ffffe59, PT ;  /* 0x7ffffe59a200780c */ /* 0x000fe20003f26070 */
[----:B------:R-:W-:Y:S01]  /*fa90*/  IMAD.WIDE R162, R74, 0x4, R160 ;  /* 0x000000044aa27825 */ /* 0x000fe200078e02a0 */
[----:B------:R-:W1:Y:S03]  /*faa0*/  LDC R238, c[0x0][0x3a0] ;  /* 0x0000e800ffee7b82 */ /* 0x000e660000000800 */
[----:B---3--:R-:W-:Y:S01]  /*fab0*/  VIADD R160, R169, 0xfffffe97 ;  /* 0xfffffe97a9a07836 */ /* 0x008fe20000000000 */
[----:B------:R-:W-:Y:S04]  /*fac0*/  LDGSTS.E [R239+0x68090], desc[UR26][R162.64], !P4 ;  /* 0x68090000a2ef7fae */ /* 0x000fe8000e1a101a */
[----:B------:R-:W3:Y:S01]  /*fad0*/  LDC R169, c[0x0][0x3a0] ;  /* 0x0000e800ffa97b82 */ /* 0x000ee20000000800 */
[----:B------:R-:W-:Y:S01]  /*fae0*/  ISETP.GE.U32.AND P4, PT, R160, 0x7ffffe58, PT ;  /* 0x7ffffe58a000780c */ /* 0x000fe20003f86070 */
[----:B--2---:R-:W-:Y:S01]  /*faf0*/  VIADD R160, R168, 0xfffffe96 ;  /* 0xfffffe96a8a07836 */ /* 0x004fe20000000000 */
[----:B------:R-:W-:Y:S05]  /*fb00*/  LDGSTS.E [R239+0x68094], desc[UR26][R188.64], !P5 ;  /* 0x68094000bcef7fae */ /* 0x000fea000e9a101a */
[----:B------:R-:W2:Y:S01]  /*fb10*/  LDC R161, c[0x0][0x3a0] ;  /* 0x0000e800ffa17b82 */ /* 0x000ea20000000800 */
[----:B------:R-:W-:Y:S01]  /*fb20*/  ISETP.GE.U32.AND P5, PT, R160, 0x7ffffe57, PT ;  /* 0x7ffffe57a000780c */ /* 0x000fe20003fa6070 */
[----:B----4-:R-:W-:Y:S01]  /*fb30*/  VIADD R160, R252, 0xfffffe95 ;  /* 0xfffffe95fca07836 */ /* 0x010fe20000000000 */
[----:B------:R-:W-:Y:S05]  /*fb40*/  LDGSTS.E [R239+0x68098], desc[UR26][R190.64], !P3 ;  /* 0x68098000beef7fae */ /* 0x000fea000d9a101a */
[----:B------:R-:W4:Y:S01]  /*fb50*/  LDC R252, c[0x0][0x3a0] ;  /* 0x0000e800fffc7b82 */ /* 0x000f220000000800 */
[----:B------:R-:W-:Y:S01]  /*fb60*/  ISETP.GE.U32.AND P3, PT, R160, 0x7ffffe56, PT ;  /* 0x7ffffe56a000780c */ /* 0x000fe20003f66070 */
[----:B------:R-:W-:Y:S01]  /*fb70*/  LDGSTS.E [R239+0x6809c], desc[UR26][R192.64], !P1 ;  /* 0x6809c000c0ef7fae */ /* 0x000fe2000c9a101a */
[----:B---3--:R-:W-:-:S05]  /*fb80*/  VIADD R160, R169, 0xfffffe94 ;  /* 0xfffffe94a9a07836 */ /* 0x008fca0000000000 */
[----:B------:R-:W3:Y:S01]  /*fb90*/  LDC R168, c[0x0][0x3a0] ;  /* 0x0000e800ffa87b82 */ /* 0x000ee20000000800 */
[----:B------:R-:W-:Y:S01]  /*fba0*/  ISETP.GE.U32.AND P1, PT, R160, 0x7ffffe55, PT ;  /* 0x7ffffe55a000780c */ /* 0x000fe20003f26070 */
[----:B--2---:R-:W-:-:S06]  /*fbb0*/  VIADD R160, R161, 0xfffffe93 ;  /* 0xfffffe93a1a07836 */ /* 0x004fcc0000000000 */
[----:B------:R-:W2:Y:S01]  /*fbc0*/  LDC R169, c[0x0][0x3a0] ;  /* 0x0000e800ffa97b82 */ /* 0x000ea20000000800 */
[----:B------:R-:W-:-:S04]  /*fbd0*/  IMAD.WIDE R194, R74, 0x4, R194 ;  /* 0x000000044ac27825 */ /* 0x000fc800078e02c2 */
[----:B------:R-:W-:Y:S01]  /*fbe0*/  IMAD.WIDE R196, R74, 0x4, R196 ;  /* 0x000000044ac47825 */ /* 0x000fe200078e02c4 */
[----:B------:R-:W-:Y:S02]  /*fbf0*/  LDGSTS.E [R239+0x680a0], desc[UR26][R194.64], !P4 ;  /* 0x680a0000c2ef7fae */ /* 0x000fe4000e1a101a */
[----:B------:R-:W1:Y:S01]  /*fc00*/  LDC R161, c[0x0][0x3a0] ;  /* 0x0000e800ffa17b82 */ /* 0x000e620000000800 */
[----:B------:R-:W-:Y:S01]  /*fc10*/  ISETP.GE.U32.AND P4, PT, R160, 0x7ffffe54, PT ;  /* 0x7ffffe54a000780c */ /* 0x000fe20003f86070 */
[----:B----4-:R-:W-:Y:S01]  /*fc20*/  VIADD R160, R252, 0xfffffe92 ;  /* 0xfffffe92fca07836 */ /* 0x010fe20000000000 */
[----:B------:R-:W-:Y:S01]  /*fc30*/  LDGSTS.E [R239+0x680a4], desc[UR26][R196.64], !P5 ;  /* 0x680a4000c4ef7fae */ /* 0x000fe2000e9a101a */
[----:B------:R-:W-:-:S03]  /*fc40*/  IMAD.WIDE R198, R74, 0x4, R198 ;  /* 0x000000044ac67825 */ /* 0x000fc600078e02c6 */
[----:B------:R-:W-:Y:S01]  /*fc50*/  ISETP.GE.U32.AND P5, PT, R160, 0x7ffffe53, PT ;  /* 0x7ffffe53a000780c */ /* 0x000fe20003fa6070 */
[----:B---3--:R-:W-:Y:S01]  /*fc60*/  VIADD R160, R168, 0xfffffe91 ;  /* 0xfffffe91a8a07836 */ /* 0x008fe20000000000 */
[----:B------:R-:W-:Y:S01]  /*fc70*/  LDGSTS.E [R239+0x680a8], desc[UR26][R198.64], !P3 ;  /* 0x680a8000c6ef7fae */ /* 0x000fe2000d9a101a */
[----:B------:R-:W3:Y:S03]  /*fc80*/  LDC R168, c[0x0][0x3a0] ;  /* 0x0000e800ffa87b82 */ /* 0x000ee60000000800 */
[----:B------:R-:W-:Y:S01]  /*fc90*/  ISETP.GE.U32.AND P3, PT, R160, 0x7ffffe52, PT ;  /* 0x7ffffe52a000780c */ /* 0x000fe20003f66070 */
[----:B------:R-:W-:-:S04]  /*fca0*/  IMAD.WIDE R200, R74, 0x4, R200 ;  /* 0x000000044ac87825 */ /* 0x000fc800078e02c8 */
[C---:B------:R-:W-:Y:S01]  /*fcb0*/  IMAD.WIDE R202, R74.reuse, 0x4, R202 ;  /* 0x000000044aca7825 */ /* 0x040fe200078e02ca */
[----:B------:R-:W-:Y:S01]  /*fcc0*/  LDGSTS.E [R239+0x680ac], desc[UR26][R200.64], !P1 ;  /* 0x680ac000c8ef7fae */ /* 0x000fe2000c9a101a */
[----:B------:R-:W4:Y:S02]  /*fcd0*/  LDC R252, c[0x0][0x3a0] ;  /* 0x0000e800fffc7b82 */ /* 0x000f240000000800 */
[----:B------:R-:W-:Y:S01]  /*fce0*/  IMAD.WIDE R204, R74, 0x4, R204 ;  /* 0x000000044acc7825 */ /* 0x000fe200078e02cc */
[----:B------:R-:W-:Y:S03]  /*fcf0*/  LDGSTS.E [R239+0x680b0], desc[UR26][R202.64], !P4 ;  /* 0x680b0000caef7fae */ /* 0x000fe6000e1a101a */
[----:B-1----:R-:W-:Y:S01]  /*fd00*/  VIADD R160, R161, 0xfffffe90 ;  /* 0xfffffe90a1a07836 */ /* 0x002fe20000000000 */
[----:B------:R-:W-:Y:S01]  /*fd10*/  LDGSTS.E [R239+0x680b4], desc[UR26][R204.64], !P5 ;  /* 0x680b4000ccef7fae */ /* 0x000fe2000e9a101a */
[----:B------:R-:W1:Y:S03]  /*fd20*/  LDC R161, c[0x0][0x3a0] ;  /* 0x0000e800ffa17b82 */ /* 0x000e660000000800 */
[----:B------:R-:W-:Y:S01]  /*fd30*/  ISETP.GE.U32.AND P1, PT, R160, 0x7ffffe51, PT ;  /* 0x7ffffe51a000780c */ /* 0x000fe20003f26070 */
[----:B--2---:R-:W-:-:S04]  /*fd40*/  VIADD R160, R169, 0xfffffe8f ;  /* 0xfffffe8fa9a07836 */ /* 0x004fc80000000000 */
[----:B------:R-:W2:Y:S01]  /*fd50*/  LDC R169, c[0x0][0x3a0] ;  /* 0x0000e800ffa97b82 */ /* 0x000ea20000000800 */
[----:B------:R-:W-:Y:S01]  /*fd60*/  ISETP.GE.U32.AND P4, PT, R160, 0x7ffffe50, PT ;  /* 0x7ffffe50a000780c */ /* 0x000fe20003f86070 */
[----:B---3--:R-:W-:-:S06]  /*fd70*/  VIADD R160, R168, 0xfffffe8e ;  /* 0xfffffe8ea8a07836 */ /* 0x008fcc0000000000 */
[----:B------:R-:W3:Y:S01]  /*fd80*/  LDC R168, c[0x0][0x3a0] ;  /* 0x0000e800ffa87b82 */ /* 0x000ee20000000800 */
[----:B------:R-:W-:Y:S01]  /*fd90*/  ISETP.GE.U32.AND P5, PT, R160, 0x7ffffe4f, PT ;  /* 0x7ffffe4fa000780c */ /* 0x000fe20003fa6070 */
[----:B------:R-:W-:-:S04]  /*fda0*/  IMAD.WIDE R206, R74, 0x4, R206 ;  /* 0x000000044ace7825 */ /* 0x000fc800078e02ce */
        /* <DEDUP_REMOVED lines=9> */
[----:B------:R-:W-:-:S04]  /*fe40*/  IMAD.WIDE R210, R74, 0x4, R210 ;  /* 0x000000044ad27825 */ /* 0x000fc800078e02d2 */
[----:B---3--:R-:W-:Y:S01]  /*fe50*/  VIADD R160, R168, 0xfffffe8b ;  /* 0xfffffe8ba8a07836 */ /* 0x008fe20000000000 */
[----:B------:R-:W-:Y:S01]  /*fe60*/  LDGSTS.E [R239+0x680c0], desc[UR26][R210.64], !P4 ;  /* 0x680c0000d2ef7fae */ /* 0x000fe2000e1a101a */
[----:B------:R-:W3:Y:S01]  /*fe70*/  LDC R168, c[0x0][0x3a0] ;  /* 0x0000e800ffa87b82 */ /* 0x000ee20000000800 */
[----:B------:R-:W-:Y:S02]  /*fe80*/  IMAD.WIDE R212, R74, 0x4, R212 ;  /* 0x000000044ad47825 */ /* 0x000fe400078e02d4 */
[----:B------:R-:W-:Y:S02]  /*fe90*/  ISETP.GE.U32.AND P4, PT, R160, 0x7ffffe4c, PT ;  /* 0x7ffffe4ca000780c */ /* 0x000fe40003f86070 */
[----:B------:R-:W-:Y:S01]  /*fea0*/  IMAD.WIDE R214, R74, 0x4, R214 ;  /* 0x000000044ad67825 */ /* 0x000fe200078e02d6 */
[----:B------:R-:W-:Y:S03]  /*feb0*/  LDGSTS.E [R239+0x680c4], desc[UR26][R212.64], !P5 ;  /* 0x680c4000d4ef7fae */ /* 0x000fe6000e9a101a */
[----:B-1----:R-:W-:Y:S01]  /*fec0*/  VIADD R160, R161, 0xfffffe8a ;  /* 0xfffffe8aa1a07836 */ /* 0x002fe20000000000 */
[----:B------:R-:W-:Y:S01]  /*fed0*/  LDGSTS.E [R239+0x680c8], desc[UR26][R214.64], !P3 ;  /* 0x680c8000d6ef7fae */ /* 0x000fe2000d9a101a */
[----:B------:R-:W1:Y:S03]  /*fee0*/  LDC R161, c[0x0][0x3a0] ;  /* 0x0000e800ffa17b82 */ /* 0x000e660000000800 */
[----:B------:R-:W-:Y:S01]  /*fef0*/  ISETP.GE.U32.AND P5, PT, R160, 0x7ffffe4b, PT ;  /* 0x7ffffe4ba000780c */ /* 0x000fe20003fa6070 */
[----:B----4-:R-:W-:-:S02]  /*ff00*/  VIADD R160, R252, 0xfffffe89 ;  /* 0xfffffe89fca07836 */ /* 0x010fc40000000000 */
[----:B------:R-:W-:Y:S02]  /*ff10*/  IMAD.WIDE R216, R74, 0x4, R216 ;  /* 0x000000044ad87825 */ /* 0x000fe400078e02d8 */
[----:B------:R-:W4:Y:S01]  /*ff20*/  LDC R252, c[0x0][0x3a0] ;  /* 0x0000e800fffc7b82 */ /* 0x000f220000000800 */
[----:B------:R-:W-:Y:S01]  /*ff30*/  ISETP.GE.U32.AND P3, PT, R160, 0x7ffffe4a, PT ;  /* 0x7ffffe4aa000780c */ /* 0x000fe20003f66070 */
[----:B--2---:R-:W-:Y:S01]  /*ff40*/  VIADD R160, R169, 0xfffffe88 ;  /* 0xfffffe88a9a07836 */ /* 0x004fe20000000000 */
[----:B------:R-:W-:Y:S01]  /*ff50*/  LDGSTS.E [R239+0x680cc], desc[UR26][R216.64], !P1 ;  /* 0x680cc000d8ef7fae */ /* 0x000fe2000c9a101a */
[----:B------:R-:W-:-:S04]  /*ff60*/  IMAD.WIDE R218, R74, 0x4, R218 ;  /* 0x000000044ada7825 */ /* 0x000fc800078e02da */
[----:B------:R-:W2:Y:S01]  /*ff70*/  LDC R169, c[0x0][0x3a0] ;  /* 0x0000e800ffa97b82 */ /* 0x000ea20000000800 */
[----:B------:R-:W-:Y:S01]  /*ff80*/  ISETP.GE.U32.AND P1, PT, R160, 0x7ffffe49, PT ;  /* 0x7ffffe49a000780c */ /* 0x000fe20003f26070 */
[----:B---3--:R-:W-:Y:S01]  /*ff90*/  VIADD R160, R168, 0xfffffe87 ;  /* 0xfffffe87a8a07836 */ /* 0x008fe20000000000 */
[----:B------:R-:W-:Y:S05]  /*ffa0*/  LDGSTS.E [R239+0x680d0], desc[UR26][R218.64], !P4 ;  /* 0x680d0000daef7fae */ /* 0x000fea000e1a101a */
[----:B------:R-:W3:Y:S01]  /*ffb0*/  LDC R168, c[0x0][0x3a0] ;  /* 0x0000e800ffa87b82 */ /* 0x000ee20000000800 */
[----:B------:R-:W-:Y:S01]  /*ffc0*/  ISETP.GE.U32.AND P4, PT, R160, 0x7ffffe48, PT ;  /* 0x7ffffe48a000780c */ /* 0x000fe20003f86070 */
[----:B-1----:R-:W-:-:S06]  /*ffd0*/  VIADD R160, R161, 0xfffffe86 ;  /* 0xfffffe86a1a07836 */ /* 0x002fcc0000000000 */
[----:B------:R-:W1:Y:S01]  /*ffe0*/  LDC R161, c[0x0][0x3a0] ;  /* 0x0000e800ffa17b82 */ /* 0x000e620000000800 */
[----:B------:R-:W-:-:S04]  /*fff0*/  IMAD.WIDE R220, R74, 0x4, R220 ;  /* 0x000000044adc7825 */ /* 0x000fc800078e02dc */
[----:B------:R-:W-:Y:S01]  /*10000*/  IMAD.WIDE R222, R74, 0x4, R222 ;  /* 0x000000044ade7825 */ /* 0x000fe200078e02de */
[----:B------:R-:W-:Y:S01]  /*10010*/  LDGSTS.E [R239+0x680d4], desc[UR26][R220.64], !P5 ;  /* 0x680d4000dcef7fae */ /* 0x000fe2000e9a101a */
[----:B------:R-:W-:Y:S02]  /*10020*/  ISETP.GE.U32.AND P5, PT, R160, 0x7ffffe47, PT ;  /* 0x7ffffe47a000780c */ /* 0x000fe40003fa6070 */
[----:B--2---:R-:W-:Y:S01]  /*10030*/  VIADD R160, R169, 0xfffffe85 ;  /* 0xfffffe85a9a07836 */ /* 0x004fe20000000000 */
[----:B------:R-:W-:Y:S01]  /*10040*/  LDGSTS.E [R239+0x680d8], desc[UR26][R222.64], !P3 ;  /* 0x680d8000deef7fae */ /* 0x000fe2000d9a101a */
[----:B------:R-:W-:Y:S01]  /*10050*/  IMAD.WIDE R224, R74, 0x4, R224 ;  /* 0x000000044ae07825 */ /* 0x000fe200078e02e0 */
[----:B------:R-:W2:Y:S02]  /*10060*/  LDC R169, c[0x0][0x3a0] ;  /* 0x0000e800ffa97b82 */ /* 0x000ea40000000800 */
[----:B------:R-:W-:Y:S01]  /*10070*/  ISETP.GE.U32.AND P3, PT, R160, 0x7ffffe46, PT ;  /* 0x7ffffe46a000780c */ /* 0x000fe20003f66070 */
[----:B---3--:R-:W-:Y:S01]  /*10080*/  VIADD R160, R168, 0xfffffe84 ;  /* 0xfffffe84a8a07836 */ /* 0x008fe20000000000 */
[----:B------:R-:W-:Y:S01]  /*10090*/  LDGSTS.E [R239+0x680dc], desc[UR26][R224.64], !P1 ;  /* 0x680dc000e0ef7fae */ /* 0x000fe2000c9a101a */
[----:B------:R-:W-:-:S03]  /*100a0*/  IMAD.WIDE R226, R74, 0x4, R226 ;  /* 0x000000044ae27825 */ /* 0x000fc600078e02e2 */
[----:B------:R-:W3:Y:S01]  /*100b0*/  LDC R168, c[0x0][0x3a0] ;  /* 0x0000e800ffa87b82 */ /* 0x000ee20000000800 */
[----:B------:R-:W-:Y:S01]  /*100c0*/  ISETP.GE.U32.AND P1, PT, R160, 0x7ffffe45, PT ;  /* 0x7ffffe45a000780c */ /* 0x000fe20003f26070 */
[----:B------:R-:W-:Y:S01]  /*100d0*/  LDGSTS.E [R239+0x680e0], desc[UR26][R226.64], !P4 ;  /* 0x680e0000e2ef7fae */ /* 0x000fe2000e1a101a */
[----:B-1----:R-:W-:-:S05]  /*100e0*/  VIADD R160, R161, 0xfffffe83 ;  /* 0xfffffe83a1a07836 */ /* 0x002fca0000000000 */
[----:B------:R-:W-:Y:S01]  /*100f0*/  ISETP.GE.U32.AND P4, PT, R160, 0x7ffffe44, PT ;  /* 0x7ffffe44a000780c */ /* 0x000fe20003f86070 */
[----:B----4-:R-:W-:Y:S02]  /*10100*/  VIADD R160, R252, 0xfffffe82 ;  /* 0xfffffe82fca07836 */ /* 0x010fe40000000000 */
[----:B------:R-:W1:Y:S01]  /*10110*/  S2R R252, SR_TID.X ;  /* 0x0000000000fc7919 */ /* 0x000e620000002100 */
[----:B------:R-:W-:-:S04]  /*10120*/  IMAD.WIDE R228, R74, 0x4, R228 ;  /* 0x000000044ae47825 */ /* 0x000fc800078e02e4 */
[C---:B------:R-:W-:Y:S01]  /*10130*/  IMAD.WIDE R230, R74.reuse, 0x4, R230 ;  /* 0x000000044ae67825 */ /* 0x040fe200078e02e6 */
[----:B------:R-:W-:Y:S03]  /*10140*/  LDGSTS.E [R239+0x680e4], desc[UR26][R228.64], !P5 ;  /* 0x680e4000e4ef7fae */ /* 0x000fe6000e9a101a */
[----:B------:R-:W-:Y:S01]  /*10150*/  IMAD.WIDE R232, R74, 0x4, R232 ;  /* 0x000000044ae87825 */ /* 0x000fe200078e02e8 */
[----:B------:R-:W-:Y:S01]  /*10160*/  ISETP.GE.U32.AND P5, PT, R160, 0x7ffffe43, PT ;  /* 0x7ffffe43a000780c */ /* 0x000fe20003fa6070 */
[----:B------:R-:W-:Y:S02]  /*10170*/  LDGSTS.E [R239+0x680e8], desc[UR26][R230.64], !P3 ;  /* 0x680e8000e6ef7fae */ /* 0x000fe4000d9a101a */
[----:B---3--:R-:W-:Y:S02]  /*10180*/  VIADD R161, R168, 0xfffffe80 ;  /* 0xfffffe80a8a17836 */ /* 0x008fe40000000000 */
[----:B--2---:R-:W-:Y:S01]  /*10190*/  VIADD R160, R169, 0xfffffe81 ;  /* 0xfffffe81a9a07836 */ /* 0x004fe20000000000 */
[----:B------:R-:W-:Y:S01]  /*101a0*/  LDGSTS.E [R239+0x680ec], desc[UR26][R232.64], !P1 ;  /* 0x680ec000e8ef7fae */ /* 0x000fe2000c9a101a */
[----:B------:R-:W-:Y:S01]  /*101b0*/  VIADD R238, R238, 0x3f ;  /* 0x0000003feeee7836 */ /* 0x000fe20000000000 */
[----:B------:R-:W2:Y:S01]  /*101c0*/  LDC R168, c[0x0][0x3a0] ;  /* 0x0000e800ffa87b82 */ /* 0x000ea20000000800 */
[----:B------:R-:W-:Y:S01]  /*101d0*/  IMAD.WIDE R234, R74, 0x4, R234 ;  /* 0x000000044aea7825 */ /* 0x000fe200078e02ea */
[----:B------:R-:W-:-:S04]  /*101e0*/  ISETP.GE.U32.AND P3, PT, R160, 0x7ffffe42, PT ;  /* 0x7ffffe42a000780c */ /* 0x000fc80003f66070 */
[----:B------:R3:W-:Y:S02]  /*101f0*/  LDGSTS.E [R239+0x680f0], desc[UR26][R234.64], !P4 ;  /* 0x680f0000eaef7fae */ /* 0x0007e4000e1a101a */
[----:B------:R-:W4:Y:S01]  /*10200*/  LDC R169, c[0x0][0x3a0] ;  /* 0x0000e800ffa97b82 */ /* 0x000f220000000800 */
[----:B-1----:R-:W-:-:S04]  /*10210*/  LOP3.LUT R252, R252, 0x3f, RZ, 0xc0, !PT ;  /* 0x0000003ffcfc7812 */ /* 0x002fc800078ec0ff */
[----:B------:R-:W-:-:S04]  /*10220*/  ISETP.GE.AND P1, PT, R252, R161, PT ;  /* 0x000000a1fc00720c */ /* 0x000fc80003f26270 */
[----:B------:R-:W-:Y:S02]  /*10230*/  SEL R160, RZ, 0x4, P1 ;  /* 0x00000004ffa07807 */ /* 0x000fe40000800000 */
[----:B------:R-:W-:Y:S01]  /*10240*/  ISETP.GT.AND P1, PT, R238, 0x1bf, PT ;  /* 0x000001bfee00780c */ /* 0x000fe20003f24270 */
[----:B---3--:R-:W-:Y:S01]  /*10250*/  IMAD.WIDE R238, R74, 0x4, R236 ;  /* 0x000000044aee7825 */ /* 0x008fe200078e02ec */
[----:B------:R-:W-:Y:S01]  /*10260*/  LEA R237, R2, UR10, 0x8 ;  /* 0x0000000a02ed7c11 */ /* 0x000fe2000f8e40ff */
[----:B------:R1:W-:Y:S04]  /*10270*/  STL.64 [R1+0x188], R234 ;  /* 0x000188ea01007387 */ /* 0x0003e80000100a00 */
[----:B------:R3:W-:Y:S04]  /*10280*/  STL.64 [R1+0x180], R238 ;  /* 0x000180ee01007387 */ /* 0x0007e80000100a00 */
[----:B------:R2:W-:Y:S01]  /*10290*/  LDGSTS.E [R237+0x680f4], desc[UR26][R238.64], !P5 ;  /* 0x680f4000eeed7fae */ /* 0x0005e2000e9a101a */
[----:B------:R-:W-:-:S02]  /*102a0*/  SEL R160, R160, RZ, P1 ;  /* 0x000000ffa0a07207 */ /* 0x000fc40000800000 */
[----:B------:R-:W-:Y:S01]  /*102b0*/  ISETP.GE.U32.AND P4, PT, R161, 0x7ffffe41, PT ;  /* 0x7ffffe41a100780c */ /* 0x000fe20003f86070 */
[----:B------:R-:W-:Y:S01]  /*102c0*/  IMAD.WIDE R40, R79, 0x4, R40 ;  /* 0x000000044f287825 */ /* 0x000fe200078e0228 */
[----:B-1----:R-:W1:Y:S01]  /*102d0*/  LDC R234, c[0x0][0x3a0] ;  /* 0x0000e800ffea7b82 */ /* 0x002e620000000800 */
[----:B---3--:R-:W3:Y:S01]  /*102e0*/  LDL.LU.64 R238, [R1+0x2e0] ;  /* 0x0002e00001ee7983 */ /* 0x008ee20000300a00 */
[----:B------:R-:W-:Y:S01]  /*102f0*/  ISETP.NE.U32.AND P1, PT, R160, RZ, PT ;  /* 0x000000ffa000720c */ /* 0x000fe20003f25070 */
[----:B--2---:R-:W-:-:S05]  /*10300*/  VIADD R160, R168, 0xfffffe7f ;  /* 0xfffffe7fa8a07836 */ /* 0x004fca0000000000 */
[----:B------:R-:W2:Y:S01]  /*10310*/  LDC R161, c[0x0][0x3a0] ;  /* 0x0000e800ffa17b82 */ /* 0x000ea20000000800 */
[----:B------:R-:W-:Y:S01]  /*10320*/  ISETP.GE.U32.AND P5, PT, R160, 0x7ffffe40, PT ;  /* 0x7ffffe40a000780c */ /* 0x000fe20003fa6070 */
[----:B----4-:R-:W-:Y:S02]  /*10330*/  VIADD R160, R169, 0xfffffe7e ;  /* 0xfffffe7ea9a07836 */ /* 0x010fe40000000000 */
[----:B------:R-:W-:-:S04]  /*10340*/  IMAD.WIDE R168, R74, 0x4, R240 ;  /* 0x000000044aa87825 */ /* 0x000fc800078e02f0 */
[----:B------:R-:W-:Y:S02]  /*10350*/  VIADD R252, R3, UR10 ;  /* 0x0000000a03fc7c36 */ /* 0x000fe40008000000 */
        /* <DEDUP_REMOVED lines=26> */
[----:B-1----:R-:W-:Y:S02]  /*10500*/  VIADD R236, R234, 0xfffffe7c ;  /* 0xfffffe7ceaec7836 */ /* 0x002fe40000000000 */
        /* <DEDUP_REMOVED lines=17> */
[C---:B------:R-:W-:Y:S02]  /*10620*/  IMAD.WIDE R58, R79.reuse, 0x4, R70 ;  /* 0x000000044f3a7825 */ /* 0x040fe400078e0246 */
[----:B------:R-:W1:Y:S02]  /*10630*/  LDC R70, c[0x0][0x3a0] ;  /* 0x0000e800ff467b82 */ /* 0x000e640000000800 */
[----:B------:R-:W-:-:S04]  /*10640*/  IMAD.WIDE R16, R79, 0x4, R16 ;  /* 0x000000044f107825 */ /* 0x000fc800078e0210 */
[C---:B------:R-:W-:Y:S02]  /*10650*/  IMAD.WIDE R8, R79.reuse, 0x4, R8 ;  /* 0x000000044f087825 */ /* 0x040fe400078e0208 */
[----:B------:R-:W4:Y:S02]  /*10660*/  LDC R71, c[0x0][0x3a0] ;  /* 0x0000e800ff477b82 */ /* 0x000f240000000800 */
        /* <DEDUP_REMOVED lines=11> */
[----:B---3--:R-:W-:-:S05]  /*10720*/  IMAD.WIDE R238, R74, 0x4, R238 ;  /* 0x000000044aee7825 */ /* 0x008fca00078e02ee */
[----:B------:R3:W-:Y:S04]  /*10730*/  LDGSTS.E [R237+0x680f8], desc[UR26][R238.64], !P3 ;  /* 0x680f8000eeed7fae */ /* 0x0007e8000d9a101a */
[----:B------:R1:W-:Y:S04]  /*10740*/  LDGSTS.E [R237+0x680fc], desc[UR26][R168.64], !P4 ;  /* 0x680fc000a8ed7fae */ /* 0x0003e8000e1a101a */
[----:B------:R-:W0:Y:S04]  /*10750*/  LDGDEPBAR ;  /* 0x00000000000079af */ /* 0x000e280000000000 */
[----:B------:R-:W-:Y:S04]  /*10760*/  LDGSTS.E [R252+0x28000], desc[UR26][R40.64], P6 ;  /* 0x2800000028fc7fae */ /* 0x000fe8000b1a101a */
[----:B------:R-:W-:Y:S04]  /*10770*/  LDGSTS.E [R252+0x28400], desc[UR26][R22.64], P6 ;  /* 0x2840000016fc7fae */ /* 0x000fe8000b1a101a */
[----:B------:R-:W-:Y:S04]  /*10780*/  LDGSTS.E [R252+0x28800], desc[UR26][R98.64], P6 ;  /* 0x2880000062fc7fae */ /* 0x000fe8000b1a101a */
[----:B------:R-:W-:Y:S04]  /*10790*/  LDGSTS.E [R252+0x28c00], desc[UR26][R106.64], P6 ;  /* 0x28c000006afc7fae */ /* 0x000fe8000b1a101a */
[----:B------:R-:W-:Y:S04]  /*107a0*/  LDGSTS.E [R252+0x29000], desc[UR26][R114.64], P6 ;  /* 0x2900000072fc7fae */ /* 0x000fe8000b1a101a */
[----:B------:R3:W-:Y:S04]  /*107b0*/  STL.64 [R1+0x178], R238 ;  /* 0x000178ee01007387 */ /* 0x0007e80000100a00 */
[----:B------:R-:W-:Y:S04]  /*107c0*/  LDGSTS.E [R252+0x29400], desc[UR26][R122.64], P6 ;  /* 0x294000007afc7fae */ /* 0x000fe8000b1a101a */
[----:B------:R-:W-:Y:S01]  /*107d0*/  LDGSTS.E [R252+0x29800], desc[UR26][R130.64], P6 ;  /* 0x2980000082fc7fae */ /* 0x000fe2000b1a101a */
[----:B---3--:R-:W-:-:S03]  /*107e0*/  IMAD.WIDE R238, R79, 0x4, R64 ;  /* 0x000000044fee7825 */ /* 0x008fc600078e0240 */
[----:B------:R-:W-:Y:S01]  /*107f0*/  LDGSTS.E [R252+0x29c00], desc[UR26][R138.64], P6 ;  /* 0x29c000008afc7fae */ /* 0x000fe2000b1a101a */
[----:B------:R-:W-:-:S03]  /*10800*/  IMAD.WIDE R64, R79, 0x4, R82 ;  /* 0x000000044f407825 */ /* 0x000fc600078e0252 */
[----:B------:R-:W-:Y:S01]  /*10810*/  LDGSTS.E [R252+0x2a000], desc[UR26][R44.64], P6 ;  /* 0x2a0000002cfc7fae */ /* 0x000fe2000b1a101a */
[----:B------:R-:W-:Y:S01]  /*10820*/  ISETP.GE.U32.AND P3, PT, R160, 0x7ffffe3f, PT ;  /* 0x7ffffe3fa000780c */ /* 0x000fe20003f66070 */
[----:B------:R-:W3:Y:S02]  /*10830*/  LDC R82, c[0x0][0x3a0] ;  /* 0x0000e800ff527b82 */ /* 0x000ee40000000800 */
        /* <DEDUP_REMOVED lines=21> */
[----:B------:R-:W-:Y:S01]  /*10990*/  LDGSTS.E [R77+0x2b900], desc[UR26][R24.64], P6 ;  /* 0x2b900000184d7fae */ /* 0x000fe2000b1a101a */
[----:B--2---:R-:W-:-:S03]  /*109a0*/  VIADD R160, R161, 0xfffffe7d ;  /* 0xfffffe7da1a07836 */ /* 0x004fc60000000000 */
[----:B------:R-:W-:Y:S04]  /*109b0*/  LDGSTS.E [R77+0x2bd00], desc[UR26][R12.64], P6 ;  /* 0x2bd000000c4d7fae */ /* 0x000fe8000b1a101a */
[----:B------:R-:W-:Y:S04]  /*109c0*/  LDGSTS.E [R75+0x28200], desc[UR26][R34.64], P6 ;  /* 0x28200000224b7fae */ /* 0x000fe8000b1a101a */
[----:B------:R-:W-:Y:S04]  /*109d0*/  LDGSTS.E [R75+0x28600], desc[UR26][R94.64], P6 ;  /* 0x286000005e4b7fae */ /* 0x000fe8000b1a101a */
[----:B------:R-:W-:Y:S04]  /*109e0*/  LDGSTS.E [R75+0x28a00], desc[UR26][R102.64], P6 ;  /* 0x28a00000664b7fae */ /* 0x000fe8000b1a101a */
[----:B------:R-:W-:Y:S01]  /*109f0*/  LDGSTS.E [R75+0x28e00], desc[UR26][R110.64], P6 ;  /* 0x28e000006e4b7fae */ /* 0x000fe2000b1a101a */
[----:B------:R-:W-:-:S03]  /*10a00*/  ISETP.GE.U32.AND P4, PT, R160, 0x7ffffe3e, PT ;  /* 0x7ffffe3ea000780c */ /* 0x000fc60003f86070 */
[----:B------:R-:W-:Y:S01]  /*10a10*/  LDGSTS.E [R75+0x29200], desc[UR26][R118.64], P6 ;  /* 0x29200000764b7fae */ /* 0x000fe2000b1a101a */
[C---:B------:R-:W-:Y:S02]  /*10a20*/  IMAD.WIDE R160, R79.reuse, 0x4, R86 ;  /* 0x000000044fa07825 */ /* 0x040fe400078e0256 */
[----:B------:R-:W2:Y:S01]  /*10a30*/  LDC R86, c[0x0][0x3a0] ;  /* 0x0000e800ff567b82 */ /* 0x000ea20000000800 */
        /* <DEDUP_REMOVED lines=10> */
[----:B------:R1:W-:Y:S04]  /*10ae0*/  STL.64 [R1+0x170], R168 ;  /* 0x000170a801007387 */ /* 0x0003e80000100a00 */
[----:B------:R-:W-:Y:S01]  /*10af0*/  LDGSTS.E [R75+0x2be00], desc[UR26][R14.64], P6 ;  /* 0x2be000000e4b7fae */ /* 0x000fe2000b1a101a */
[----:B------:R-:W-:-:S03]  /*10b00*/  IMAD.WIDE R50, R79, 0x4, R50 ;  /* 0x000000044f327825 */ /* 0x000fc600078e0232 */
[----:B------:R1:W-:Y:S04]  /*10b10*/  STL.64 [R1+0x168], R240 ;  /* 0x000168f001007387 */ /* 0x0003e80000100a00 */
[----:B------:R-:W-:Y:S04]  /*10b20*/  LDGSTS.E [R73+0x28300], desc[UR26][R32.64], P6 ;  /* 0x2830000020497fae */ /* 0x000fe8000b1a101a */
[----:B------:R1:W-:Y:S04]  /*10b30*/  STL.64 [R1+0x160], R238 ;  /* 0x000160ee01007387 */ /* 0x0003e80000100a00 */
[----:B------:R-:W-:Y:S04]  /*10b40*/  LDGSTS.E [R73+0x28700], desc[UR26][R96.64], P6 ;  /* 0x2870000060497fae */ /* 0x000fe8000b1a101a */
[----:B------:R1:W-:Y:S04]  /*10b50*/  STL.64 [R1+0x158], R80 ;  /* 0x0001585001007387 */ /* 0x0003e80000100a00 */
[----:B------:R-:W-:Y:S04]  /*10b60*/  LDGSTS.E [R73+0x28b00], desc[UR26][R104.64], P6 ;  /* 0x28b0000068497fae */ /* 0x000fe8000b1a101a */
[----:B------:R1:W-:Y:S04]  /*10b70*/  STL.64 [R1+0x150], R88 ;  /* 0x0001505801007387 */ /* 0x0003e80000100a00 */
[----:B------:R-:W-:Y:S04]  /*10b80*/  LDGSTS.E [R73+0x28f00], desc[UR26][R112.64], P6 ;  /* 0x28f0000070497fae */ /* 0x000fe8000b1a101a */
[----:B------:R-:W-:Y:S04]  /*10b90*/  LDGSTS.E [R73+0x29300], desc[UR26][R120.64], P6 ;  /* 0x2930000078497fae */ /* 0x000fe8000b1a101a */
[----:B------:R-:W2:Y:S04]  /*10ba0*/  LDL.LU.64 R90, [R1+0x48] ;  /* 0x00004800015a7983 */ /* 0x000ea80000300a00 */
[----:B------:R-:W-:Y:S04]  /*10bb0*/  LDGSTS.E [R73+0x29700], desc[UR26][R128.64], P6 ;  /* 0x2970000080497fae */ /* 0x000fe8000b1a101a */
[----:B------:R-:W-:Y:S04]  /*10bc0*/  LDGSTS.E [R73+0x29b00], desc[UR26][R136.64], P6 ;  /* 0x29b0000088497fae */ /* 0x000fe8000b1a101a */
[----:B------:R-:W-:Y:S04]  /*10bd0*/  LDGSTS.E [R73+0x29f00], desc[UR26][R20.64], P6 ;  /* 0x29f0000014497fae */ /* 0x000fe8000b1a101a */
[----:B------:R-:W-:Y:S04]  /*10be0*/  LDGSTS.E [R73+0x2a300], desc[UR26][R50.64], P6 ;  /* 0x2a30000032497fae */ /* 0x000fe8000b1a101a */
[----:B------:R-:W-:Y:S04]  /*10bf0*/  LDGSTS.E [R73+0x2a700], desc[UR26][R240.64], P6 ;  /* 0x2a700000f0497fae */ /* 0x000fe8000b1a101a */
[----:B------:R-:W-:Y:S01]  /*10c00*/  LDGSTS.E [R73+0x2ab00], desc[UR26][R238.64], P6 ;  /* 0x2ab00000ee497fae */ /* 0x000fe2000b1a101a */
[----:B-1----:R-:W-:-:S03]  /*10c10*/  IMAD.WIDE R168, R79, 0x4, R84 ;  /* 0x000000044fa87825 */ /* 0x002fc600078e0254 */
[----:B------:R1:W-:Y:S04]  /*10c20*/  LDGSTS.E [R73+0x2af00], desc[UR26][R80.64], P6 ;  /* 0x2af0000050497fae */ /* 0x0003e8000b1a101a */
[----:B------:R-:W2:Y:S04]  /*10c30*/  LDL.LU.64 R240, [R1+0x40] ;  /* 0x0000400001f07983 */ /* 0x000ea80000300a00 */
[----:B------:R-:W2:Y:S01]  /*10c40*/  LDL.LU.64 R238, [R1+0x38] ;  /* 0x0000380001ee7983 */ /* 0x000ea20000300a00 */
[----:B------:R-:W-:-:S03]  /*10c50*/  IMAD.WIDE R30, R79, 0x4, R30 ;  /* 0x000000044f1e7825 */ /* 0x000fc600078e021e */
[----:B------:R2:W-:Y:S01]  /*10c60*/  LDGSTS.E [R73+0x2b300], desc[UR26][R88.64], P6 ;  /* 0x2b30000058497fae */ /* 0x0005e2000b1a101a */
[----:B-1----:R-:W1:Y:S03]  /*10c70*/  LDC R81, c[0x0][0x3a0] ;  /* 0x0000e800ff517b82 */ /* 0x002e660000000800 */
[----:B------:R-:W-:Y:S04]  /*10c80*/  LDGSTS.E [R73+0x2b700], desc[UR26][R234.64], P6 ;  /* 0x2b700000ea497fae */ /* 0x000fe8000b1a101a */
[----:B------:R-:W-:Y:S01]  /*10c90*/  LDGSTS.E [R73+0x2bb00], desc[UR26][R168.64], P6 ;  /* 0x2bb00000a8497fae */ /* 0x000fe2000b1a101a */
[----:B------:R-:W-:Y:S01]  /*10ca0*/  IMAD.WIDE R158, R74, 0x4, R158 ;  /* 0x000000044a9e7825 */ /* 0x000fe200078e029e */
[----:B------:R-:W3:Y:S02]  /*10cb0*/  LDC R80, c[0x0][0x3a0] ;  /* 0x0000e800ff507b82 */ /* 0x000ee40000000800 */
[----:B------:R1:W-:Y:S04]  /*10cc0*/  LDGSTS.E [R73+0x2bf00], desc[UR26][R30.64], P6 ;  /* 0x2bf000001e497fae */ /* 0x0003e8000b1a101a */
[----:B------:R-:W0:Y:S02]  /*10cd0*/  LDGDEPBAR ;  /* 0x00000000000079af */ /* 0x000e240000000000 */
[----:B------:R-:W-:Y:S01]  /*10ce0*/  BAR.SYNC.DEFER_BLOCKING 0x0 ;  /* 0x0000000000007b1d */ /* 0x000fe20000010000 */
[----:B------:R-:W-:-:S02]  /*10cf0*/  VIADD R70, R70, 0xfffffe7b ;  /* 0xfffffe7b46467836 */ /* 0x000fc40000000000 */
[----:B------:R-:W-:Y:S01]  /*10d00*/  IMAD.WIDE R156, R74, 0x4, R156 ;  /* 0x000000044a9c7825 */ /* 0x000fe200078e029c */
[----:B------:R-:W-:-:S03]  /*10d10*/  ISETP.GE.U32.AND P6, PT, R236, 0x7ffffe3d, PT ;  /* 0x7ffffe3dec00780c */ /* 0x000fc60003fc6070 */
[----:B------:R-:W-:Y:S01]  /*10d20*/  IMAD.WIDE R154, R74, 0x4, R154 ;  /* 0x000000044a9a7825 */ /* 0x000fe200078e029a */
[----:B------:R-:W2:Y:S04]  /*10d30*/  LDL.LU.64 R88, [R1+0x30] ;  /* 0x0000300001587983 */ /* 0x000ea80000300a00 */
[----:B------:R-:W-:Y:S01]  /*10d40*/  @!PT LDS RZ, [RZ] ;  /* 0x00000000fffff984 */ /* 0x000fe20000000800 */
[----:B------:R-:W-:Y:S01]  /*10d50*/  @!PT LDS RZ, [RZ] ;  /* 0x00000000fffff984 */ /* 0x000fe20000000800 */
[----:B------:R-:W-:Y:S01]  /*10d60*/  @!PT LDS RZ, [RZ] ;  /* 0x00000000fffff984 */ /* 0x000fe20000000800 */
[----:B------:R-:W-:Y:S01]  /*10d70*/  LDGSTS.E [R237+0x70000], desc[UR26][R158.64], !P5 ;  /* 0x700000009eed7fae */ /* 0x000fe2000e9a101a */
[----:B------:R-:W-:Y:S01]  /*10d80*/  ISETP.GE.U32.AND P5, PT, R70, 0x7ffffe3c, PT ;  /* 0x7ffffe3c4600780c */ /* 0x000fe20003fa6070 */
[----:B----4-:R-:W-:Y:S02]  /*10d90*/  VIADD R70, R71, 0xfffffe7a ;  /* 0xfffffe7a47467836 */ /* 0x010fe40000000000 */
[----:B------:R-:W4:Y:S01]  /*10da0*/  LDC R71, c[0x0][0x3a0] ;  /* 0x0000e800ff477b82 */ /* 0x000f220000000800 */
[----:B------:R-:W-:Y:S02]  /*10db0*/  LDGSTS.E [R237+0x70004], desc[UR26][R156.64], !P3 ;  /* 0x700040009ced7fae */ /* 0x000fe4000d9a101a */
[----:B------:R-:W-:Y:S01]  /*10dc0*/  ISETP.GE.U32.AND P3, PT, R70, 0x7ffffe3b, PT ;  /* 0x7ffffe3b4600780c */ /* 0x000fe20003f66070 */
[----:B-1----:R-:W-:Y:S01]  /*10dd0*/  VIADD R70, R81, 0xfffffe79 ;  /* 0xfffffe7951467836 */ /* 0x002fe20000000000 */
[----:B------:R-:W-:Y:S03]  /*10de0*/  LDGSTS.E [R237+0x70008], desc[UR26][R154.64], !P4 ;  /* 0x700080009aed7fae */ /* 0x000fe6000e1a101a */
[----:B------:R-:W1:Y:S01]  /*10df0*/  LDC R81, c[0x0][0x3a0] ;  /* 0x0000e800ff517b82 */ /* 0x000e620000000800 */
[----:B------:R-:W-:Y:S01]  /*10e00*/  ISETP.GE.U32.AND P4, PT, R70, 0x7ffffe3a, PT ;  /* 0x7ffffe3a4600780c */ /* 0x000fe20003f86070 */
[----:B------:R-:W-:-:S04]  /*10e10*/  IMAD.WIDE R152, R74, 0x4, R152 ;  /* 0x000000044a987825 */ /* 0x000fc800078e0298 */
[----:B---3--:R-:W-:Y:S01]  /*10e20*/  VIADD R70, R80, 0xfffffe78 ;  /* 0xfffffe7850467836 */ /* 0x008fe20000000000 */
[----:B------:R-:W-:Y:S01]  /*10e30*/  LDGSTS.E [R237+0x7000c], desc[UR26][R152.64], !P6 ;  /* 0x7000c00098ed7fae */ /* 0x000fe2000f1a101a */
[----:B------:R-:W3:Y:S03]  /*10e40*/  LDC R80, c[0x0][0x3a0] ;  /* 0x0000e800ff507b82 */ /* 0x000ee60000000800 */
[----:B------:R-:W-:Y:S01]  /*10e50*/  ISETP.GE.U32.AND P6, PT, R70, 0x7ffffe39, PT ;  /* 0x7ffffe394600780c */ /* 0x000fe20003fc6070 */
[----:B----4-:R-:W-:-:S04]  /*10e60*/  VIADD R70, R71, 0xfffffe77 ;  /* 0xfffffe7747467836 */ /* 0x010fc80000000000 */
[----:B------:R-:W4:Y:S01]  /*10e70*/  LDC R71, c[0x0][0x3a0] ;  /* 0x0000e800ff477b82 */ /* 0x000f220000000800 */
[----:B------:R-:W-:-:S04]  /*10e80*/  IMAD.WIDE R150, R74, 0x4, R150 ;  /* 0x000000044a967825 */ /* 0x000fc800078e0296 */
[----:B------:R-:W-:Y:S01]  /*10e90*/  IMAD.WIDE R148, R74, 0x4, R148 ;  /* 0x000000044a947825 */ /* 0x000fe200078e0294 */
[----:B------:R-:W-:Y:S01]  /*10ea0*/  LDGSTS.E [R237+0x70010], desc[UR26][R150.64], !P5 ;  /* 0x7001000096ed7fae */ /* 0x000fe2000e9a101a */
[----:B------:R-:W-:Y:S02]  /*10eb0*/  ISETP.GE.U32.AND P5, PT, R70, 0x7ffffe38, PT ;  /* 0x7ffffe384600780c */ /* 0x000fe40003fa6070 */
[----:B-1----:R-:W-:Y:S01]  /*10ec0*/  VIADD R70, R81, 0xfffffe76 ;  /* 0xfffffe7651467836 */ /* 0x002fe20000000000 */
[----:B------:R-:W-:Y:S01]  /*10ed0*/  LDGSTS.E [R237+0x70014], desc[UR26][R148.64], !P3 ;  /* 0x7001400094ed7fae */ /* 0x000fe2000d9a101a */
[----:B------:R-:W1:Y:S01]  /*10ee0*/  LDC R81, c[0x0][0x3a0] ;  /* 0x0000e800ff517b82 */ /* 0x000e620000000800 */
[----:B------:R-:W-:Y:S02]  /*10ef0*/  IMAD.WIDE R146, R74, 0x4, R146 ;  /* 0x000000044a927825 */ /* 0x000fe400078e0292 */
[----:B------:R-:W-:Y:S02]  /*10f00*/  ISETP.GE.U32.AND P3, PT, R70, 0x7ffffe37, PT ;  /* 0x7ffffe374600780c */ /* 0x000fe40003f66070 */
[----:B---3--:R-:W-:Y:S01]  /*10f10*/  VIADD R70, R80, 0xfffffe75 ;  /* 0xfffffe7550467836 */ /* 0x008fe20000000000 */
[----:B------:R-:W-:Y:S01]  /*10f20*/  LDGSTS.E [R237+0x70018], desc[UR26][R146.64], !P4 ;  /* 0x7001800092ed7fae */ /* 0x000fe2000e1a101a */
[----:B------:R-:W-:Y:S01]  /*10f30*/  IMAD.WIDE R144, R74, 0x4, R144 ;  /* 0x000000044a907825 */ /* 0x000fe200078e0290 */
[----:B------:R-:W3:Y:S02]  /*10f40*/  LDC R80, c[0x0][0x3a0] ;  /* 0x0000e800ff507b82 */ /* 0x000ee40000000800 */
[----:B------:R-:W-:Y:S01]  /*10f50*/  ISETP.GE.U32.AND P4, PT, R70, 0x7ffffe36, PT ;  /* 0x7ffffe364600780c */ /* 0x000fe20003f86070 */
[----:B------:R-:W-:Y:S01]  /*10f60*/  IMAD.WIDE R142, R74, 0x4, R142 ;  /* 0x000000044a8e7825 */ /* 0x000fe200078e028e */
[----:B------:R-:W-:Y:S03]  /*10f70*/  LDGSTS.E [R237+0x7001c], desc[UR26][R144.64], !P6 ;  /* 0x7001c00090ed7fae */ /* 0x000fe6000f1a101a */
[----:B----4-:R-:W-:Y:S01]  /*10f80*/  VIADD R70, R71, 0xfffffe74 ;  /* 0xfffffe7447467836 */ /* 0x010fe20000000000 */
[----:B------:R-:W-:Y:S04]  /*10f90*/  LDGSTS.E [R237+0x70020], desc[UR26][R142.64], !P5 ;  /* 0x700200008eed7fae */ /* 0x000fe8000e9a101a */
[----:B------:R-:W-:Y:S01]  /*10fa0*/  ISETP.GE.U32.AND P6, PT, R70, 0x7ffffe35, PT ;  /* 0x7ffffe354600780c */ /* 0x000fe20003fc6070 */
[----:B------:R-:W-:-:S05]  /*10fb0*/  VIADD R70, R82, 0xfffffe73 ;  /* 0xfffffe7352467836 */ /* 0x000fca0000000000 */
[----:B------:R-:W-:Y:S01]  /*10fc0*/  ISETP.GE.U32.AND P5, PT, R70, 0x7ffffe34, PT ;  /* 0x7ffffe344600780c */ /* 0x000fe20003fa6070 */
[----:B------:R-:W-:Y:S01]  /*10fd0*/  IMAD.WIDE R70, R74, 0x4, R28 ;  /* 0x000000044a467825 */ /* 0x000fe200078e021c */
[----:B------:R4:W-:Y:S01]  /*10fe0*/  STL.64 [R1+0x2f0], R30 ;  /* 0x0002f01e01007387 */ /* 0x0009e20000100a00 */
[----:B------:R-:W2:Y:S02]  /*10ff0*/  LDC R29, c[0x0][0x3a0] ;  /* 0x0000e800ff1d7b82 */ /* 0x000ea40000000800 */
[----:B-1----:R-:W-:Y:S01]  /*11000*/  VIADD R28, R81, 0xfffffe72 ;  /* 0xfffffe72511c7836 */ /* 0x002fe20000000000 */
[----:B------:R-:W-:Y:S05]  /*11010*/  LDGSTS.E [R237+0x70024], desc[UR26][R70.64], !P3 ;  /* 0x7002400046ed7fae */ /* 0x000fea000d9a101a */
[----:B------:R-:W1:Y:S01]  /*11020*/  LDC R81, c[0x0][0x3a0] ;  /* 0x0000e800ff517b82 */ /* 0x000e620000000800 */
[----:B------:R-:W-:Y:S01]  /*11030*/  ISETP.GE.U32.AND P3, PT, R28, 0x7ffffe33, PT ;  /* 0x7ffffe331c00780c */ /* 0x000fe20003f66070 */
[----:B---3--:R-:W-:Y:S01]  /*11040*/  VIADD R28, R80, 0xfffffe71 ;  /* 0xfffffe71501c7836 */ /* 0x008fe20000000000 */
[----:B----4-:R-:W3:Y:S04]  /*11050*/  LDL.LU.64 R30, [R1+0x20] ;  /* 0x00002000011e7983 */ /* 0x010ee80000300a00 */
[----:B------:R4:W-:Y:S04]  /*11060*/  STL.64 [R1+0x2e8], R76 ;  /* 0x0002e84c01007387 */ /* 0x0009e80000100a00 */
[----:B------:R4:W-:Y:S04]  /*11070*/  STL.64 [R1+0x2e0], R72 ;  /* 0x0002e04801007387 */ /* 0x0009e80000100a00 */
[----:B----4-:R-:W4:Y:S04]  /*11080*/  LDL.LU.64 R76, [R1+0x18] ;  /* 0x00001800014c7983 */ /* 0x010f280000300a00 */
[----:B------:R-:W4:Y:S01]  /*11090*/  LDL.LU.64 R72, [R1+0x10] ;  /* 0x0000100001487983 */ /* 0x000f220000300a00 */
[----:B--2---:R-:W-:-:S02]  /*110a0*/  IMAD.WIDE R82, R74, 0x4, R90 ;  /* 0x000000044a527825 */ /* 0x004fc400078e025a */
[----:B------:R-:W2:Y:S03]  /*110b0*/  LDC R91, c[0x0][0x3a0] ;  /* 0x0000e800ff5b7b82 */ /* 0x000ea60000000800 */
[----:B------:R-:W-:Y:S01]  /*110c0*/  LDGSTS.E [R237+0x70028], desc[UR26][R82.64], !P4 ;  /* 0x7002800052ed7fae */ /* 0x000fe2000e1a101a */
[----:B------:R-:W-:Y:S01]  /*110d0*/  ISETP.GE.U32.AND P4, PT, R28, 0x7ffffe32, PT ;  /* 0x7ffffe321c00780c */ /* 0x000fe20003f86070 */
[----:B------:R-:W-:-:S03]  /*110e0*/  VIADD R28, R86, 0xfffffe70 ;  /* 0xfffffe70561c7836 */ /* 0x000fc60000000000 */
[----:B------:R-:W2:Y:S01]  /*110f0*/  LDC R90, c[0x0][0x3a0] ;  /* 0x0000e800ff5a7b82 */ /* 0x000ea20000000800 */
[C---:B------:R-:W-:Y:S02]  /*11100*/  IMAD.WIDE R84, R74.reuse, 0x4, R240 ;  /* 0x000000044a547825 */ /* 0x040fe400078e02f0 */
[----:B------:R-:W4:Y:S02]  /*11110*/  LDL.LU.64 R240, [R1+0x8] ;  /* 0x0000080001f07983 */ /* 0x000f240000300a00 */
[----:B------:R-:W-:Y:S02]  /*11120*/  IMAD.WIDE R86, R74, 0x4, R238 ;  /* 0x000000044a567825 */ /* 0x000fe400078e02ee */
[----:B------:R-:W-:Y:S01]  /*11130*/  LDGSTS.E [R237+0x7002c], desc[UR26][R84.64], !P6 ;  /* 0x7002c00054ed7fae */ /* 0x000fe2000f1a101a */
[----:B------:R-:W-:Y:S01]  /*11140*/  ISETP.GE.U32.AND P6, PT, R28, 0x7ffffe31, PT ;  /* 0x7ffffe311c00780c */ /* 0x000fe20003fc6070 */
[----:B-1----:R-:W-:Y:S02]  /*11150*/  VIADD R28, R81, 0xfffffe6f ;  /* 0xfffffe6f511c7836 */ /* 0x002fe40000000000 */
[----:B------:R-:W4:Y:S04]  /*11160*/  LDL.LU.64 R238, [R1] ;  /* 0x0000000001ee7983 */ /* 0x000f280000300a00 */
[----:B------:R-:W4:Y:S04]  /*11170*/  LDL.LU.64 R80, [R1+0x28] ;  /* 0x0000280001507983 */ /* 0x000f280000300a00 */
[----:B------:R-:W-:Y:S01]  /*11180*/  LDGSTS.E [R237+0x70030], desc[UR26][R86.64], !P5 ;  /* 0x7003000056ed7fae */ /* 0x000fe2000e9a101a */
[----:B------:R-:W-:Y:S01]  /*11190*/  ISETP.GE.U32.AND P5, PT, R28, 0x7ffffe30, PT ;  /* 0x7ffffe301c00780c */ /* 0x000fe20003fa6070 */
[----:B------:R-:W-:-:S02]  /*111a0*/  VIADD R28, R29, 0xfffffe6e ;  /* 0xfffffe6e1d1c7836 */ /* 0x000fc40000000000 */
[----:B------:R-:W1:Y:S01]  /*111b0*/  LDC R29, c[0x0][0x3a0] ;  /* 0x0000e800ff1d7b82 */ /* 0x000e620000000800 */
[----:B------:R-:W-:-:S05]  /*111c0*/  IMAD.WIDE R88, R74, 0x4, R88 ;  /* 0x000000044a587825 */ /* 0x000fca00078e0258 */
[----:B------:R-:W-:Y:S01]  /*111d0*/  LDGSTS.E [R237+0x70034], desc[UR26][R88.64], !P3 ;  /* 0x7003400058ed7fae */ /* 0x000fe2000d9a101a */
[----:B------:R-:W-:Y:S01]  /*111e0*/  ISETP.GE.U32.AND P3, PT, R28, 0x7ffffe2f, PT ;  /* 0x7ffffe2f1c00780c */ /* 0x000fe20003f66070 */
[----:B--2---:R-:W-:Y:S02]  /*111f0*/  VIADD R28, R91, 0xfffffe6d ;  /* 0xfffffe6d5b1c7836 */ /* 0x004fe40000000000 */
[----:B------:R-:W2:Y:S01]  /*11200*/  LDC R91, c[0x0][0x3a0] ;  /* 0x0000e800ff5b7b82 */ /* 0x000ea20000000800 */
[----:B------:R-:W-:-:S04]  /*11210*/  IMAD.WIDE R186, R74, 0x4, R186 ;  /* 0x000000044aba7825 */ /* 0x000fc800078e02ba */
[----:B---3--:R-:W-:-:S04]  /*11220*/  IMAD.WIDE R30, R74, 0x4, R30 ;  /* 0x000000044a1e7825 */ /* 0x008fc800078e021e */
[----:B----4-:R-:W-:-:S04]  /*11230*/  IMAD.WIDE R76, R74, 0x4, R76 ;  /* 0x000000044a4c7825 */ /* 0x010fc800078e024c */
[C---:B------:R-:W-:Y:S01]  /*11240*/  IMAD.WIDE R72, R74.reuse, 0x4, R72 ;  /* 0x000000044a487825 */ /* 0x040fe200078e0248 */
[----:B------:R3:W-:Y:S03]  /*11250*/  STL.64 [R1+0x140], R30 ;  /* 0x0001401e01007387 */ /* 0x0007e60000100a00 */
[----:B------:R-:W-:-:S04]  /*11260*/  IMAD.WIDE R184, R74, 0x4, R184 ;  /* 0x000000044ab87825 */ /* 0x000fc800078e02b8 */
[----:B------:R-:W-:-:S04]  /*11270*/  IMAD.WIDE R182, R74, 0x4, R182 ;  /* 0x000000044ab67825 */ /* 0x000fc800078e02b6 */
[----:B------:R-:W-:-:S04]  /*11280*/  IMAD.WIDE R180, R74, 0x4, R180 ;  /* 0x000000044ab47825 */ /* 0x000fc800078e02b4 */
[----:B------:R-:W-:-:S04]  /*11290*/  IMAD.WIDE R178, R74, 0x4, R178 ;  /* 0x000000044ab27825 */ /* 0x000fc800078e02b2 */
[----:B------:R-:W-:-:S04]  /*112a0*/  IMAD.WIDE R176, R74, 0x4, R176 ;  /* 0x000000044ab07825 */ /* 0x000fc800078e02b0 */
[----:B------:R-:W-:-:S04]  /*112b0*/  IMAD.WIDE R174, R74, 0x4, R174 ;  /* 0x000000044aae7825 */ /* 0x000fc800078e02ae */
[----:B------:R-:W-:-:S05]  /*112c0*/  IMAD.WIDE R80, R74, 0x4, R80 ;  /* 0x000000044a507825 */ /* 0x000fca00078e0250 */
[----:B------:R-:W-:Y:S01]  /*112d0*/  LDGSTS.E [R237+0x70038], desc[UR26][R80.64], !P4 ;  /* 0x7003800050ed7fae */ /* 0x000fe2000e1a101a */
[----:B------:R-:W-:Y:S01]  /*112e0*/  ISETP.GE.U32.AND P4, PT, R28, 0x7ffffe2e, PT ;  /* 0x7ffffe2e1c00780c */ /* 0x000fe20003f86070 */
[----:B------:R-:W-:Y:S02]  /*112f0*/  VIADD R28, R90, 0xfffffe6c ;  /* 0xfffffe6c5a1c7836 */ /* 0x000fe40000000000 */
[----:B------:R-:W4:Y:S01]  /*11300*/  LDC R90, c[0x0][0x3a0] ;  /* 0x0000e800ff5a7b82 */ /* 0x000f220000000800 */
[----:B------:R-:W-:Y:S02]  /*11310*/  LDGSTS.E [R237+0x7003c], desc[UR26][R30.64], !P6 ;  /* 0x7003c0001eed7fae */ /* 0x000fe4000f1a101a */
[----:B------:R-:W-:Y:S01]  /*11320*/  ISETP.GE.U32.AND P6, PT, R28, 0x7ffffe2d, PT ;  /* 0x7ffffe2d1c00780c */ /* 0x000fe20003fc6070 */
[----:B-1----:R-:W-:Y:S01]  /*11330*/  VIADD R28, R29, 0xfffffe6b ;  /* 0xfffffe6b1d1c7836 */ /* 0x002fe20000000000 */
[----:B------:R-:W-:Y:S03]  /*11340*/  LDGSTS.E [R237+0x70040], desc[UR26][R76.64], !P5 ;  /* 0x700400004ced7fae */ /* 0x000fe6000e9a101a */
[----:B------:R-:W1:Y:S01]  /*11350*/  LDC R29, c[0x0][0x3a0] ;  /* 0x0000e800ff1d7b82 */ /* 0x000e620000000800 */
[----:B------:R-:W-:Y:S01]  /*11360*/  ISETP.GE.U32.AND P5, PT, R28, 0x7ffffe2c, PT ;  /* 0x7ffffe2c1c00780c */ /* 0x000fe20003fa6070 */
[----:B--2---:R-:W-:Y:S01]  /*11370*/  VIADD R28, R91, 0xfffffe6a ;  /* 0xfffffe6a5b1c7836 */ /* 0x004fe20000000000 */
[----:B------:R-:W-:Y:S01]  /*11380*/  LDGSTS.E [R237+0x70044], desc[UR26][R72.64], !P3 ;  /* 0x7004400048ed7fae */ /* 0x000fe2000d9a101a */
[----:B------:R-:W-:-:S03]  /*11390*/  IMAD.WIDE R240, R74, 0x4, R240 ;  /* 0x000000044af07825 */ /* 0x000fc600078e02f0 */
[----:B---3--:R-:W2:Y:S01]  /*113a0*/  LDL.LU.64 R30, [R1+0x2f0] ;  /* 0x0002f000011e7983 */ /* 0x008ea20000300a00 */
[----:B------:R-:W3:Y:S01]  /*113b0*/  LDC R91, c[0x0][0x3a0] ;  /* 0x0000e800ff5b7b82 */ /* 0x000ee20000000800 */
[----:B------:R-:W-:Y:S01]  /*113c0*/  ISETP.GE.U32.AND P3, PT, R28, 0x7ffffe2b, PT ;  /* 0x7ffffe2b1c00780c */ /* 0x000fe20003f66070 */
[----:B------:R-:W-:Y:S01]  /*113d0*/  IMAD.WIDE R238, R74, 0x4, R238 ;  /* 0x000000044aee7825 */ /* 0x000fe200078e02ee */
[----:B------:R-:W-:Y:S04]  /*113e0*/  LDGSTS.E [R237+0x70048], desc[UR26][R240.64], !P4 ;  /* 0x70048000f0ed7fae */ /* 0x000fe8000e1a101a */
[----:B------:R1:W-:Y:S01]  /*113f0*/  LDGSTS.E [R237+0x7004c], desc[UR26][R238.64], !P6 ;  /* 0x7004c000eeed7fae */ /* 0x0003e2000f1a101a */
[----:B----4-:R-:W-:Y:S02]  /*11400*/  VIADD R28, R90, 0xfffffe69 ;  /* 0xfffffe695a1c7836 */ /* 0x010fe40000000000 */
[----:B------:R-:W4:Y:S03]  /*11410*/  LDC R90, c[0x0][0x3a0] ;  /* 0x0000e800ff5a7b82 */ /* 0x000f260000000800 */
[----:B------:R-:W-:Y:S01]  /*11420*/  ISETP.GE.U32.AND P4, PT, R28, 0x7ffffe2a, PT ;  /* 0x7ffffe2a1c00780c */ /* 0x000fe20003f86070 */
[----:B-1----:R-:W-:-:S04]  /*11430*/  VIADD R28, R29, 0xfffffe68 ;  /* 0xfffffe681d1c7836 */ /* 0x002fc80000000000 */
[----:B------:R-:W1:Y:S01]  /*11440*/  LDC R29, c[0x0][0x3a0] ;  /* 0x0000e800ff1d7b82 */ /* 0x000e620000000800 */
[----:B------:R3:W-:Y:S01]  /*11450*/  STL.64 [R1+0x138], R76 ;  /* 0x0001384c01007387 */ /* 0x0007e20000100a00 */
[----:B------:R-:W-:Y:S01]  /*11460*/  ISETP.GE.U32.AND P6, PT, R28, 0x7ffffe29, PT ;  /* 0x7ffffe291c00780c */ /* 0x000fe20003fc6070 */
[----:B---3--:R-:W-:-:S05]  /*11470*/  VIADD R28, R91, 0xfffffe67 ;  /* 0xfffffe675b1c7836 */ /* 0x008fca0000000000 */
[----:B------:R-:W3:Y:S01]  /*11480*/  LDC R91, c[0x0][0x3a0] ;  /* 0x0000e800ff5b7b82 */ /* 0x000ee20000000800 */
[----:B------:R-:W2:Y:S04]  /*11490*/  LDL.LU.64 R76, [R1+0x2e8] ;  /* 0x0002e800014c7983 */ /* 0x000ea80000300a00 */
[----:B------:R4:W-:Y:S04]  /*114a0*/  STL.64 [R1+0x130], R72 ;  /* 0x0001304801007387 */ /* 0x0009e80000100a00 */
[----:B----4-:R-:W4:Y:S04]  /*114b0*/  LDL.LU.64 R72, [R1+0x2e0] ;  /* 0x0002e00001487983 */ /* 0x010f280000300a00 */
[----:B------:R-:W-:Y:S04]  /*114c0*/  STL.64 [R1+0x128], R240 ;  /* 0x000128f001007387 */ /* 0x000fe80000100a00 */
[----:B------:R1:W-:Y:S02]  /*114d0*/  STL.64 [R1+0x120], R238 ;  /* 0x000120ee01007387 */ /* 0x0003e40000100a00 */
[----:B-1----:R-:W-:-:S05]  /*114e0*/  IMAD.WIDE R238, R74, 0x4, R250 ;  /* 0x000000044aee7825 */ /* 0x002fca00078e02fa */
[----:B------:R1:W-:Y:S04]  /*114f0*/  STL.64 [R1+0x118], R238 ;  /* 0x000118ee01007387 */ /* 0x0003e80000100a00 */
[----:B------:R1:W-:Y:S01]  /*11500*/  LDGSTS.E [R237+0x70050], desc[UR26][R238.64], !P5 ;  /* 0x70050000eeed7fae */ /* 0x0003e2000e9a101a */
[----:B------:R-:W-:Y:S01]  /*11510*/  ISETP.GE.U32.AND P5, PT, R28, 0x7ffffe28, PT ;  /* 0x7ffffe281c00780c */ /* 0x000fe20003fa6070 */
[----:B------:R-:W-:Y:S02]  /*11520*/  VIADD R28, R90, 0xfffffe66 ;  /* 0xfffffe665a1c7836 */ /* 0x000fe40000000000 */
[----:B------:R-:W3:Y:S01]  /*11530*/  LDC R90, c[0x0][0x3a0] ;  /* 0x0000e800ff5a7b82 */ /* 0x000ee20000000800 */
[----:B-1----:R-:W-:-:S05]  /*11540*/  IMAD.WIDE R238, R74, 0x4, R248 ;  /* 0x000000044aee7825 */ /* 0x002fca00078e02f8 */
[----:B------:R1:W-:Y:S04]  /*11550*/  STL.64 [R1+0x110], R238 ;  /* 0x000110ee01007387 */ /* 0x0003e80000100a00 */
[----:B------:R1:W-:Y:S01]  /*11560*/  LDGSTS.E [R237+0x70054], desc[UR26][R238.64], !P3 ;  /* 0x70054000eeed7fae */ /* 0x0003e2000d9a101a */
[----:B------:R-:W-:Y:S01]  /*11570*/  ISETP.GE.U32.AND P3, PT, R28, 0x7ffffe27, PT ;  /* 0x7ffffe271c00780c */ /* 0x000fe20003f66070 */
[----:B------:R-:W-:Y:S02]  /*11580*/  VIADD R28, R29, 0xfffffe65 ;  /* 0xfffffe651d1c7836 */ /* 0x000fe40000000000 */
[----:B------:R-:W3:Y:S01]  /*11590*/  LDC R29, c[0x0][0x3a0] ;  /* 0x0000e800ff1d7b82 */ /* 0x000ee20000000800 */
[----:B-1----:R-:W-:-:S05]  /*115a0*/  IMAD.WIDE R238, R74, 0x4, R246 ;  /* 0x000000044aee7825 */ /* 0x002fca00078e02f6 */
[----:B------:R1:W-:Y:S01]  /*115b0*/  LDGSTS.E [R237+0x70058], desc[UR26][R238.64], !P4 ;  /* 0x70058000eeed7fae */ /* 0x0003e2000e1a101a */
[----:B------:R-:W-:Y:S01]  /*115c0*/  ISETP.GE.U32.AND P4, PT, R28, 0x7ffffe26, PT ;  /* 0x7ffffe261c00780c */ /* 0x000fe20003f86070 */
[----:B---3--:R-:W-:Y:S02]  /*115d0*/  VIADD R28, R91, 0xfffffe64 ;  /* 0xfffffe645b1c7836 */ /* 0x008fe40000000000 */
[----:B------:R-:W3:Y:S01]  /*115e0*/  LDC R91, c[0x0][0x3a0] ;  /* 0x0000e800ff5b7b82 */ /* 0x000ee20000000800 */
        /* <DEDUP_REMOVED lines=8> */
[----:B------:R-:W-:Y:S01]  /*11670*/  LDGSTS.E [R237+0x70060], desc[UR26][R238.64], !P5 ;  /* 0x70060000eeed7fae */ /* 0x000fe2000e9a101a */
[----:B------:R-:W-:Y:S01]  /*11680*/  ISETP.GE.U32.AND P5, PT, R28, 0x7ffffe24, PT ;  /* 0x7ffffe241c00780c */ /* 0x000fe20003fa6070 */
[----:B------:R-:W-:Y:S02]  /*11690*/  VIADD R28, R29, 0xfffffe62 ;  /* 0xfffffe621d1c7836 */ /* 0x000fe40000000000 */
[----:B------:R-:W1:Y:S01]  /*116a0*/  LDC R29, c[0x0][0x3a0] ;  /* 0x0000e800ff1d7b82 */ /* 0x000e620000000800 */
[----:B------:R-:W-:Y:S02]  /*116b0*/  LDGSTS.E [R237+0x70064], desc[UR26][R186.64], !P3 ;  /* 0x70064000baed7fae */ /* 0x000fe4000d9a101a */
[----:B------:R-:W-:Y:S01]  /*116c0*/  ISETP.GE.U32.AND P3, PT, R28, 0x7ffffe23, PT ;  /* 0x7ffffe231c00780c */ /* 0x000fe20003f66070 */
[----:B---3--:R-:W-:Y:S01]  /*116d0*/  VIADD R28, R91, 0xfffffe61 ;  /* 0xfffffe615b1c7836 */ /* 0x008fe20000000000 */
[----:B------:R-:W-:Y:S03]  /*116e0*/  LDGSTS.E [R237+0x70068], desc[UR26][R184.64], !P4 ;  /* 0x70068000b8ed7fae */ /* 0x000fe6000e1a101a */
[----:B------:R-:W3:Y:S01]  /*116f0*/  LDC R91, c[0x0][0x3a0] ;  /* 0x0000e800ff5b7b82 */ /* 0x000ee20000000800 */
[----:B------:R-:W-:Y:S01]  /*11700*/  ISETP.GE.U32.AND P4, PT, R28, 0x7ffffe22, PT ;  /* 0x7ffffe221c00780c */ /* 0x000fe20003f86070 */
[----:B------:R-:W-:Y:S01]  /*11710*/  VIADD R28, R90, 0xfffffe60 ;  /* 0xfffffe605a1c7836 */ /* 0x000fe20000000000 */
[----:B------:R-:W-:Y:S05]  /*11720*/  LDGSTS.E [R237+0x7006c], desc[UR26][R182.64], !P6 ;  /* 0x7006c000b6ed7fae */ /* 0x000fea000f1a101a */
[----:B------:R-:W3:Y:S01]  /*11730*/  LDC R90, c[0x0][0x3a0] ;  /* 0x0000e800ff5a7b82 */ /* 0x000ee20000000800 */
[----:B------:R-:W-:Y:S01]  /*11740*/  ISETP.GE.U32.AND P6, PT, R28, 0x7ffffe21, PT ;  /* 0x7ffffe211c00780c */ /* 0x000fe20003fc6070 */
[----:B------:R-:W-:Y:S04]  /*11750*/  LDGSTS.E [R237+0x70070], desc[UR26][R180.64], !P5 ;  /* 0x70070000b4ed7fae */ /* 0x000fe8000e9a101a */
[----:B------:R-:W-:Y:S01]  /*11760*/  LDGSTS.E [R237+0x70074], desc[UR26][R178.64], !P3 ;  /* 0x70074000b2ed7fae */ /* 0x000fe2000d9a101a */
[----:B-1----:R-:W-:-:S02]  /*11770*/  VIADD R28, R29, 0xfffffe5f ;  /* 0xfffffe5f1d1c7836 */ /* 0x002fc40000000000 */
[----:B------:R-:W1:Y:S01]  /*11780*/  LDC R29, c[0x0][0x3a0] ;  /* 0x0000e800ff1d7b82 */ /* 0x000e620000000800 */
[----:B------:R-:W-:Y:S02]  /*11790*/  LDGSTS.E [R237+0x70078], desc[UR26][R176.64], !P4 ;  /* 0x70078000b0ed7fae */ /* 0x000fe4000e1a101a */
[----:B------:R-:W-:Y:S02]  /*117a0*/  ISETP.GE.U32.AND P5, PT, R28, 0x7ffffe20, PT ;  /* 0x7ffffe201c00780c */ /* 0x000fe40003fa6070 */
[----:B------:R-:W-:Y:S01]  /*117b0*/  LDGSTS.E [R237+0x7007c], desc[UR26][R174.64], !P6 ;  /* 0x7007c000aeed7fae */ /* 0x000fe2000f1a101a */
[----:B---3--:R-:W-:Y:S02]  /*117c0*/  VIADD R28, R91, 0xfffffe5e ;  /* 0xfffffe5e5b1c7836 */ /* 0x008fe40000000000 */
[----:B------:R-:W3:Y:S03]  /*117d0*/  LDC R91, c[0x0][0x3a0] ;  /* 0x0000e800ff5b7b82 */ /* 0x000ee60000000800 */
[----:B------:R-:W-:Y:S01]  /*117e0*/  ISETP.GE.U32.AND P3, PT, R28, 0x7ffffe1f, PT ;  /* 0x7ffffe1f1c00780c */ /* 0x000fe20003f66070 */
[----:B------:R-:W-:-:S04]  /*117f0*/  VIADD R28, R90, 0xfffffe5d ;  /* 0xfffffe5d5a1c7836 */ /* 0x000fc80000000000 */
[----:B------:R-:W3:Y:S01]  /*11800*/  LDC R90, c[0x0][0x3a0] ;  /* 0x0000e800ff5a7b82 */ /* 0x000ee20000000800 */
[----:B------:R-:W-:Y:S01]  /*11810*/  ISETP.GE.U32.AND P4, PT, R28, 0x7ffffe1e, PT ;  /* 0x7ffffe1e1c00780c */ /* 0x000fe20003f86070 */
[----:B-1----:R-:W-:-:S06]  /*11820*/  VIADD R28, R29, 0xfffffe5c ;  /* 0xfffffe5c1d1c7836 */ /* 0x002fcc0000000000 */
[----:B------:R-:W1:Y:S01]  /*11830*/  LDC R29, c[0x0][0x3a0] ;  /* 0x0000e800ff1d7b82 */ /* 0x000e620000000800 */
[----:B------:R-:W-:Y:S01]  /*11840*/  ISETP.GE.U32.AND P6, PT, R28, 0x7ffffe1d, PT ;  /* 0x7ffffe1d1c00780c */ /* 0x000fe20003fc6070 */
[----:B---3--:R-:W-:-:S06]  /*11850*/  VIADD R28, R91, 0xfffffe5b ;  /* 0xfffffe5b5b1c7836 */ /* 0x008fcc0000000000 */
[----:B------:R-:W3:Y:S01]  /*11860*/  LDC R91, c[0x0][0x3a0] ;  /* 0x0000e800ff5b7b82 */ /* 0x000ee20000000800 */
[----:B------:R-:W-:-:S04]  /*11870*/  IMAD.WIDE R172, R74, 0x4, R172 ;  /* 0x000000044aac7825 */ /* 0x000fc800078e02ac */
[----:B------:R-:W-:Y:S01]  /*11880*/  IMAD.WIDE R170, R74, 0x4, R170 ;  /* 0x000000044aaa7825 */ /* 0x000fe200078e02aa */
[----:B------:R-:W-:Y:S01]  /*11890*/  LDGSTS.E [R237+0x70080], desc[UR26][R172.64], !P5 ;  /* 0x70080000aced7fae */ /* 0x000fe2000e9a101a */
[----:B------:R-:W-:Y:S02]  /*118a0*/  ISETP.GE.U32.AND P5, PT, R28, 0x7ffffe1c, PT ;  /* 0x7ffffe1c1c00780c */ /* 0x000fe40003fa6070 */
[----:B------:R-:W-:Y:S01]  /*118b0*/  VIADD R28, R90, 0xfffffe5a ;  /* 0xfffffe5a5a1c7836 */ /* 0x000fe20000000000 */
[----:B------:R-:W-:Y:S01]  /*118c0*/  LDGSTS.E [R237+0x70084], desc[UR26][R170.64], !P3 ;  /* 0x70084000aaed7fae */ /* 0x000fe2000d9a101a */
[----:B------:R-:W2:Y:S01]  /*118d0*/  LDC R90, c[0x0][0x3a0] ;  /* 0x0000e800ff5a7b82 */ /* 0x000ea20000000800 */
[----:B------:R-:W-:Y:S02]  /*118e0*/  IMAD.WIDE R166, R74, 0x4, R166 ;  /* 0x000000044aa67825 */ /* 0x000fe400078e02a6 */
[----:B------:R-:W-:Y:S02]  /*118f0*/  ISETP.GE.U32.AND P3, PT, R28, 0x7ffffe1b, PT ;  /* 0x7ffffe1b1c00780c */ /* 0x000fe40003f66070 */
[----:B-1----:R-:W-:Y:S01]  /*11900*/  VIADD R28, R29, 0xfffffe59 ;  /* 0xfffffe591d1c7836 */ /* 0x002fe20000000000 */
[----:B------:R-:W-:Y:S02]  /*11910*/  LDGSTS.E [R237+0x70088], desc[UR26][R166.64], !P4 ;  /* 0x70088000a6ed7fae */ /* 0x000fe4000e1a101a */
[----:B------:R-:W1:Y:S02]  /*11920*/  LDC R29, c[0x0][0x3a0] ;  /* 0x0000e800ff1d7b82 */ /* 0x000e640000000800 */
[----:B------:R-:W-:Y:S01]  /*11930*/  ISETP.GE.U32.AND P4, PT, R28, 0x7ffffe1a, PT ;  /* 0x7ffffe1a1c00780c */ /* 0x000fe20003f86070 */
[----:B---3--:R-:W-:-:S05]  /*11940*/  VIADD R28, R91, 0xfffffe58 ;  /* 0xfffffe585b1c7836 */ /* 0x008fca0000000000 */
[----:B------:R-:W3:Y:S01]  /*11950*/  LDC R91, c[0x0][0x3a0] ;  /* 0x0000e800ff5b7b82 */ /* 0x000ee20000000800 */
[----:B------:R-:W-:Y:S01]  /*11960*/  STL.64 [R1+0xf8], R238 ;  /* 0x0000f8ee01007387 */ /* 0x000fe20000100a00 */
[----:B------:R-:W-:-:S03]  /*11970*/  IMAD.WIDE R164, R74, 0x4, R164 ;  /* 0x000000044aa47825 */ /* 0x000fc600078e02a4 */
[----:B------:R-:W-:Y:S04]  /*11980*/  STL.64 [R1+0xf0], R186 ;  /* 0x0000f0ba01007387 */ /* 0x000fe80000100a00 */
[----:B------:R-:W-:Y:S04]  /*11990*/  STL.64 [R1+0xe8], R184 ;  /* 0x0000e8b801007387 */ /* 0x000fe80000100a00 */
[----:B------:R-:W-:Y:S01]  /*119a0*/  STL.64 [R1+0xe0], R182 ;  /* 0x0000e0b601007387 */ /* 0x000fe20000100a00 */
[----:B------:R-:W-:-:S03]  /*119b0*/  IMAD.WIDE R162, R74, 0x4, R162 ;  /* 0x000000044aa27825 */ /* 0x000fc600078e02a2 */
[----:B------:R-:W-:Y:S04]  /*119c0*/  STL.64 [R1+0xd8], R180 ;  /* 0x0000d8b401007387 */ /* 0x000fe80000100a00 */
[----:B------:R-:W-:Y:S04]  /*119d0*/  STL.64 [R1+0xd0], R178 ;  /* 0x0000d0b201007387 */ /* 0x000fe80000100a00 */
[----:B------:R-:W-:Y:S04]  /*119e0*/  STL.64 [R1+0xc8], R176 ;  /* 0x0000c8b001007387 */ /* 0x000fe80000100a00 */
[----:B------:R-:W-:Y:S01]  /*119f0*/  LDGSTS.E [R237+0x7008c], desc[UR26][R164.64], !P6 ;  /* 0x7008c000a4ed7fae */ /* 0x000fe2000f1a101a */
[----:B------:R-:W-:Y:S01]  /*11a00*/  ISETP.GE.U32.AND P6, PT, R28, 0x7ffffe19, PT ;  /* 0x7ffffe191c00780c */ /* 0x000fe20003fc6070 */
[----:B--2---:R-:W-:-:S02]  /*11a10*/  VIADD R28, R90, 0xfffffe57 ;  /* 0xfffffe575a1c7836 */ /* 0x004fc40000000000 */
[----:B------:R-:W-:Y:S01]  /*11a20*/  STL.64 [R1+0xc0], R174 ;  /* 0x0000c0ae01007387 */ /* 0x000fe20000100a00 */
[----:B------:R-:W2:Y:S03]  /*11a30*/  LDC R90, c[0x0][0x3a0] ;  /* 0x0000e800ff5a7b82 */ /* 0x000ea60000000800 */
[----:B------:R-:W-:Y:S04]  /*11a40*/  STL.64 [R1+0xb8], R172 ;  /* 0x0000b8ac01007387 */ /* 0x000fe80000100a00 */
[----:B------:R-:W-:Y:S04]  /*11a50*/  STL.64 [R1+0xb0], R170 ;  /* 0x0000b0aa01007387 */ /* 0x000fe80000100a00 */
[----:B------:R-:W-:Y:S04]  /*11a60*/  STL.64 [R1+0xa8], R166 ;  /* 0x0000a8a601007387 */ /* 0x000fe80000100a00 */
[----:B------:R-:W-:Y:S04]  /*11a70*/  STL.64 [R1+0xa0], R164 ;  /* 0x0000a0a401007387 */ /* 0x000fe80000100a00 */
[----:B------:R3:W-:Y:S04]  /*11a80*/  STL.64 [R1+0x98], R162 ;  /* 0x000098a201007387 */ /* 0x0007e80000100a00 */
[----:B------:R3:W-:Y:S01]  /*11a90*/  LDGSTS.E [R237+0x70090], desc[UR26][R162.64], !P5 ;  /* 0x70090000a2ed7fae */ /* 0x0007e2000e9a101a */
[----:B------:R-:W-:Y:S01]  /*11aa0*/  ISETP.GE.U32.AND P5, PT, R28, 0x7ffffe18, PT ;  /* 0x7ffffe181c00780c */ /* 0x000fe20003fa6070 */
[----:B-1----:R-:W-:-:S02]  /*11ab0*/  VIADD R28, R29, 0xfffffe56 ;  /* 0xfffffe561d1c7836 */ /* 0x002fc40000000000 */
[----:B------:R-:W1:Y:S01]  /*11ac0*/  LDC R29, c[0x0][0x3a0] ;  /* 0x0000e800ff1d7b82 */ /* 0x000e620000000800 */
[----:B---3--:R-:W-:-:S05]  /*11ad0*/  IMAD.WIDE R162, R74, 0x4, R188 ;  /* 0x000000044aa27825 */ /* 0x008fca00078e02bc */
[----:B------:R3:W-:Y:S01]  /*11ae0*/  LDGSTS.E [R237+0x70094], desc[UR26][R162.64], !P3 ;  /* 0x70094000a2ed7fae */ /* 0x0007e2000d9a101a */
[----:B------:R-:W-:Y:S01]  /*11af0*/  ISETP.GE.U32.AND P3, PT, R28, 0x7ffffe17, PT ;  /* 0x7ffffe171c00780c */ /* 0x000fe20003f66070 */
[----:B------:R-:W-:Y:S02]  /*11b00*/  VIADD R28, R91, 0xfffffe55 ;  /* 0xfffffe555b1c7836 */ /* 0x000fe40000000000 */
[----:B------:R-:W4:Y:S01]  /*11b10*/  LDC R91, c[0x0][0x3a0] ;  /* 0x0000e800ff5b7b82 */ /* 0x000f220000000800 */
[----:B------:R3:W-:Y:S02]  /*11b20*/  STL.64 [R1+0x90], R162 ;  /* 0x000090a201007387 */ /* 0x0007e40000100a00 */
[----:B---3--:R-:W-:-:S05]  /*11b30*/  IMAD.WIDE R162, R74, 0x4, R190 ;  /* 0x000000044aa27825 */ /* 0x008fca00078e02be */
[----:B------:R3:W-:Y:S04]  /*11b40*/  STL.64 [R1+0x88], R162 ;  /* 0x000088a201007387 */ /* 0x0007e80000100a00 */
[----:B------:R3:W-:Y:S01]  /*11b50*/  LDGSTS.E [R237+0x70098], desc[UR26][R162.64], !P4 ;  /* 0x70098000a2ed7fae */ /* 0x0007e2000e1a101a */
[----:B------:R-:W-:Y:S01]  /*11b60*/  ISETP.GE.U32.AND P4, PT, R28, 0x7ffffe16, PT ;  /* 0x7ffffe161c00780c */ /* 0x000fe20003f86070 */
[----:B--2---:R-:W-:Y:S02]  /*11b70*/  VIADD R28, R90, 0xfffffe54 ;  /* 0xfffffe545a1c7836 */ /* 0x004fe40000000000 */
[----:B------:R-:W2:Y:S01]  /*11b80*/  LDC R90, c[0x0][0x3a0] ;  /* 0x0000e800ff5a7b82 */ /* 0x000ea20000000800 */
[----:B---3--:R-:W-:-:S05]  /*11b90*/  IMAD.WIDE R162, R74, 0x4, R192 ;  /* 0x000000044aa27825 */ /* 0x008fca00078e02c0 */
[----:B------:R3:W-:Y:S04]  /*11ba0*/  STL.64 [R1+0x80], R162 ;  /* 0x000080a201007387 */ /* 0x0007e80000100a00 */
[----:B------:R3:W-:Y:S01]  /*11bb0*/  LDGSTS.E [R237+0x7009c], desc[UR26][R162.64], !P6 ;  /* 0x7009c000a2ed7fae */ /* 0x0007e2000f1a101a */
[----:B------:R-:W-:Y:S01]  /*11bc0*/  ISETP.GE.U32.AND P6, PT, R28, 0x7ffffe15, PT ;  /* 0x7ffffe151c00780c */ /* 0x000fe20003fc6070 */
[----:B-1----:R-:W-:Y:S02]  /*11bd0*/  VIADD R28, R29, 0xfffffe53 ;  /* 0xfffffe531d1c7836 */ /* 0x002fe40000000000 */
[----:B------:R-:W1:Y:S01]  /*11be0*/  LDC R29, c[0x0][0x3a0] ;  /* 0x0000e800ff1d7b82 */ /* 0x000e620000000800 */
[----:B---3--:R-:W-:-:S05]  /*11bf0*/  IMAD.WIDE R162, R74, 0x4, R194 ;  /* 0x000000044aa27825 */ /* 0x008fca00078e02c2 */
[----:B------:R3:W-:Y:S01]  /*11c00*/  LDGSTS.E [R237+0x700a0], desc[UR26][R162.64], !P5 ;  /* 0x700a0000a2ed7fae */ /* 0x0007e2000e9a101a */
[----:B------:R-:W-:Y:S01]  /*11c10*/  ISETP.GE.U32.AND P5, PT, R28, 0x7ffffe14, PT ;  /* 0x7ffffe141c00780c */ /* 0x000fe20003fa6070 */
[----:B----4-:R-:W-:Y:S02]  /*11c20*/  VIADD R28, R91, 0xfffffe52 ;  /* 0xfffffe525b1c7836 */ /* 0x010fe40000000000 */
        /* <DEDUP_REMOVED lines=36> */
[----:B------:R3:W-:Y:S01]  /*11e70*/  STL.64 [R1+0x48], R162 ;  /* 0x000048a201007387 */ /* 0x0007e20000100a00 */
[----:B------:R-:W4:Y:S01]  /*11e80*/  LDC R91, c[0x0][0x3a0] ;  /* 0x0000e800ff5b7b82 */ /* 0x000f220000000800 */
[----:B---3--:R-:W-:-:S05]  /*11e90*/  IMAD.WIDE R162, R74, 0x4, R208 ;  /* 0x000000044aa27825 */ /* 0x008fca00078e02d0 */
[----:B------:R3:W-:Y:S04]  /*11ea0*/  STL.64 [R1+0x40], R162 ;  /* 0x000040a201007387 */ /* 0x0007e80000100a00 */
[----:B------:R3:W-:Y:S01]  /*11eb0*/  LDGSTS.E [R237+0x700bc], desc[UR26][R162.64], !P6 ;  /* 0x700bc000a2ed7fae */ /* 0x0007e2000f1a101a */
[----:B------:R-:W-:Y:S01]  /*11ec0*/  ISETP.GE.U32.AND P6, PT, R28, 0x7ffffe0d, PT ;  /* 0x7ffffe0d1c00780c */ /* 0x000fe20003fc6070 */
[----:B--2---:R-:W-:Y:S02]  /*11ed0*/  VIADD R28, R90, 0xfffffe4b ;  /* 0xfffffe4b5a1c7836 */ /* 0x004fe40000000000 */
[C---:B------:R-:W-:Y:S01]  /*11ee0*/  IMAD.WIDE R164, R74.reuse, 0x4, R222 ;  /* 0x000000044aa47825 */ /* 0x040fe200078e02de */
[----:B------:R-:W2:Y:S03]  /*11ef0*/  LDC R90, c[0x0][0x3a0] ;  /* 0x0000e800ff5a7b82 */ /* 0x000ea60000000800 */
[----:B---3--:R-:W-:-:S05]  /*11f00*/  IMAD.WIDE R162, R74, 0x4, R210 ;  /* 0x000000044aa27825 */ /* 0x008fca00078e02d2 */
[----:B------:R3:W-:Y:S04]  /*11f10*/  STL.64 [R1+0x38], R162 ;  /* 0x000038a201007387 */ /* 0x0007e80000100a00 */
[----:B------:R3:W-:Y:S01]  /*11f20*/  LDGSTS.E [R237+0x700c0], desc[UR26][R162.64], !P5 ;  /* 0x700c0000a2ed7fae */ /* 0x0007e2000e9a101a */
[----:B------:R-:W-:Y:S01]  /*11f30*/  ISETP.GE.U32.AND P5, PT, R28, 0x7ffffe0c, PT ;  /* 0x7ffffe0c1c00780c */ /* 0x000fe20003fa6070 */
[----:B-1----:R-:W-:Y:S02]  /*11f40*/  VIADD R28, R29, 0xfffffe4a ;  /* 0xfffffe4a1d1c7836 */ /* 0x002fe40000000000 */
[C---:B------:R-:W-:Y:S01]  /*11f50*/  IMAD.WIDE R248, R74.reuse, 0x4, R228 ;  /* 0x000000044af87825 */ /* 0x040fe200078e02e4 */
[----:B------:R-:W1:Y:S03]  /*11f60*/  LDC R29, c[0x0][0x3a0] ;  /* 0x0000e800ff1d7b82 */ /* 0x000e660000000800 */
[----:B---3--:R-:W-:-:S05]  /*11f70*/  IMAD.WIDE R162, R74, 0x4, R212 ;  /* 0x000000044aa27825 */ /* 0x008fca00078e02d4 */
[----:B------:R3:W-:Y:S04]  /*11f80*/  STL.64 [R1+0x30], R162 ;  /* 0x000030a201007387 */ /* 0x0007e80000100a00 */
[----:B------:R3:W-:Y:S01]  /*11f90*/  LDGSTS.E [R237+0x700c4], desc[UR26][R162.64], !P3 ;  /* 0x700c4000a2ed7fae */ /* 0x0007e2000d9a101a */
[----:B------:R-:W-:Y:S01]  /*11fa0*/  ISETP.GE.U32.AND P3, PT, R28, 0x7ffffe0b, PT ;  /* 0x7ffffe0b1c00780c */ /* 0x000fe20003f66070 */
[----:B----4-:R-:W-:Y:S02]  /*11fb0*/  VIADD R28, R91, 0xfffffe49 ;  /* 0xfffffe495b1c7836 */ /* 0x010fe40000000000 */
[C---:B------:R-:W-:Y:S01]  /*11fc0*/  IMAD.WIDE R250, R74.reuse, 0x4, R226 ;  /* 0x000000044afa7825 */ /* 0x040fe200078e02e2 */
[----:B------:R-:W4:Y:S03]  /*11fd0*/  LDC R91, c[0x0][0x3a0] ;  /* 0x0000e800ff5b7b82 */ /* 0x000f260000000800 */
[----:B---3--:R-:W-:-:S05]  /*11fe0*/  IMAD.WIDE R162, R74, 0x4, R214 ;  /* 0x000000044aa27825 */ /* 0x008fca00078e02d6 */
[----:B------:R3:W-:Y:S04]  /*11ff0*/  STL.64 [R1+0x28], R162 ;  /* 0x000028a201007387 */ /* 0x0007e80000100a00 */
[----:B------:R3:W-:Y:S01]  /*12000*/  LDGSTS.E [R237+0x700c8], desc[UR26][R162.64], !P4 ;  /* 0x700c8000a2ed7fae */ /* 0x0007e2000e1a101a */
[----:B------:R-:W-:Y:S01]  /*12010*/  ISETP.GE.U32.AND P4, PT, R28, 0x7ffffe0a, PT ;  /* 0x7ffffe0a1c00780c */ /* 0x000fe20003f86070 */
[----:B---3--:R-:W-:-:S05]  /*12020*/  IMAD.WIDE R162, R74, 0x4, R216 ;  /* 0x000000044aa27825 */ /* 0x008fca00078e02d8 */
[----:B------:R3:W-:Y:S04]  /*12030*/  STL.64 [R1+0x20], R162 ;  /* 0x000020a201007387 */ /* 0x0007e80000100a00 */
[----:B------:R3:W-:Y:S02]  /*12040*/  LDGSTS.E [R237+0x700cc], desc[UR26][R162.64], !P6 ;  /* 0x700cc000a2ed7fae */ /* 0x0007e4000f1a101a */
[----:B---3--:R-:W-:-:S05]  /*12050*/  IMAD.WIDE R162, R74, 0x4, R218 ;  /* 0x000000044aa27825 */ /* 0x008fca00078e02da */
[----:B------:R3:W-:Y:S04]  /*12060*/  STL.64 [R1+0x18], R162 ;  /* 0x000018a201007387 */ /* 0x0007e80000100a00 */
[----:B------:R3:W-:Y:S02]  /*12070*/  LDGSTS.E [R237+0x700d0], desc[UR26][R162.64], !P5 ;  /* 0x700d0000a2ed7fae */ /* 0x0007e4000e9a101a */
[----:B---3--:R-:W-:-:S05]  /*12080*/  IMAD.WIDE R162, R74, 0x4, R220 ;  /* 0x000000044aa27825 */ /* 0x008fca00078e02dc */
[----:B------:R3:W-:Y:S04]  /*12090*/  STL.64 [R1+0x10], R162 ;  /* 0x000010a201007387 */ /* 0x0007e80000100a00 */
[----:B------:R3:W-:Y:S04]  /*120a0*/  LDGSTS.E [R237+0x700d4], desc[UR26][R162.64], !P3 ;  /* 0x700d4000a2ed7fae */ /* 0x0007e8000d9a101a */
[----:B------:R1:W-:Y:S04]  /*120b0*/  STL.64 [R1+0x8], R164 ;  /* 0x000008a401007387 */ /* 0x0003e80000100a00 */
[----:B------:R1:W-:Y:S01]  /*120c0*/  LDGSTS.E [R237+0x700d8], desc[UR26][R164.64], !P4 ;  /* 0x700d8000a4ed7fae */ /* 0x0003e2000e1a101a */
[C---:B------:R-:W-:Y:S01]  /*120d0*/  IMAD.WIDE R244, R74.reuse, 0x4, R232 ;  /* 0x000000044af47825 */ /* 0x040fe200078e02e8 */
[----:B---3--:R-:W3:Y:S03]  /*120e0*/  LDC R162, c[0x0][0x3a0] ;  /* 0x0000e800ffa27b82 */ /* 0x008ee60000000800 */
[----:B-1----:R-:W-:-:S05]  /*120f0*/  IMAD.WIDE R164, R74, 0x4, R224 ;  /* 0x000000044aa47825 */ /* 0x002fca00078e02e0 */
[----:B------:R1:W-:Y:S04]  /*12100*/  STL.64 [R1], R164 ;  /* 0x000000a401007387 */ /* 0x0003e80000100a00 */
[----:B------:R-:W3:Y:S04]  /*12110*/  LDL.LU.64 R218, [R1+0x168] ;  /* 0x0001680001da7983 */ /* 0x000ee80000300a00 */
[----:B------:R-:W3:Y:S04]  /*12120*/  LDL.LU.64 R216, [R1+0x160] ;  /* 0x0001600001d87983 */ /* 0x000ee80000300a00 */
[----:B------:R-:W3:Y:S04]  /*12130*/  LDL.LU.64 R214, [R1+0x158] ;  /* 0x0001580001d67983 */ /* 0x000ee80000300a00 */
[----:B------:R-:W3:Y:S04]  /*12140*/  LDL.LU.64 R212, [R1+0x150] ;  /* 0x0001500001d47983 */ /* 0x000ee80000300a00 */
[----:B------:R-:W3:Y:S04]  /*12150*/  LDL.LU.64 R228, [R1+0x188] ;  /* 0x0001880001e47983 */ /* 0x000ee80000300a00 */
[----:B------:R-:W3:Y:S04]  /*12160*/  LDL.LU.64 R226, [R1+0x180] ;  /* 0x0001800001e27983 */ /* 0x000ee80000300a00 */
[----:B------:R-:W3:Y:S04]  /*12170*/  LDL.LU.64 R224, [R1+0x178] ;  /* 0x0001780001e07983 */ /* 0x000ee80000300a00 */
[----:B------:R-:W3:Y:S01]  /*12180*/  LDL.LU.64 R232, [R1+0x170] ;  /* 0x0001700001e87983 */ /* 0x000ee20000300a00 */
[----:B--2---:R-:W-:-:S02]  /*12190*/  VIADD R28, R90, 0xfffffe48 ;  /* 0xfffffe485a1c7836 */ /* 0x004fc40000000000 */
[----:B------:R-:W2:Y:S03]  /*121a0*/  LDC R90, c[0x0][0x3a0] ;  /* 0x0000e800ff5a7b82 */ /* 0x000ea60000000800 */
[----:B------:R-:W-:Y:S01]  /*121b0*/  ISETP.GE.U32.AND P6, PT, R28, 0x7ffffe09, PT ;  /* 0x7ffffe091c00780c */ /* 0x000fe20003fc6070 */
[----:B------:R-:W-:-:S04]  /*121c0*/  VIADD R28, R29, 0xfffffe47 ;  /* 0xfffffe471d1c7836 */ /* 0x000fc80000000000 */
[----:B------:R-:W1:Y:S01]  /*121d0*/  LDC R29, c[0x0][0x3a0] ;  /* 0x0000e800ff1d7b82 */ /* 0x000e620000000800 */
[----:B------:R-:W-:Y:S01]  /*121e0*/  ISETP.GE.U32.AND P5, PT, R28, 0x7ffffe08, PT ;  /* 0x7ffffe081c00780c */ /* 0x000fe20003fa6070 */
[----:B----4-:R-:W-:-:S06]  /*121f0*/  VIADD R28, R91, 0xfffffe46 ;  /* 0xfffffe465b1c7836 */ /* 0x010fcc0000000000 */
[----:B------:R-:W4:Y:S01]  /*12200*/  LDC R91, c[0x0][0x3a0] ;  /* 0x0000e800ff5b7b82 */ /* 0x000f220000000800 */
[----:B------:R-:W-:Y:S01]  /*12210*/  ISETP.GE.U32.AND P3, PT, R28, 0x7ffffe07, PT ;  /* 0x7ffffe071c00780c */ /* 0x000fe20003f66070 */
[----:B------:R-:W-:Y:S04]  /*12220*/  LDGSTS.E [R237+0x700dc], desc[UR26][R164.64], !P6 ;  /* 0x700dc000a4ed7fae */ /* 0x000fe8000f1a101a */
[----:B------:R-:W-:Y:S01]  /*12230*/  LDGSTS.E [R237+0x700e0], desc[UR26][R250.64], !P5 ;  /* 0x700e0000faed7fae */ /* 0x000fe2000e9a101a */
[----:B--2---:R-:W-:Y:S02]  /*12240*/  VIADD R28, R90, 0xfffffe45 ;  /* 0xfffffe455a1c7836 */ /* 0x004fe40000000000 */
[----:B------:R-:W2:Y:S03]  /*12250*/  LDC R90, c[0x0][0x3a0] ;  /* 0x0000e800ff5a7b82 */ /* 0x000ea60000000800 */
[----:B------:R-:W-:Y:S01]  /*12260*/  ISETP.GE.U32.AND P4, PT, R28, 0x7ffffe06, PT ;  /* 0x7ffffe061c00780c */ /* 0x000fe20003f86070 */
[----:B------:R-:W-:Y:S01]  /*12270*/  UIADD3 UR36, UPT, UPT, UR9, -0x1c0, URZ ;  /* 0xfffffe4009247890 */ /* 0x000fe2000fffe0ff */
[----:B------:R-:W-:Y:S01]  /*12280*/  LDGSTS.E [R237+0x700e4], desc[UR26][R248.64], !P3 ;  /* 0x700e4000f8ed7fae */ /* 0x000fe2000d9a101a */
[----:B-1----:R-:W-:-:S05]  /*12290*/  VIADD R28, R29, 0xfffffe44 ;  /* 0xfffffe441d1c7836 */ /* 0x002fca0000000000 */
[----:B------:R-:W-:Y:S01]  /*122a0*/  ISETP.GE.U32.AND P6, PT, R28, 0x7ffffe05, PT ;  /* 0x7ffffe051c00780c */ /* 0x000fe20003fc6070 */
[----:B---3--:R-:W-:-:S05]  /*122b0*/  VIADD R28, R162, 0xfffffe43 ;  /* 0xfffffe43a21c7836 */ /* 0x008fca0000000000 */
[----:B------:R-:W-:Y:S01]  /*122c0*/  ISETP.GE.U32.AND P5, PT, R28, 0x7ffffe04, PT ;  /* 0x7ffffe041c00780c */ /* 0x000fe20003fa6070 */
[----:B----4-:R-:W-:Y:S01]  /*122d0*/  VIADD R28, R91, 0xfffffe42 ;  /* 0xfffffe425b1c7836 */ /* 0x010fe20000000000 */
[----:B------:R-:W-:Y:S01]  /*122e0*/  UISETP.GE.U32.AND UP1, UPT, UR36, 0x7ffffe01, UPT ;  /* 0x7ffffe012400788c */ /* 0x000fe2000bf26070 */
[----:B------:R-:W-:-:S03]  /*122f0*/  IMAD.WIDE R246, R74, 0x4, R230 ;  /* 0x000000044af67825 */ /* 0x000fc600078e02e6 */
[----:B------:R-:W-:Y:S01]  /*12300*/  ISETP.GE.U32.AND P3, PT, R28, 0x7ffffe03, PT ;  /* 0x7ffffe031c00780c */ /* 0x000fe20003f66070 */
[----:B--2---:R-:W-:Y:S01]  /*12310*/  VIADD R28, R90, 0xfffffe41 ;  /* 0xfffffe415a1c7836 */ /* 0x004fe20000000000 */
[----:B------:R-:W-:Y:S04]  /*12320*/  LDGSTS.E [R237+0x700e8], desc[UR26][R246.64], !P4 ;  /* 0x700e8000f6ed7fae */ /* 0x000fe8000e1a101a */
[----:B------:R-:W-:Y:S01]  /*12330*/  ISETP.GE.U32.AND P4, PT, R28, 0x7ffffe02, PT ;  /* 0x7ffffe021c00780c */ /* 0x000fe20003f86070 */
[----:B------:R1:W-:Y:S01]  /*12340*/  LDGSTS.E [R237+0x700ec], desc[UR26][R244.64], !P6 ;  /* 0x700ec000f4ed7fae */ /* 0x0003e2000f1a101a */
[----:B------:R-:W-:Y:S01]  /*12350*/  PLOP3.LUT P6, PT, PT, PT, UP1, 0x80, 0x8 ;  /* 0x000000000008781c */ /* 0x000fe20003fcf018 */
        /* <DEDUP_REMOVED lines=25> */
[----:B-1----:R-:W-:-:S04]  /*124f0*/  IMAD.WIDE R236, R79, 0x4, R120 ;  /* 0x000000044fec7825 */ /* 0x002fc800078e0278 */
        /* <DEDUP_REMOVED lines=19> */
[----:B------:R-:W-:Y:S01]  /*12630*/  IMAD.WIDE R212, R79, 0x4, R234 ;  /* 0x000000044fd47825 */ /* 0x000fe200078e02ea */
[----:B------:R-:W-:-:S03]  /*12640*/  LEA R235, R2, UR10, 0x8 ;  /* 0x0000000a02eb7c11 */ /* 0x000fc6000f8e40ff */
[----:B------:R-:W-:-:S04]  /*12650*/  IMAD.WIDE R228, R74, 0x4, R228 ;  /* 0x000000044ae47825 */ /* 0x000fc800078e02e4 */
[C---:B------:R-:W-:Y:S01]  /*12660*/  IMAD.WIDE R226, R74.reuse, 0x4, R226 ;  /* 0x000000044ae27825 */ /* 0x040fe200078e02e2 */
[----:B------:R1:W-:Y:S03]  /*12670*/  LDGSTS.E [R235+0x700f0], desc[UR26][R228.64], !P5 ;  /* 0x700f0000e4eb7fae */ /* 0x0003e6000e9a101a */
[C---:B------:R-:W-:Y:S01]  /*12680*/  IMAD.WIDE R224, R74.reuse, 0x4, R224 ;  /* 0x000000044ae07825 */ /* 0x040fe200078e02e0 */
[----:B------:R1:W-:Y:S03]  /*12690*/  LDGSTS.E [R235+0x700f4], desc[UR26][R226.64], !P3 ;  /* 0x700f4000e2eb7fae */ /* 0x0003e6000d9a101a */
[----:B------:R-:W-:Y:S01]  /*126a0*/  IMAD.WIDE R168, R74, 0x4, R232 ;  /* 0x000000044aa87825 */ /* 0x000fe200078e02e8 */
[----:B------:R1:W-:Y:S04]  /*126b0*/  LDGSTS.E [R235+0x700f8], desc[UR26][R224.64], !P4 ;  /* 0x700f8000e0eb7fae */ /* 0x0003e8000e1a101a */
[----:B------:R1:W-:Y:S04]  /*126c0*/  LDGSTS.E [R235+0x700fc], desc[UR26][R168.64], !P6 ;  /* 0x700fc000a8eb7fae */ /* 0x0003e8000f1a101a */
[----:B------:R-:W0:Y:S04]  /*126d0*/  LDGDEPBAR ;  /* 0x00000000000079af */ /* 0x000e280000000000 */
[----:B------:R1:W-:Y:S04]  /*126e0*/  LDGSTS.E [R252+0x30000], desc[UR26][R90.64], P1 ;  /* 0x300000005afc7fae */ /* 0x0003e800089a101a */
        /* <DEDUP_REMOVED lines=28> */
[----:B------:R1:W-:Y:S01]  /*128b0*/  LDGSTS.E [R77+0x33500], desc[UR26][R200.64], P1 ;  /* 0x33500000c84d7fae */ /* 0x0003e200089a101a */
[----:B------:R-:W-:-:S03]  /*128c0*/  IMAD.WIDE R242, R79, 0x4, R96 ;  /* 0x000000044ff27825 */ /* 0x000fc600078e0260 */
        /* <DEDUP_REMOVED lines=51> */
[----:B------:R-:W0:Y:S04]  /*12c00*/  LDGDEPBAR ;  /* 0x00000000000079af */ /* 0x000e280000000000 */
[----:B------:R1:W-:Y:S01]  /*12c10*/  STL.64 [R1+0x148], R28 ;  /* 0x0001481c01007387 */ /* 0x0003e20000100a00 */
[----:B------:R-:W-:-:S02]  /*12c20*/  UIADD3 UR4, UPT, UPT, UR9, -0x1c1, URZ ;  /* 0xfffffe3f09047890 */ /* 0x000fc4000fffe0ff */
[----:B------:R-:W-:Y:S01]  /*12c30*/  UIADD3 UR5, UPT, UPT, UR9, -0x1c2, URZ ;  /* 0xfffffe3e09057890 */ /* 0x000fe2000fffe0ff */
[----:B------:R-:W-:-:S04]  /*12c40*/  DEPBAR.LE SB0, 0xc ;  /* 0x000083000000791a */ /* 0x000fc80000000000 */
[----:B------:R-:W-:Y:S06]  /*12c50*/  BAR.SYNC.DEFER_BLOCKING 0x0 ;  /* 0x0000000000007b1d */ /* 0x000fec0000010000 */
[----:B------:R-:W-:Y:S05]  /*12c60*/  @!P0 BRA `(.L_x_6) ;  /* 0x0000000000448947 */ /* 0x000fea0003800000 */
[----:B------:R-:W-:Y:S04]  /*12c70*/  LDS.128 R4, [R235+0x40000] ;  /* 0x04000000eb047984 */ /* 0x000fe80000000c00 */
[----:B------:R-:W-:Y:S04]  /*12c80*/  LDS.128 R8, [R235+0x40010] ;  /* 0x04001000eb087984 */ /* 0x000fe80000000c00 */
[----:B------:R-:W-:Y:S04]  /*12c90*/  LDS.128 R12, [R235+0x40020] ;  /* 0x04002000eb0c7984 */ /* 0x000fe80000000c00 */
[----:B------:R-:W-:Y:S04]  /*12ca0*/  LDS.128 R16, [R235+0x40030] ;  /* 0x04003000eb107984 */ /* 0x000fe80000000c00 */
[----:B------:R-:W-:Y:S04]  /*12cb0*/  LDS.128 R20, [R235+0x40040] ;  /* 0x04004000eb147984 */ /* 0x000fe80000000c00 */
[----:B------:R-:W-:Y:S04]  /*12cc0*/  LDS.128 R24, [R235+0x40050] ;  /* 0x04005000eb187984 */ /* 0x000fe80000000c00 */
[----:B-1----:R-:W-:Y:S04]  /*12cd0*/  LDS.128 R28, [R235+0x40060] ;  /* 0x04006000eb1c7984 */ /* 0x002fe80000000c00 */
[----:B------:R-:W-:Y:S04]  /*12ce0*/  LDS.128 R32, [R235+0x40070] ;  /* 0x04007000eb207984 */ /* 0x000fe80000000c00 */
[----:B------:R-:W-:Y:S04]  /*12cf0*/  LDS.128 R36, [R235+0x40080] ;  /* 0x04008000eb247984 */ /* 0x000fe80000000c00 */
[----:B------:R-:W-:Y:S04]  /*12d00*/  LDS.128 R40, [R235+0x40090] ;  /* 0x04009000eb287984 */ /* 0x000fe80000000c00 */
[----:B------:R-:W-:Y:S04]  /*12d10*/  LDS.128 R44, [R235+0x400a0] ;  /* 0x0400a000eb2c7984 */ /* 0x000fe80000000c00 */
[----:B------:R-:W-:Y:S04]  /*12d20*/  LDS.128 R48, [R235+0x400b0] ;  /* 0x0400b000eb307984 */ /* 0x000fe80000000c00 */
[----:B------:R-:W-:Y:S04]  /*12d30*/  LDS.128 R52, [R235+0x400c0] ;  /* 0x0400c000eb347984 */ /* 0x000fe80000000c00 */
[----:B------:R-:W-:Y:S04]  /*12d40*/  LDS.128 R56, [R235+0x400d0] ;  /* 0x0400d000eb387984 */ /* 0x000fe80000000c00 */
[----:B------:R-:W-:Y:S04]  /*12d50*/  LDS.128 R60, [R235+0x400e0] ;  /* 0x0400e000eb3c7984 */ /* 0x000fe80000000c00 */
[----:B------:R-:W1:Y:S02]  /*12d60*/  LDS.128 R64, [R235+0x400f0] ;  /* 0x0400f000eb407984 */ /* 0x000e640000000c00 */
[----:B-1----:R2:W-:Y:S02]  /*12d70*/  STTM.x64 tmem[UR12+0x80], R4 ;  /* 0x00008004000079ed */ /* 0x0025e4000834000c */
.L_x_6:
[----:B--2---:R-:W2:Y:S01]  /*12d80*/  LDC R5, c[0x0][0x3a0] ;  /* 0x0000e800ff057b82 */ /* 0x004ea20000000800 */
[C---:B------:R-:W-:Y:S01]  /*12d90*/  IMAD.SHL.U32 R68, R74.reuse, 0x4, RZ ;  /* 0x000000044a447824 */ /* 0x040fe200078e00ff */
[----:B------:R-:W-:Y:S01]  /*12da0*/  SHF.R.S32.HI R4, RZ, 0x1f, R74 ;  /* 0x0000001fff047819 */ /* 0x000fe2000001144a */
[----:B------:R-:W-:Y:S01]  /*12db0*/  UISETP.GE.U32.AND UP2, UPT, UR4, 0x7ffffe00, UPT ;  /* 0x7ffffe000400788c */ /* 0x000fe2000bf46070 */
[----:B------:R-:W3:Y:S01]  /*12dc0*/  FENCE.VIEW.ASYNC.T ;  /* 0x00000000000073c6 */ /* 0x000ee20000000200 */
[----:B------:R-:W-:Y:S01]  /*12dd0*/  UISETP.GE.U32.AND UP1, UPT, UR5, 0x7ffffdff, UPT ;  /* 0x7ffffdff0500788c */ /* 0x000fe2000bf26070 */
[----:B------:R-:W-:Y:S01]  /*12de0*/  SHF.L.U64.HI R69, R74, 0x2, R4 ;  /* 0x000000024a457819 */ /* 0x000fe20000010204 */
[----:B------:R-:W-:Y:S01]  /*12df0*/  UIADD3 UR13, UPT, UPT, UR11, 0x80, URZ ;  /* 0x000000800b0d7890 */ /* 0x000fe2000fffe0ff */
[----:B---3--:R-:W-:Y:S01]  /*12e00*/  BAR.SYNC.DEFER_BLOCKING 0x0 ;  /* 0x0000000000007b1d */ /* 0x008fe20000010000 */
[-C--:B------:R-:W-:Y:S02]  /*12e10*/  IADD3 R6, P0, PT, R158, R68.reuse, RZ ;  /* 0x000000449e067210 */ /* 0x080fe40007f1e0ff */
[----:B------:R-:W-:-:S02]  /*12e20*/  IADD3 R8, P3, PT, R156, R68, RZ ;  /* 0x000000449c087210 */ /* 0x000fc40007f7e0ff */
[----:B------:R-:W-:Y:S01]  /*12e30*/  PLOP3.LUT P4, PT, PT, PT, UP2, 0x80, 0x8 ;  /* 0x000000000008781c */ /* 0x000fe20003f8f028 */
[--C-:B------:R-:W-:Y:S01]  /*12e40*/  IMAD.X R7, R159, 0x1, R69.reuse, P0 ;  /* 0x000000019f077824 */ /* 0x100fe200000e0645 */
[----:B------:R-:W-:Y:S01]  /*12e50*/  ISETP.NE.U32.AND P0, PT, RZ, UR7, PT ;  /* 0x00000007ff007c0c */ /* 0x000fe2000bf05070 */
[----:B------:R-:W-:Y:S01]  /*12e60*/  IMAD.X R9, R157, 0x1, R69, P3 ;  /* 0x000000019d097824 */ /* 0x000fe200018e0645 */
[----:B------:R-:W-:Y:S01]  /*12e70*/  PLOP3.LUT P5, PT, PT, PT, UP1, 0x80, 0x8 ;  /* 0x000000000008781c */ /* 0x000fe20003faf018 */
[----:B--2---:R-:W-:-:S05]  /*12e80*/  VIADD R5, R5, 0x3f ;  /* 0x0000003f05057836 */ /* 0x004fca0000000000 */
[----:B------:R-:W-:-:S13]  /*12e90*/  ISETP.LT.OR P1, PT, R5, 0x40, P0 ;  /* 0x000000400500780c */ /* 0x000fda0000721670 */
[----:B------:R-:W-:Y:S05]  /*12ea0*/  @P1 BRA `(.L_x_7) ;  /* 0x0000000000c01947 */ /* 0x000fea0003800000 */
[----:B------:R-:W-:Y:S01]  /*12eb0*/  USHF.R.U32.HI UR6, URZ, 0x4, UR10 ;  /* 0x00000004ff067899 */ /* 0x000fe2000801160a */
[----:B------:R-:W-:Y:S01]  /*12ec0*/  UMOV UR4, URZ ;  /* 0x000000ff00047c82 */ /* 0x000fe20008000000 */
[----:B------:R-:W-:Y:S02]  /*12ed0*/  UMOV UR5, URZ ;  /* 0x000000ff00057c82 */ /* 0x000fe40008000000 */
[----:B------:R-:W-:Y:S02]  /*12ee0*/  USGXT.U32 UR6, UR6, 0xe ;  /* 0x0000000e0606789a */ /* 0x000fe40008000000 */
[----:B------:R-:W-:Y:S02]  /*12ef0*/  UIADD3 UR30, UPT, UPT, UR11, 0x88, URZ ;  /* 0x000000880b1e7890 */ /* 0x000fe4000fffe0ff */
[----:B------:R-:W-:Y:S02]  /*12f00*/  UIADD3 UR50, UP1, UPT, UR6, 0x2, URZ ;  /* 0x0000000206327890 */ /* 0x000fe4000ff3e0ff */
[----:B------:R-:W-:-:S02]  /*12f10*/  UIADD3 UR31, UPT, UPT, UR11, 0x90, URZ ;  /* 0x000000900b1f7890 */ /* 0x000fc4000fffe0ff */
[----:B------:R-:W-:Y:S02]  /*12f20*/  UIADD3.X UR51, UPT, UPT, UR4, 0x40004040, URZ, UP1, !UPT ;  /* 0x4000404004337890 */ /* 0x000fe40008ffe4ff */
[----:B------:R-:W-:Y:S01]  /*12f30*/  UIADD3 UR34, UPT, UPT, UR11, 0x98, URZ ;  /* 0x000000980b227890 */ /* 0x000fe2000fffe0ff */
[----:B------:R-:W-:Y:S01]  /*12f40*/  UMOV UR4, UR8 ;  /* 0x0000000800047c82 */ /* 0x000fe20008000000 */
[----:B------:R-:W-:Y:S01]  /*12f50*/  UIADD3.64 UR32, UPT, UPT, UR50, 0x4, URZ ;  /* 0x0000000432207897 */ /* 0x000fe2000fffe0ff */
[----:B------:R-:W-:Y:S01]  /*12f60*/  UMOV UR48, UR4 ;  /* 0x0000000400307c82 */ /* 0x000fe20008000000 */
[----:B------:R-:W-:Y:S02]  /*12f70*/  UIADD3.64 UR4, UPT, UPT, UR50, 0x2, URZ ;  /* 0x0000000232047897 */ /* 0x000fe4000fffe0ff */
[----:B------:R-:W-:Y:S02]  /*12f80*/  UIADD3 UR35, UPT, UPT, UR11, 0xa0, URZ ;  /* 0x000000a00b237890 */ /* 0x000fe4000fffe0ff */
[----:B------:R-:W-:-:S02]  /*12f90*/  UIADD3.64 UR38, UPT, UPT, UR50, 0x3fe, URZ ;  /* 0x000003fe32267897 */ /* 0x000fc4000fffe0ff */
[----:B------:R-:W-:Y:S02]  /*12fa0*/  UIADD3 UR37, UPT, UPT, UR11, 0xa8, URZ ;  /* 0x000000a80b257890 */ /* 0x000fe4000fffe0ff */
[----:B------:R-:W-:Y:S02]  /*12fb0*/  UIADD3.64 UR40, UPT, UPT, UR50, 0x400, URZ ;  /* 0x0000040032287897 */ /* 0x000fe4000fffe0ff */
[----:B------:R-:W-:Y:S02]  /*12fc0*/  UIADD3 UR44, UPT, UPT, UR11, 0xb0, URZ ;  /* 0x000000b00b2c7890 */ /* 0x000fe4000fffe0ff */
[----:B------:R-:W-:Y:S01]  /*12fd0*/  UIADD3.64 UR42, UPT, UPT, UR50, 0x402, URZ ;  /* 0x00000402322a7897 */ /* 0x000fe2000fffe0ff */
[----:B------:R-:W-:Y:S01]  /*12fe0*/  UMOV UR20, 0x0 ;  /* 0x0000000000147882 */ /* 0x000fe20000000000 */
[----:B------:R-:W-:Y:S01]  /*12ff0*/  UMOV UR21, 0x8200910 ;  /* 0x0820091000157882 */ /* 0x000fe20000000000 */
[----:B------:R-:W-:Y:S02]  /*13000*/  UIADD3 UR45, UPT, UPT, UR11, 0xb8, URZ ;  /* 0x000000b80b2d7890 */ /* 0x000fe4000fffe0ff */
[----:B------:R-:W-:Y:S01]  /*13010*/  UIADD3.64 UR46, UPT, UPT, UR50, 0x404, URZ ;  /* 0x00000404322e7897 */ /* 0x000fe2000fffe0ff */
[----:B------:R-:W-:Y:S01]  /*13020*/  UMOV UR7, 0x40004040 ;  /* 0x4000404000077882 */ /* 0x000fe20000000000 */
[----:B------:R-:W-:Y:S01]  /*13030*/  UMOV UR22, 0x0 ;  /* 0x0000000000167882 */ /* 0x000fe20000000000 */
[----:B------:R-:W-:Y:S01]  /*13040*/  UMOV UR23, 0x8200910 ;  /* 0x0820091000177882 */ /* 0x000fe20000000000 */
[----:B------:R-:W-:Y:S01]  /*13050*/  UMOV UR14, 0x0 ;  /* 0x00000000000e7882 */ /* 0x000fe20000000000 */
[----:B------:R-:W-:Y:S01]  /*13060*/  UMOV UR15, 0x8200910 ;  /* 0x08200910000f7882 */ /* 0x000fe20000000000 */
[----:B------:R2:W-:Y:S01]  /*13070*/  UTCHMMA tmem[UR13], gdesc[UR6], tmem[UR11], tmem[UR20], idesc[UR21], !UPT ;  /* 0x00ff14060d0079ea */ /* 0x0005e2000f80000b */
[----:B------:R-:W-:Y:S01]  /*13080*/  UMOV UR28, 0x0 ;  /* 0x00000000001c7882 */ /* 0x000fe20000000000 */
[----:B------:R-:W-:Y:S01]  /*13090*/  UMOV UR29, 0x8200910 ;  /* 0x08200910001d7882 */ /* 0x000fe20000000000 */
[----:B------:R2:W-:Y:S01]  /*130a0*/  UTCHMMA tmem[UR30], gdesc[UR50], tmem[UR11], tmem[UR22], idesc[UR23], UPT ;  /* 0x00ff16321e0079ea */ /* 0x0005e2000b80000b */
        /* <DEDUP_REMOVED lines=12> */
[----:B------:R2:W-:Y:S01]  /*13170*/  UTCHMMA tmem[UR44], gdesc[UR42], tmem[UR11], tmem[UR54], idesc[UR55], UPT ;  /* 0x00ff362a2c0079ea */ /* 0x0005e2000b80000b */
[----:B------:R2:W-:Y:S01]  /*13180*/  UTCHMMA tmem[UR45], gdesc[UR46], tmem[UR11], tmem[UR56], idesc[UR57], UPT ;  /* 0x00ff382e2d0079ea */ /* 0x0005e2000b80000b */
[----:B------:R2:W-:Y:S01]  /*13190*/  UTCBAR [UR48], URZ ;  /* 0x000000ff300073e9 */ /* 0x0005e200080000ff */
[----:B------:R-:W-:Y:S01]  /*131a0*/  NOP ;  /* 0x0000000000007918 */ /* 0x000fe20000000000 */
.L_x_7:
[----:B------:R-:W-:Y:S01]  /*131b0*/  BAR.SYNC.DEFER_BLOCKING 0x0 ;  /* 0x0000000000007b1d */ /* 0x000fe20000010000 */
[----:B--2---:R-:W-:Y:S02]  /*131c0*/  UIADD3 UR4, UPT, UPT, UR9, -0x1c3, URZ ;  /* 0xfffffe3d09047890 */ /* 0x004fe4000fffe0ff */
[----:B------:R-:W-:Y:S02]  /*131d0*/  UIADD3 UR5, UPT, UPT, UR9, -0x1c4, URZ ;  /* 0xfffffe3c09057890 */ /* 0x000fe4000fffe0ff */
[----:B------:R-:W-:-:S03]  /*131e0*/  UISETP.GE.U32.AND UP2, UPT, UR4, 0x7ffffdfe, UPT ;  /* 0x7ffffdfe0400788c */ /* 0x000fc6000bf46070 */
[----:B------:R-:W2:Y:S01]  /*131f0*/  LDC R5, c[0x0][0x3a0] ;  /* 0x0000e800ff057b82 */ /* 0x000ea20000000800 */
[----:B------:R-:W-:Y:S02]  /*13200*/  UISETP.GE.U32.AND UP1, UPT, UR5, 0x7ffffdfd, UPT ;  /* 0x7ffffdfd0500788c */ /* 0x000fe4000bf26070 */
[----:B------:R-:W-:Y:S01]  /*13210*/  UIADD3 UR4, UPT, UPT, UR9, -0x1c5, URZ ;  /* 0xfffffe3b09047890 */ /* 0x000fe2000fffe0ff */
[----:B------:R-:W-:Y:S01]  /*13220*/  PLOP3.LUT P3, PT, PT, PT, UP2, 0x80, 0x8 ;  /* 0x000000000008781c */ /* 0x000fe20003f6f028 */
[----:B------:R-:W-:Y:S02]  /*13230*/  UIADD3 UR5, UPT, UPT, UR9, -0x1c6, URZ ;  /* 0xfffffe3a09057890 */ /* 0x000fe4000fffe0ff */
[----:B------:R-:W-:Y:S02]  /*13240*/  UISETP.GE.U32.AND UP2, UPT, UR4, 0x7ffffdfc, UPT ;  /* 0x7ffffdfc0400788c */ /* 0x000fe4000bf46070 */
[----:B------:R-:W-:Y:S01]  /*13250*/  UIADD3 UR4, UPT, UPT, UR9, -0x1c7, URZ ;  /* 0xfffffe3909047890 */ /* 0x000fe2000fffe0ff */
[----:B------:R-:W3:Y:S01]  /*13260*/  LDCU UR33, c[0x0][0x3a0] ;  /* 0x00007400ff2177ac */ /* 0x000ee20008000800 */
[----:B------:R-:W4:Y:S01]  /*13270*/  LDCU UR35, c[0x0][0x3a0] ;  /* 0x00007400ff2377ac */ /* 0x000f220008000800 */
[----:B------:R-:W-:Y:S01]  /*13280*/  @!PT LDS RZ, [RZ] ;  /* 0x00000000fffff984 */ /* 0x000fe20000000800 */
[----:B------:R-:W-:Y:S01]  /*13290*/  @!PT LDS RZ, [RZ] ;  /* 0x00000000fffff984 */ /* 0x000fe20000000800 */
[----:B------:R-:W-:Y:S01]  /*132a0*/  @!PT LDS RZ, [RZ] ;  /* 0x00000000fffff984 */ /* 0x000fe20000000800 */
[----:B------:R1:W-:Y:S01]  /*132b0*/  LDGSTS.E [R235+0x40000], desc[UR26][R6.64], !P4 ;  /* 0x4000000006eb7fae */ /* 0x0003e2000e1a101a */
[----:B------:R-:W-:Y:S01]  /*132c0*/  PLOP3.LUT P4, PT, PT, PT, UP1, 0x80, 0x8 ;  /* 0x000000000008781c */ /* 0x000fe20003f8f018 */
[----:B------:R-:W-:-:S02]  /*132d0*/  UISETP.GE.U32.AND UP1, UPT, UR5, 0x7ffffdfb, UPT ;  /* 0x7ffffdfb0500788c */ /* 0x000fc4000bf26070 */
[----:B------:R1:W-:Y:S01]  /*132e0*/  LDGSTS.E [R235+0x40004], desc[UR26][R8.64], !P5 ;  /* 0x4000400008eb7fae */ /* 0x0003e2000e9a101a */
[----:B------:R-:W-:Y:S01]  /*132f0*/  UIADD3 UR5, UPT, UPT, UR9, -0x1c8, URZ ;  /* 0xfffffe3809057890 */ /* 0x000fe2000fffe0ff */
[----:B--2---:R-:W-:Y:S01]  /*13300*/  VIADD R5, R5, 0xfffffe31 ;  /* 0xfffffe3105057836 */ /* 0x004fe20000000000 */
[----:B------:R-:W2:Y:S01]  /*13310*/  LDCU UR32, c[0x0][0x3a0] ;  /* 0x00007400ff2077ac */ /* 0x000ea20008000800 */
[----:B------:R-:W2:Y:S01]  /*13320*/  LDCU UR34, c[0x0][0x3a0] ;  /* 0x00007400ff2277ac */ /* 0x000ea20008000800 */
[-C--:B-1----:R-:W-:Y:S01]  /*13330*/  IADD3 R6, P1, PT, R154, R68.reuse, RZ ;  /* 0x000000449a067210 */ /* 0x082fe20007f3e0ff */
[----:B------:R-:W1:Y:S04]  /*13340*/  LDCU UR29, c[0x0][0x3a0] ;  /* 0x00007400ff1d77ac */ /* 0x000e680008000800 */
[--C-:B------:R-:W-:Y:S01]  /*13350*/  IMAD.X R7, R155, 0x1, R69.reuse, P1 ;  /* 0x000000019b077824 */ /* 0x100fe200008e0645 */
[-C--:B------:R-:W-:Y:S01]  /*13360*/  IADD3 R8, P1, PT, R152, R68.reuse, RZ ;  /* 0x0000004498087210 */ /* 0x080fe20007f3e0ff */
[----:B------:R-:W1:Y:S03]  /*13370*/  LDCU UR28, c[0x0][0x3a0] ;  /* 0x00007400ff1c77ac */ /* 0x000e660008000800 */
[----:B------:R2:W-:Y:S01]  /*13380*/  LDGSTS.E [R235+0x40008], desc[UR26][R6.64], !P3 ;  /* 0x4000800006eb7fae */ /* 0x0005e2000d9a101a */
[----:B------:R-:W-:Y:S01]  /*13390*/  PLOP3.LUT P3, PT, PT, PT, UP2, 0x80, 0x8 ;  /* 0x000000000008781c */ /* 0x000fe20003f6f028 */
[--C-:B------:R-:W-:Y:S01]  /*133a0*/  IMAD.X R9, R153, 0x1, R69.reuse, P1 ;  /* 0x0000000199097824 */ /* 0x100fe200008e0645 */
[----:B------:R-:W-:Y:S01]  /*133b0*/  UISETP.GE.U32.AND UP2, UPT, UR4, 0x7ffffdfa, UPT ;  /* 0x7ffffdfa0400788c */ /* 0x000fe2000bf46070 */
[----:B------:R-:W4:Y:S01]  /*133c0*/  LDL.LU.64 R152, [R1+0x140] ;  /* 0x0001400001987983 */ /* 0x000f220000300a00 */
[----:B------:R-:W-:Y:S01]  /*133d0*/  UIADD3 UR4, UPT, UPT, UR9, -0x1c9, URZ ;  /* 0xfffffe3709047890 */ /* 0x000fe2000fffe0ff */
[----:B------:R-:W1:Y:S02]  /*133e0*/  LDCU UR31, c[0x0][0x3a0] ;  /* 0x00007400ff1f77ac */ /* 0x000e640008000800 */
[----:B------:R3:W-:Y:S01]  /*133f0*/  LDGSTS.E [R235+0x4000c], desc[UR26][R8.64], !P4 ;  /* 0x4000c00008eb7fae */ /* 0x0007e2000e1a101a */
[----:B------:R-:W-:Y:S01]  /*13400*/  PLOP3.LUT P4, PT, PT, PT, UP1, 0x80, 0x8 ;  /* 0x000000000008781c */ /* 0x000fe20003f8f018 */
[----:B------:R-:W-:Y:S01]  /*13410*/  UISETP.GE.U32.AND UP1, UPT, UR5, 0x7ffffdf9, UPT ;  /* 0x7ffffdf90500788c */ /* 0x000fe2000bf26070 */
[-C--:B--2---:R-:W-:Y:S01]  /*13420*/  IADD3 R6, P1, PT, R150, R68.reuse, RZ ;  /* 0x0000004496067210 */ /* 0x084fe20007f3e0ff */
[----:B------:R-:W-:Y:S01]  /*13430*/  UIADD3 UR5, UPT, UPT, UR9, -0x1ca, URZ ;  /* 0xfffffe3609057890 */ /* 0x000fe2000fffe0ff */
[----:B------:R-:W2:Y:S03]  /*13440*/  LDCU UR23, c[0x0][0x3a0] ;  /* 0x00007400ff1777ac */ /* 0x000ea60008000800 */
[----:B------:R-:W-:Y:S01]  /*13450*/  IMAD.X R7, R151, 0x1, R69, P1 ;  /* 0x0000000197077824 */ /* 0x000fe200008e0645 */
[----:B------:R-:W1:Y:S01]  /*13460*/  LDCU UR30, c[0x0][0x3a0] ;  /* 0x00007400ff1e77ac */ /* 0x000e620008000800 */
[----:B---3--:R-:W-:-:S03]  /*13470*/  IADD3 R8, P1, PT, R148, R68, RZ ;  /* 0x0000004494087210 */ /* 0x008fc60007f3e0ff */
[----:B------:R3:W-:Y:S01]  /*13480*/  LDGSTS.E [R235+0x40010], desc[UR26][R6.64], !P3 ;  /* 0x4001000006eb7fae */ /* 0x0007e2000d9a101a */
[----:B------:R-:W-:Y:S01]  /*13490*/  PLOP3.LUT P3, PT, PT, PT, UP2, 0x80, 0x8 ;  /* 0x000000000008781c */ /* 0x000fe20003f6f028 */
[----:B------:R-:W-:Y:S01]  /*134a0*/  UISETP.GE.U32.AND UP2, UPT, UR4, 0x7ffffdf8, UPT ;  /* 0x7ffffdf80400788c */ /* 0x000fe2000bf46070 */
[--C-:B------:R-:W-:Y:S01]  /*134b0*/  IMAD.X R9, R149, 0x1, R69.reuse, P1 ;  /* 0x0000000195097824 */ /* 0x100fe200008e0645 */
[----:B------:R-:W-:Y:S01]  /*134c0*/  UIADD3 UR4, UPT, UPT, UR9, -0x1cb, URZ ;  /* 0xfffffe3509047890 */ /* 0x000fe2000fffe0ff */
[----:B------:R-:W1:Y:S03]  /*134d0*/  LDCU UR22, c[0x0][0x3a0] ;  /* 0x00007400ff1677ac */ /* 0x000e660008000800 */
[----:B------:R2:W-:Y:S01]  /*134e0*/  LDGSTS.E [R235+0x40014], desc[UR26][R8.64], !P4 ;  /* 0x4001400008eb7fae */ /* 0x0005e2000e1a101a */
[----:B------:R-:W-:Y:S01]  /*134f0*/  PLOP3.LUT P4, PT, PT, PT, UP1, 0x80, 0x8 ;  /* 0x000000000008781c */ /* 0x000fe20003f8f018 */
[----:B------:R-:W-:Y:S01]  /*13500*/  UISETP.GE.U32.AND UP1, UPT, UR5, 0x7ffffdf7, UPT ;  /* 0x7ffffdf70500788c */ /* 0x000fe2000bf26070 */
[-C--:B---3--:R-:W-:Y:S01]  /*13510*/  IADD3 R6, P1, PT, R146, R68.reuse, RZ ;  /* 0x0000004492067210 */ /* 0x088fe20007f3e0ff */
[----:B------:R-:W-:Y:S01]  /*13520*/  UIADD3 UR5, UPT, UPT, UR9, -0x1cc, URZ ;  /* 0xfffffe3409057890 */ /* 0x000fe2000fffe0ff */
[----:B------:R-:W3:Y:S03]  /*13530*/  LDCU UR15, c[0x0][0x3a0] ;  /* 0x00007400ff0f77ac */ /* 0x000ee60008000800 */
[----:B------:R-:W-:Y:S01]  /*13540*/  IMAD.X R7, R147, 0x1, R69, P1 ;  /* 0x0000000193077824 */ /* 0x000fe200008e0645 */
[----:B------:R-:W1:Y:S01]  /*13550*/  LDCU UR14, c[0x0][0x3a0] ;  /* 0x00007400ff0e77ac */ /* 0x000e620008000800 */
[----:B--2---:R-:W-:-:S03]  /*13560*/  IADD3 R8, P1, PT, R144, R68, RZ ;  /* 0x0000004490087210 */ /* 0x004fc60007f3e0ff */
        /* <DEDUP_REMOVED lines=9> */
[-C--:B--2---:R-:W-:Y:S01]  /*13600*/  IADD3 R6, P1, PT, R142, R68.reuse, RZ ;  /* 0x000000448e067210 */ /* 0x084fe20007f3e0ff */
[----:B------:R-:W2:Y:S04]  /*13610*/  LDCU UR24, c[0x0][0x3a0] ;  /* 0x00007400ff1877ac */ /* 0x000ea80008000800 */
[--C-:B------:R-:W-:Y:S01]  /*13620*/  IMAD.X R7, R143, 0x1, R69.reuse, P1 ;  /* 0x000000018f077824 */ /* 0x100fe200008e0645 */
[----:B------:R-:W2:Y:S01]  /*13630*/  LDCU UR21, c[0x0][0x3a0] ;  /* 0x00007400ff1577ac */ /* 0x000ea20008000800 */
[----:B------:R-:W4:Y:S01]  /*13640*/  LDL.LU.64 R142, [R1+0x138] ;  /* 0x00013800018e7983 */ /* 0x000f220000300a00 */
[----:B---3--:R-:W-:Y:S01]  /*13650*/  IADD3 R8, P1, PT, R70, R68, RZ ;  /* 0x0000004446087210 */ /* 0x008fe20007f3e0ff */
[----:B------:R-:W-:Y:S01]  /*13660*/  IMAD.SHL.U32 R70, R79, 0x4, RZ ;  /* 0x000000044f467824 */ /* 0x000fe200078e00ff */
[----:B------:R-:W-:Y:S01]  /*13670*/  UIADD3 UR33, UPT, UPT, UR33, -0x1d4, URZ ;  /* 0xfffffe2c21217890 */ /* 0x000fe2000fffe0ff */
[----:B------:R-:W3:Y:S01]  /*13680*/  LDL.LU.64 R154, [R1+0x130] ;  /* 0x00013000019a7983 */ /* 0x000ee20000300a00 */
[----:B----4-:R-:W-:Y:S01]  /*13690*/  UIADD3 UR35, UPT, UPT, UR35, -0x1d2, URZ ;  /* 0xfffffe2e23237890 */ /* 0x010fe2000fffe0ff */
[----:B------:R-:W-:Y:S01]  /*136a0*/  IMAD.X R9, R71, 0x1, R69, P1 ;  /* 0x0000000147097824 */ /* 0x000fe200008e0645 */
[----:B------:R-:W4:Y:S01]  /*136b0*/  LDCU UR20, c[0x0][0x3a0] ;  /* 0x00007400ff1477ac */ /* 0x000f220008000800 */
[----:B------:R-:W3:Y:S01]  /*136c0*/  LDL.LU.64 R144, [R1+0x128] ;  /* 0x0001280001907983 */ /* 0x000ee20000300a00 */
[----:B------:R-:W-:-:S03]  /*136d0*/  UIADD3 UR32, UPT, UPT, UR32, -0x1d3, URZ ;  /* 0xfffffe2d20207890 */ /* 0x000fc6000fffe0ff */
[----:B------:R-:W3:Y:S01]  /*136e0*/  LDL.LU.64 R158, [R1+0x120] ;  /* 0x00012000019e7983 */ /* 0x000ee20000300a00 */
[----:B------:R-:W-:Y:S02]  /*136f0*/  UIADD3 UR34, UPT, UPT, UR34, -0x1d1, URZ ;  /* 0xfffffe2f22227890 */ /* 0x000fe4000fffe0ff */
[----:B-1----:R-:W-:Y:S01]  /*13700*/  UIADD3 UR29, UPT, UPT, UR29, -0x1d8, URZ ;  /* 0xfffffe281d1d7890 */ /* 0x002fe2000fffe0ff */
[----:B------:R-:W3:Y:S01]  /*13710*/  LDL.LU.64 R150, [R1+0x118] ;  /* 0x0001180001967983 */ /* 0x000ee20000300a00 */
[----:B------:R-:W-:Y:S02]  /*13720*/  UIADD3 UR28, UPT, UPT, UR28, -0x1d7, URZ ;  /* 0xfffffe291c1c7890 */ /* 0x000fe4000fffe0ff */
[----:B------:R-:W-:Y:S01]  /*13730*/  UIADD3 UR31, UPT, UPT, UR31, -0x1d6, URZ ;  /* 0xfffffe2a1f1f7890 */ /* 0x000fe2000fffe0ff */
[----:B------:R1:W-:Y:S01]  /*13740*/  LDGSTS.E [R235+0x40020], desc[UR26][R6.64], !P3 ;  /* 0x4002000006eb7fae */ /* 0x0003e2000d9a101a */
[----:B------:R-:W-:Y:S01]  /*13750*/  PLOP3.LUT P3, PT, PT, PT, UP2, 0x80, 0x8 ;  /* 0x000000000008781c */ /* 0x000fe20003f6f028 */
[----:B------:R-:W-:-:S02]  /*13760*/  UIADD3 UR23, UPT, UPT, UR23, -0x1dc, URZ ;  /* 0xfffffe2417177890 */ /* 0x000fc4000fffe0ff */
[----:B------:R2:W-:Y:S01]  /*13770*/  LDGSTS.E [R235+0x40024], desc[UR26][R8.64], !P4 ;  /* 0x4002400008eb7fae */ /* 0x0005e2000e1a101a */
[----:B------:R-:W-:Y:S01]  /*13780*/  PLOP3.LUT P4, PT, PT, PT, UP1, 0x80, 0x8 ;  /* 0x000000000008781c */ /* 0x000fe20003f8f018 */
[----:B------:R-:W-:Y:S02]  /*13790*/  UISETP.GE.U32.AND UP1, UPT, UR4, 0x7ffffdf4, UPT ;  /* 0x7ffffdf40400788c */ /* 0x000fe4000bf26070 */
[----:B------:R-:W-:Y:S01]  /*137a0*/  UIADD3 UR4, UPT, UPT, UR9, -0x1ce, URZ ;  /* 0xfffffe3209047890 */ /* 0x000fe2000fffe0ff */
[----:B------:R-:W-:Y:S01]  /*137b0*/  IADD3 R10, P5, PT, R98, R70, RZ ;  /* 0x00000046620a7210 */ /* 0x000fe20007fbe0ff */
[----:B------:R-:W3:Y:S01]  /*137c0*/  LDL.LU.64 R148, [R1+0x110] ;  /* 0x0001100001947983 */ /* 0x000ee20000300a00 */
[----:B------:R-:W-:Y:S01]  /*137d0*/  UIADD3 UR30, UPT, UPT, UR30, -0x1d5, URZ ;  /* 0xfffffe2b1e1e7890 */ /* 0x000fe2000fffe0ff */
[----:B-1----:R-:W-:Y:S01]  /*137e0*/  IADD3 R6, P1, PT, R82, R68, RZ ;  /* 0x0000004452067210 */ /* 0x002fe20007f3e0ff */
[----:B------:R-:W-:Y:S01]  /*137f0*/  UISETP.GE.U32.AND UP6, UPT, UR33, 0x7ffffded, UPT ;  /* 0x7ffffded2100788c */ /* 0x000fe2000bfc6070 */
[----:B------:R-:W3:Y:S01]  /*13800*/  LDL.LU.64 R146, [R1+0x108] ;  /* 0x0001080001927983 */ /* 0x000ee20000300a00 */
[----:B------:R-:W-:-:S02]  /*13810*/  UISETP.GE.U32.AND UP2, UPT, UR35, 0x7ffffdef, UPT ;  /* 0x7ffffdef2300788c */ /* 0x000fc4000bf46070 */
[--C-:B------:R-:W-:Y:S01]  /*13820*/  IMAD.X R7, R83, 0x1, R69.reuse, P1 ;  /* 0x0000000153077824 */ /* 0x100fe200008e0645 */
[----:B--2---:R-:W-:Y:S01]  /*13830*/  IADD3 R8, P1, PT, R84, R68, RZ ;  /* 0x0000004454087210 */ /* 0x004fe20007f3e0ff */
[----:B------:R-:W2:Y:S01]  /*13840*/  LDL.LU.64 R156, [R1+0x100] ;  /* 0x00010000019c7983 */ /* 0x000ea20000300a00 */
[----:B------:R-:W-:Y:S02]  /*13850*/  UISETP.GE.U32.AND UP3, UPT, UR34, 0x7ffffdf0, UPT ;  /* 0x7ffffdf02200788c */ /* 0x000fe4000bf66070 */
[----:B------:R-:W-:Y:S01]  /*13860*/  UISETP.GE.U32.AND UP4, UPT, UR29, 0x7ffffde9, UPT ;  /* 0x7ffffde91d00788c */ /* 0x000fe2000bf86070 */
[----:B------:R-:W-:Y:S01]  /*13870*/  IMAD.X R9, R85, 0x1, R69, P1 ;  /* 0x0000000155097824 */ /* 0x000fe200008e0645 */
[----:B------:R1:W-:Y:S01]  /*13880*/  LDGSTS.E [R235+0x40028], desc[UR26][R6.64], !P3 ;  /* 0x4002800006eb7fae */ /* 0x0003e2000d9a101a */
[----:B------:R-:W-:Y:S01]  /*13890*/  PLOP3.LUT P3, PT, PT, PT, UP1, 0x80, 0x8 ;  /* 0x000000000008781c */ /* 0x000fe20003f6f018 */
[----:B------:R-:W-:Y:S02]  /*138a0*/  UISETP.GE.U32.AND UP1, UPT, UR4, 0x7ffffdf3, UPT ;  /* 0x7ffffdf30400788c */ /* 0x000fe4000bf26070 */
[----:B------:R1:W-:Y:S01]  /*138b0*/  LDGSTS.E [R235+0x4002c], desc[UR26][R8.64], !P4 ;  /* 0x4002c00008eb7fae */ /* 0x0003e2000e1a101a */
[----:B------:R-:W-:-:S02]  /*138c0*/  UIADD3 UR22, UPT, UPT, UR22, -0x1db, URZ ;  /* 0xfffffe2516167890 */ /* 0x000fc4000fffe0ff */
[----:B------:R-:W-:Y:S02]  /*138d0*/  UISETP.GE.U32.AND UP5, UPT, UR28, 0x7ffffdea, UPT ;  /* 0x7ffffdea1c00788c */ /* 0x000fe4000bfa6070 */
[----:B------:R-:W-:Y:S02]  /*138e0*/  USEL UR29, URZ, 0x1, UP6 ;  /* 0x00000001ff1d7887 */ /* 0x000fe4000b000000 */
[----:B------:R-:W-:Y:S01]  /*138f0*/  UIADD3 UR15, UPT, UPT, UR15, -0x1e0, URZ ;  /* 0xfffffe200f0f7890 */ /* 0x000fe2000fffe0ff */
[----:B-1----:R-:W-:Y:S01]  /*13900*/  IADD3 R6, P1, PT, R86, R68, RZ ;  /* 0x0000004456067210 */ /* 0x002fe20007f3e0ff */
[----:B------:R-:W-:Y:S02]  /*13910*/  UIADD3 UR14, UPT, UPT, UR14, -0x1df, URZ ;  /* 0xfffffe210e0e7890 */ /* 0x000fe4000fffe0ff */
[----:B------:R-:W-:Y:S01]  /*13920*/  UIADD3 UR25, UPT, UPT, UR25, -0x1da, URZ ;  /* 0xfffffe2619197890 */ /* 0x000fe2000fffe0ff */
[----:B------:R-:W1:Y:S01]  /*13930*/  LDC R8, c[0x0][0x3a0] ;  /* 0x0000e800ff087b82 */ /* 0x000e620000000800 */
[----:B------:R-:W-:Y:S01]  /*13940*/  IMAD.X R7, R87, 0x1, R69, P1 ;  /* 0x0000000157077824 */ /* 0x000fe200008e0645 */
[----:B------:R-:W-:-:S02]  /*13950*/  UIADD3 UR24, UPT, UPT, UR24, -0x1d9, URZ ;  /* 0xfffffe2718187890 */ /* 0x000fc4000fffe0ff */
[----:B------:R-:W-:Y:S02]  /*13960*/  UIADD3 UR21, UPT, UPT, UR21, -0x1de, URZ ;  /* 0xfffffe2215157890 */ /* 0x000fe4000fffe0ff */
[----:B------:R4:W-:Y:S01]  /*13970*/  LDGSTS.E [R235+0x40030], desc[UR26][R6.64], !P3 ;  /* 0x4003000006eb7fae */ /* 0x0009e2000d9a101a */
[----:B------:R-:W-:Y:S01]  /*13980*/  PLOP3.LUT P3, PT, PT, PT, UP1, 0x80, 0x8 ;  /* 0x000000000008781c */ /* 0x000fe20003f6f018 */
[----:B----4-:R-:W-:Y:S01]  /*13990*/  UIADD3 UR20, UPT, UPT, UR20, -0x1dd, URZ ;  /* 0xfffffe2314147890 */ /* 0x010fe2000fffe0ff */
[----:B------:R-:W4:Y:S01]  /*139a0*/  LDCU UR7, c[0x0][0x3a0] ;  /* 0x00007400ff0777ac */ /* 0x000f220008000800 */
[----:B------:R-:W1:Y:S01]  /*139b0*/  LDCU UR9, c[0x0][0x3a0] ;  /* 0x00007400ff0977ac */ /* 0x000e620008000800 */
[----:B------:R-:W-:Y:S01]  /*139c0*/  IADD3 R6, P1, PT, R88, R68, RZ ;  /* 0x0000004458067210 */ /* 0x000fe20007f3e0ff */
[----:B------:R-:W1:Y:S04]  /*139d0*/  LDCU UR5, c[0x0][0x3a0] ;  /* 0x00007400ff0577ac */ /* 0x000e680008000800 */
[----:B------:R-:W-:Y:S01]  /*139e0*/  IMAD.X R7, R89, 0x1, R69, P1 ;  /* 0x0000000159077824 */ /* 0x000fe200008e0645 */
[----:B------:R-:W-:Y:S01]  /*139f0*/  ISETP.GE.U32.AND P1, PT, R5, 0x7ffffdf2, PT ;  /* 0x7ffffdf20500780c */ /* 0x000fe20003f26070 */
[----:B-1----:R-:W-:Y:S01]  /*13a00*/  VIADD R5, R8, 0xfffffe30 ;  /* 0xfffffe3008057836 */ /* 0x002fe20000000000 */
[----:B------:R-:W-:Y:S01]  /*13a10*/  SHF.R.S32.HI R8, RZ, 0x1f, R79 ;  /* 0x0000001fff087819 */ /* 0x000fe2000001144f */
[----:B------:R-:W1:Y:S01]  /*13a20*/  LDCU UR6, c[0x0][0x3a0] ;  /* 0x00007400ff0677ac */ /* 0x000e620008000800 */
[----:B------:R1:W-:Y:S02]  /*13a30*/  LDGSTS.E [R235+0x40034], desc[UR26][R6.64], !P3 ;  /* 0x4003400006eb7fae */ /* 0x0003e4000d9a101a */
[----:B------:R-:W-:Y:S01]  /*13a40*/  SHF.L.U64.HI R71, R79, 0x2, R8 ;  /* 0x000000024f477819 */ /* 0x000fe20000010208 */
[----:B------:R-:W-:Y:S01]  /*13a50*/  UISETP.GE.U32.AND UP1, UPT, UR32, 0x7ffffdee, UPT ;  /* 0x7ffffdee2000788c */ /* 0x000fe2000bf26070 */
[----:B------:R-:W-:Y:S01]  /*13a60*/  ISETP.GE.U32.AND P3, PT, R5, 0x7ffffdf1, PT ;  /* 0x7ffffdf10500780c */ /* 0x000fe20003f66070 */
[----:B------:R-:W-:Y:S01]  /*13a70*/  UISETP.GE.U32.AND UP6, UPT, UR31, 0x7ffffdeb, UPT ;  /* 0x7ffffdeb1f00788c */ /* 0x000fe2000bfc6070 */
[----:B------:R-:W2:Y:S01]  /*13a80*/  LDC R5, c[0x0][0x3a0] ;  /* 0x0000e800ff057b82 */ /* 0x000ea20000000800 */
[----:B------:R-:W-:Y:S01]  /*13a90*/  IMAD.X R11, R99, 0x1, R71, P5 ;  /* 0x00000001630b7824 */ /* 0x000fe200028e0647 */
[-C--:B------:R-:W-:Y:S01]  /*13aa0*/  IADD3 R14, P5, PT, R114, R70.reuse, RZ ;  /* 0x00000046720e7210 */ /* 0x080fe20007fbe0ff */
[----:B------:R-:W2:Y:S01]  /*13ab0*/  LDCU UR4, c[0x0][0x3a0] ;  /* 0x00007400ff0477ac */ /* 0x000ea20008000800 */
[----:B-1----:R-:W-:-:S03]  /*13ac0*/  IADD3 R6, P4, PT, R90, R70, RZ ;  /* 0x000000465a067210 */ /* 0x002fc60007f9e0ff */
[--C-:B------:R-:W-:Y:S01]  /*13ad0*/  IMAD.X R15, R115, 0x1, R71.reuse, P5 ;  /* 0x00000001730f7824 */ /* 0x100fe200028e0647 */
[-C--:B------:R-:W-:Y:S01]  /*13ae0*/  IADD3 R18, P5, PT, R130, R70.reuse, RZ ;  /* 0x0000004682127210 */ /* 0x080fe20007fbe0ff */
[----:B------:R-:W-:Y:S01]  /*13af0*/  IMAD.X R7, R91, 0x1, R71, P4 ;  /* 0x000000015b077824 */ /* 0x000fe200020e0647 */
[----:B------:R-:W-:-:S03]  /*13b00*/  IADD3 R8, P4, PT, R166, R70, RZ ;  /* 0x00000046a6087210 */ /* 0x000fc60007f9e0ff */
        /* <DEDUP_REMOVED lines=14> */
[----:B------:R-:W4:Y:S01]  /*13bf0*/  LDL.LU.64 R122, [R1+0xf8] ;  /* 0x0000f800017a7983 */ /* 0x000f220000300a00 */
[--C-:B------:R-:W-:Y:S01]  /*13c00*/  IMAD.X R21, R139, 0x1, R71.reuse, P4 ;  /* 0x000000018b157824 */ /* 0x100fe200020e0647 */
[-C--:B------:R-:W-:Y:S02]  /*13c10*/  IADD3 R24, P4, PT, R174, R70.reuse, RZ ;  /* 0x00000046ae187210 */ /* 0x080fe40007f9e0ff */
[--C-:B------:R-:W-:Y:S01]  /*13c20*/  IMAD.X R35, R203, 0x1, R71.reuse, P5 ;  /* 0x00000001cb237824 */ /* 0x100fe200028e0647 */
[-C--:B------:R-:W-:Y:S02]  /*13c30*/  IADD3 R36, P5, PT, R208, R70.reuse, RZ ;  /* 0x00000046d0247210 */ /* 0x080fe40007fbe0ff */
[----:B------:R-:W-:Y:S01]  /*13c40*/  IMAD.X R25, R175, 0x1, R71, P4 ;  /* 0x00000001af197824 */ /* 0x000fe200020e0647 */
[----:B------:R-:W-:-:S02]  /*13c50*/  IADD3 R28, P4, PT, R186, R70, RZ ;  /* 0x00000046ba1c7210 */ /* 0x000fc40007f9e0ff */
[--C-:B------:R-:W-:Y:S01]  /*13c60*/  IMAD.X R37, R209, 0x1, R71.reuse, P5 ;  /* 0x00000001d1257824 */ /* 0x100fe200028e0647 */
[-C--:B------:R-:W-:Y:S02]  /*13c70*/  IADD3 R42, P5, PT, R100, R70.reuse, RZ ;  /* 0x00000046642a7210 */ /* 0x080fe40007fbe0ff */
        /* <DEDUP_REMOVED lines=49> */
[----:B------:R-:W-:Y:S02]  /*13f90*/  IADD3 R94, P4, PT, R126, R70, RZ ;  /* 0x000000467e5e7210 */ /* 0x000fe40007f9e0ff */
[----:B------:R-:W-:-:S03]  /*13fa0*/  IMAD.X R107, R185, 0x1, R71, P5 ;  /* 0x00000001b96b7824 */ /* 0x000fc600028e0647 */
[----:B------:R-:W-:Y:S01]  /*13fb0*/  IMAD.X R95, R127, 0x1, R71, P4 ;  /* 0x000000017f5f7824 */ /* 0x000fe200020e0647 */
[----:B------:R-:W-:-:S05]  /*13fc0*/  IADD3 R96, P4, PT, R96, R70, RZ ;  /* 0x0000004660607210 */ /* 0x000fca0007f9e0ff */
[----:B------:R-:W-:Y:S01]  /*13fd0*/  IMAD.X R97, R97, 0x1, R71, P4 ;  /* 0x0000000161617824 */ /* 0x000fe200020e0647 */
[----:B------:R-:W-:Y:S02]  /*13fe0*/  IADD3 R102, P4, PT, R178, R70, RZ ;  /* 0x00000046b2667210 */ /* 0x000fe40007f9e0ff */
[----:B------:R-:W-:-:S05]  /*13ff0*/  IADD3 R210, P5, PT, R152, R68, RZ ;  /* 0x0000004498d27210 */ /* 0x000fca0007fbe0ff */
[----:B------:R-:W-:Y:S02]  /*14000*/  IMAD.X R211, R153, 0x1, R69, P5 ;  /* 0x0000000199d37824 */ /* 0x000fe400028e0645 */
[----:B------:R-:W4:Y:S04]  /*14010*/  LDL.LU.64 R152, [R1+0xf0] ;  /* 0x0000f00001987983 */ /* 0x000f280000300a00 */
[----:B------:R-:W4:Y:S01]  /*14020*/  LDL.LU.64 R114, [R1+0xe8] ;  /* 0x0000e80001727983 */ /* 0x000f220000300a00 */
[----:B------:R-:W-:Y:S01]  /*14030*/  IMAD.X R103, R179, 0x1, R71, P4 ;  /* 0x00000001b3677824 */ /* 0x000fe200020e0647 */
[----:B------:R-:W-:-:S05]  /*14040*/  IADD3 R234, P4, PT, R80, R68, RZ ;  /* 0x0000004450ea7210 */ /* 0x000fca0007f9e0ff */
[----:B------:R-:W-:Y:S01]  /*14050*/  IMAD.X R235, R81, 0x1, R69, P4 ;  /* 0x0000000151eb7824 */ /* 0x000fe200020e0645 */
[----:B---3--:R-:W-:-:S05]  /*14060*/  IADD3 R204, P5, PT, R154, R68, RZ ;  /* 0x000000449acc7210 */ /* 0x008fca0007fbe0ff */
[--C-:B------:R-:W-:Y:S02]  /*14070*/  IMAD.X R205, R155, 0x1, R69.reuse, P5 ;  /* 0x000000019bcd7824 */ /* 0x100fe400028e0645 */
[----:B------:R-:W3:Y:S01]  /*14080*/  LDL.LU.64 R154, [R1+0xe0] ;  /* 0x0000e000019a7983 */ /* 0x000ee20000300a00 */
[-C--:B------:R-:W-:Y:S02]  /*14090*/  IADD3 R208, P4, PT, R142, R68.reuse, RZ ;  /* 0x000000448ed07210 */ /* 0x080fe40007f9e0ff */
[-C--:B------:R-:W-:Y:S01]  /*140a0*/  IADD3 R200, P5, PT, R158, R68.reuse, RZ ;  /* 0x000000449ec87210 */ /* 0x080fe20007fbe0ff */
[----:B------:R-:W3:Y:S02]  /*140b0*/  LDL.LU.64 R166, [R1+0xd8] ;  /* 0x0000d80001a67983 */ /* 0x000ee40000300a00 */
[--C-:B------:R-:W-:Y:S01]  /*140c0*/  IMAD.X R209, R143, 0x1, R69.reuse, P4 ;  /* 0x000000018fd17824 */ /* 0x100fe200020e0645 */
[----:B------:R-:W-:Y:S01]  /*140d0*/  IADD3 R202, P4, PT, R144, R68, RZ ;  /* 0x0000004490ca7210 */ /* 0x000fe20007f9e0ff */
[----:B------:R-:W-:-:S02]  /*140e0*/  IMAD.X R201, R159, 0x1, R69, P5 ;  /* 0x000000019fc97824 */ /* 0x000fc400028e0645 */
[----:B------:R-:W3:Y:S02]  /*140f0*/  LDL.LU.64 R158, [R1+0xd0] ;  /* 0x0000d000019e7983 */ /* 0x000ee40000300a00 */
[--C-:B------:R-:W-:Y:S01]  /*14100*/  IMAD.X R203, R145, 0x1, R69.reuse, P4 ;  /* 0x0000000191cb7824 */ /* 0x100fe200020e0645 */
[-C--:B------:R-:W-:Y:S01]  /*14110*/  IADD3 R184, P4, PT, R150, R68.reuse, RZ ;  /* 0x0000004496b87210 */ /* 0x080fe20007f9e0ff */
[----:B------:R-:W3:Y:S04]  /*14120*/  LDL.LU.64 R142, [R1+0xc8] ;  /* 0x0000c800018e7983 */ /* 0x000ee80000300a00 */
[----:B------:R-:W-:Y:S02]  /*14130*/  IMAD.X R185, R151, 0x1, R69, P4 ;  /* 0x0000000197b97824 */ /* 0x000fe400020e0645 */
[----:B------:R-:W3:Y:S01]  /*14140*/  LDL.LU.64 R150, [R1+0xc0] ;  /* 0x0000c00001967983 */ /* 0x000ee20000300a00 */
[----:B------:R-:W-:-:S02]  /*14150*/  IADD3 R192, P5, PT, R148, R68, RZ ;  /* 0x0000004494c07210 */ /* 0x000fc40007fbe0ff */
[-C--:B------:R-:W-:Y:S01]  /*14160*/  IADD3 R188, P4, PT, R146, R68.reuse, RZ ;  /* 0x0000004492bc7210 */ /* 0x080fe20007f9e0ff */
[----:B------:R-:W3:Y:S02]  /*14170*/  LDL.LU.64 R144, [R1+0xb8] ;  /* 0x0000b80001907983 */ /* 0x000ee40000300a00 */
[--C-:B------:R-:W-:Y:S02]  /*14180*/  IMAD.X R193, R149, 0x1, R69.reuse, P5 ;  /* 0x0000000195c17824 */ /* 0x100fe400028e0645 */
[----:B------:R-:W3:Y:S01]  /*14190*/  LDL.LU.64 R148, [R1+0xb0] ;  /* 0x0000b00001947983 */ /* 0x000ee20000300a00 */
[----:B--2---:R-:W-:Y:S01]  /*141a0*/  IADD3 R198, P5, PT, R156, R68, RZ ;  /* 0x000000449cc67210 */ /* 0x004fe20007fbe0ff */
[--C-:B------:R-:W-:Y:S02]  /*141b0*/  IMAD.X R189, R147, 0x1, R69.reuse, P4 ;  /* 0x0000000193bd7824 */ /* 0x100fe400020e0645 */
[----:B------:R-:W2:Y:S02]  /*141c0*/  LDL.LU.64 R146, [R1+0xa8] ;  /* 0x0000a80001927983 */ /* 0x000ea40000300a00 */
[----:B------:R-:W-:-:S02]  /*141d0*/  IMAD.X R199, R157, 0x1, R69, P5 ;  /* 0x000000019dc77824 */ /* 0x000fc400028e0645 */
[----:B------:R-:W2:Y:S01]  /*141e0*/  LDL.LU.64 R156, [R1+0xa0] ;  /* 0x0000a000019c7983 */ /* 0x000ea20000300a00 */
[----:B----4-:R-:W-:-:S05]  /*141f0*/  IADD3 R194, P5, PT, R152, R68, RZ ;  /* 0x0000004498c27210 */ /* 0x010fca0007fbe0ff */
[----:B------:R-:W-:Y:S02]  /*14200*/  IMAD.X R195, R153, 0x1, R69, P5 ;  /* 0x0000000199c37824 */ /* 0x000fe400028e0645 */
[----:B------:R-:W4:Y:S01]  /*14210*/  LDL.LU.64 R152, [R1+0x98] ;  /* 0x0000980001987983 */ /* 0x000f220000300a00 */
[----:B---3--:R-:W-:-:S05]  /*14220*/  IADD3 R178, P5, PT, R154, R68, RZ ;  /* 0x000000449ab27210 */ /* 0x008fca0007fbe0ff */
[----:B------:R-:W-:Y:S02]  /*14230*/  IMAD.X R179, R155, 0x1, R69, P5 ;  /* 0x000000019bb37824 */ /* 0x000fe400028e0645 */
[----:B------:R-:W3:Y:S01]  /*14240*/  LDL.LU.64 R154, [R1+0x90] ;  /* 0x00009000019a7983 */ /* 0x000ee20000300a00 */
[----:B------:R-:W-:-:S05]  /*14250*/  IADD3 R182, P5, PT, R158, R68, RZ ;  /* 0x000000449eb67210 */ /* 0x000fca0007fbe0ff */
[----:B------:R-:W-:Y:S02]  /*14260*/  IMAD.X R183, R159, 0x1, R69, P5 ;  /* 0x000000019fb77824 */ /* 0x000fe400028e0645 */
[----:B------:R-:W3:Y:S01]  /*14270*/  LDL.LU.64 R158, [R1+0x88] ;  /* 0x00008800019e7983 */ /* 0x000ee20000300a00 */
[----:B------:R-:W-:-:S05]  /*14280*/  IADD3 R108, P5, PT, R150, R68, RZ ;  /* 0x00000044966c7210 */ /* 0x000fca0007fbe0ff */
[----:B------:R-:W-:Y:S02]  /*14290*/  IMAD.X R109, R151, 0x1, R69, P5 ;  /* 0x00000001976d7824 */ /* 0x000fe400028e0645 */
[----:B------:R-:W3:Y:S01]  /*142a0*/  LDL.LU.64 R150, [R1+0x80] ;  /* 0x0000800001967983 */ /* 0x000ee20000300a00 */
[----:B------:R-:W-:-:S05]  /*142b0*/  IADD3 R80, P4, PT, R122, R68, RZ ;  /* 0x000000447a507210 */ /* 0x000fca0007f9e0ff */
[----:B------:R-:W-:Y:S01]  /*142c0*/  IMAD.X R81, R123, 0x1, R69, P4 ;  /* 0x000000017b517824 */ /* 0x000fe200020e0645 */
[----:B------:R-:W-:-:S05]  /*142d0*/  IADD3 R186, P4, PT, R114, R68, RZ ;  /* 0x0000004472ba7210 */ /* 0x000fca0007f9e0ff */
[----:B------:R-:W-:Y:S01]  /*142e0*/  IMAD.X R187, R115, 0x1, R69, P4 ;  /* 0x0000000173bb7824 */ /* 0x000fe200020e0645 */
[----:B------:R-:W-:-:S05]  /*142f0*/  IADD3 R180, P4, PT, R166, R68, RZ ;  /* 0x00000044a6b47210 */ /* 0x000fca0007f9e0ff */
[----:B------:R-:W-:Y:S01]  /*14300*/  IMAD.X R181, R167, 0x1, R69, P4 ;  /* 0x00000001a7b57824 */ /* 0x000fe200020e0645 */
[-C--:B------:R-:W-:Y:S02]  /*14310*/  IADD3 R176, P4, PT, R142, R68.reuse, RZ ;  /* 0x000000448eb07210 */ /* 0x080fe40007f9e0ff */
[----:B------:R-:W-:-:S03]  /*14320*/  IADD3 R174, P5, PT, R148, R68, RZ ;  /* 0x0000004494ae7210 */ /* 0x000fc60007fbe0ff */
[--C-:B------:R-:W-:Y:S01]  /*14330*/  IMAD.X R177, R143, 0x1, R69.reuse, P4 ;  /* 0x000000018fb17824 */ /* 0x100fe200020e0645 */
[-C--:B------:R-:W-:Y:S01]  /*14340*/  IADD3 R126, P4, PT, R144, R68.reuse, RZ ;  /* 0x00000044907e7210 */ /* 0x080fe20007f9e0ff */
[--C-:B------:R-:W-:Y:S01]  /*14350*/  IMAD.X R175, R149, 0x1, R69.reuse, P5 ;  /* 0x0000000195af7824 */ /* 0x100fe200028e0645 */
[-C--:B--2---:R-:W-:Y:S01]  /*14360*/  IADD3 R170, P5, PT, R156, R68.reuse, RZ ;  /* 0x000000449caa7210 */ /* 0x084fe20007fbe0ff */
[----:B------:R-:W2:Y:S02]  /*14370*/  LDL.LU.64 R148, [R1+0x78] ;  /* 0x0000780001947983 */ /* 0x000ea40000300a00 */
[--C-:B------:R-:W-:Y:S01]  /*14380*/  IMAD.X R127, R145, 0x1, R69.reuse, P4 ;  /* 0x00000001917f7824 */ /* 0x100fe200020e0645 */
[-C--:B------:R-:W-:Y:S01]  /*14390*/  IADD3 R166, P4, PT, R146, R68.reuse, RZ ;  /* 0x0000004492a67210 */ /* 0x080fe20007f9e0ff */
[--C-:B------:R-:W-:Y:S02]  /*143a0*/  IMAD.X R171, R157, 0x1, R69.reuse, P5 ;  /* 0x000000019dab7824 */ /* 0x100fe400028e0645 */
[----:B------:R-:W2:Y:S02]  /*143b0*/  LDL.LU.64 R156, [R1+0x70] ;  /* 0x00007000019c7983 */ /* 0x000ea40000300a00 */
[----:B------:R-:W-:Y:S01]  /*143c0*/  IMAD.X R167, R147, 0x1, R69, P4 ;  /* 0x0000000193a77824 */ /* 0x000fe200020e0645 */
[----:B----4-:R-:W-:-:S05]  /*143d0*/  IADD3 R124, P4, PT, R152, R68, RZ ;  /* 0x00000044987c7210 */ /* 0x010fca0007f9e0ff */
[----:B------:R-:W-:Y:S02]  /*143e0*/  IMAD.X R125, R153, 0x1, R69, P4 ;  /* 0x00000001997d7824 */ /* 0x000fe400020e0645 */
[----:B------:R-:W4:Y:S01]  /*143f0*/  LDL.LU.64 R152, [R1+0x68] ;  /* 0x0000680001987983 */ /* 0x000f220000300a00 */
[----:B---3--:R-:W-:-:S05]  /*14400*/  IADD3 R164, P4, PT, R154, R68, RZ ;  /* 0x000000449aa47210 */ /* 0x008fca0007f9e0ff */
[----:B------:R-:W-:Y:S02]  /*14410*/  IMAD.X R165, R155, 0x1, R69, P4 ;  /* 0x000000019ba57824 */ /* 0x000fe400020e0645 */
[----:B------:R-:W3:Y:S04]  /*14420*/  LDL.LU.64 R154, [R1+0x60] ;  /* 0x00006000019a7983 */ /* 0x000ee80000300a00 */
[----:B------:R-:W3:Y:S01]  /*14430*/  LDL.LU.64 R144, [R1+0x58] ;  /* 0x0000580001907983 */ /* 0x000ee20000300a00 */
[----:B------:R-:W-:-:S05]  /*14440*/  IADD3 R122, P4, PT, R158, R68, RZ ;  /* 0x000000449e7a7210 */ /* 0x000fca0007f9e0ff */
[----:B------:R-:W-:Y:S01]  /*14450*/  IMAD.X R123, R159, 0x1, R69, P4 ;  /* 0x000000019f7b7824 */ /* 0x000fe200020e0645 */
[----:B------:R-:W-:-:S05]  /*14460*/  IADD3 R158, P4, PT, R150, R68, RZ ;  /* 0x00000044969e7210 */ /* 0x000fca0007f9e0ff */
[----:B------:R-:W-:Y:S02]  /*14470*/  IMAD.X R159, R151, 0x1, R69, P4 ;  /* 0x00000001979f7824 */ /* 0x000fe400020e0645 */
[----:B------:R-:W3:Y:S04]  /*14480*/  LDL.LU.64 R150, [R1+0x50] ;  /* 0x0000500001967983 */ /* 0x000ee80000300a00 */
[----:B------:R-:W3:Y:S04]  /*14490*/  LDL.LU.64 R130, [R1+0x48] ;  /* 0x0000480001827983 */ /* 0x000ee80000300a00 */
[----:B------:R-:W3:Y:S01]  /*144a0*/  LDL.LU.64 R146, [R1+0x40] ;  /* 0x0000400001927983 */ /* 0x000ee20000300a00 */
[----:B--2---:R-:W-:-:S05]  /*144b0*/  IADD3 R162, P4, PT, R148, R68, RZ ;  /* 0x0000004494a27210 */ /* 0x004fca0007f9e0ff */
[--C-:B------:R-:W-:Y:S01]  /*144c0*/  IMAD.X R163, R149, 0x1, R69.reuse, P4 ;  /* 0x0000000195a37824 */ /* 0x100fe200020e0645 */
[-C--:B------:R-:W-:Y:S01]  /*144d0*/  IADD3 R120, P4, PT, R156, R68.reuse, RZ ;  /* 0x000000449c787210 */ /* 0x080fe20007f9e0ff */
[----:B------:R-:W2:Y:S04]  /*144e0*/  LDL.LU.64 R148, [R1+0x38] ;  /* 0x0000380001947983 */ /* 0x000ea80000300a00 */
[----:B------:R-:W-:Y:S01]  /*144f0*/  IMAD.X R121, R157, 0x1, R69, P4 ;  /* 0x000000019d797824 */ /* 0x000fe200020e0645 */
[----:B------:R-:W2:Y:S01]  /*14500*/  LDL.LU.64 R114, [R1+0x30] ;  /* 0x0000300001727983 */ /* 0x000ea20000300a00 */
[----:B----4-:R-:W-:-:S05]  /*14510*/  IADD3 R156, P4, PT, R152, R68, RZ ;  /* 0x00000044989c7210 */ /* 0x010fca0007f9e0ff */
[----:B------:R-:W-:Y:S01]  /*14520*/  IMAD.X R157, R153, 0x1, R69, P4 ;  /* 0x00000001999d7824 */ /* 0x000fe200020e0645 */
[----:B---3--:R-:W-:-:S05]  /*14530*/  IADD3 R152, P4, PT, R154, R68, RZ ;  /* 0x000000449a987210 */ /* 0x008fca0007f9e0ff */
[----:B------:R-:W-:Y:S01]  /*14540*/  IMAD.X R153, R155, 0x1, R69, P4 ;  /* 0x000000019b997824 */ /* 0x000fe200020e0645 */
[----:B------:R-:W-:-:S05]  /*14550*/  IADD3 R154, P4, PT, R144, R68, RZ ;  /* 0x00000044909a7210 */ /* 0x000fca0007f9e0ff */
[----:B------:R-:W-:Y:S02]  /*14560*/  IMAD.X R155, R145, 0x1, R69, P4 ;  /* 0x00000001919b7824 */ /* 0x000fe400020e0645 */
[----:B------:R-:W3:Y:S04]  /*14570*/  LDL.LU.64 R144, [R1+0x28] ;  /* 0x0000280001907983 */ /* 0x000ee80000300a00 */
[----:B------:R-:W4:Y:S04]  /*14580*/  LDL.LU.64 R132, [R1+0x20] ;  /* 0x0000200001847983 */ /* 0x000f280000300a00 */
[----:B------:R-:W4:Y:S01]  /*14590*/  LDL.LU.64 R142, [R1+0x18] ;  /* 0x00001800018e7983 */ /* 0x000f220000300a00 */
[----:B------:R-:W-:-:S03]  /*145a0*/  IADD3 R118, P4, PT, R150, R68, RZ ;  /* 0x0000004496767210 */ /* 0x000fc60007f9e0ff */
[----:B------:R-:W4:Y:S02]  /*145b0*/  LDL.LU.64 R112, [R1+0x10] ;  /* 0x0000100001707983 */ /* 0x000f240000300a00 */
[--C-:B------:R-:W-:Y:S01]  /*145c0*/  IMAD.X R119, R151, 0x1, R69.reuse, P4 ;  /* 0x0000000197777824 */ /* 0x100fe200020e0645 */
[-C--:B------:R-:W-:Y:S01]  /*145d0*/  IADD3 R150, P4, PT, R130, R68.reuse, RZ ;  /* 0x0000004482967210 */ /* 0x080fe20007f9e0ff */
[----:B------:R-:W4:Y:S04]  /*145e0*/  LDL.LU.64 R138, [R1+0x8] ;  /* 0x00000800018a7983 */ /* 0x000f280000300a00 */
[----:B------:R-:W-:Y:S02]  /*145f0*/  IMAD.X R151, R131, 0x1, R69, P4 ;  /* 0x0000000183977824 */ /* 0x000fe400020e0645 */
[----:B------:R-:W4:Y:S01]  /*14600*/  LDL.LU.64 R130, [R1] ;  /* 0x0000000001827983 */ /* 0x000f220000300a00 */
[----:B------:R-:W-:-:S05]  /*14610*/  IADD3 R116, P4, PT, R146, R68, RZ ;  /* 0x0000004492747210 */ /* 0x000fca0007f9e0ff */
[----:B------:R-:W-:Y:S01]  /*14620*/  IMAD.X R117, R147, 0x1, R69, P4 ;  /* 0x0000000193757824 */ /* 0x000fe200020e0645 */
[----:B--2---:R-:W-:-:S05]  /*14630*/  IADD3 R146, P4, PT, R148, R68, RZ ;  /* 0x0000004494927210 */ /* 0x004fca0007f9e0ff */
[----:B------:R-:W-:Y:S01]  /*14640*/  IMAD.X R147, R149, 0x1, R69, P4 ;  /* 0x0000000195937824 */ /* 0x000fe200020e0645 */
[----:B------:R-:W-:-:S05]  /*14650*/  IADD3 R148, P4, PT, R114, R68, RZ ;  /* 0x0000004472947210 */ /* 0x000fca0007f9e0ff */
[----:B------:R-:W-:Y:S01]  /*14660*/  IMAD.X R149, R115, 0x1, R69, P4 ;  /* 0x0000000173957824 */ /* 0x000fe200020e0645 */
[----:B------:R-:W-:Y:S02]  /*14670*/  USEL UR28, URZ, 0x4, UP2 ;  /* 0x00000004ff1c7887 */ /* 0x000fe40009000000 */
[----:B------:R-:W-:Y:S02]  /*14680*/  USEL UR31, URZ, 0x1fffe, UP1 ;  /* 0x0001fffeff1f7887 */ /* 0x000fe40008800000 */
[----:B------:R-:W-:Y:S02]  /*14690*/  UISETP.GE.U32.AND UP2, UPT, UR23, 0x7ffffde5, UPT ;  /* 0x7ffffde51700788c */ /* 0x000fe4000bf46070 */
[----:B------:R-:W-:Y:S02]  /*146a0*/  UISETP.GE.U32.AND UP1, UPT, UR30, 0x7ffffdec, UPT ;  /* 0x7ffffdec1e00788c */ /* 0x000fe4000bf26070 */
[----:B------:R-:W-:Y:S02]  /*146b0*/  USEL UR23, URZ, 0x7fff8, UP3 ;  /* 0x0007fff8ff177887 */ /* 0x000fe40009800000 */
[----:B------:R-:W-:-:S02]  /*146c0*/  UISETP.GE.U32.AND UP3, UPT, UR22, 0x7ffffde6, UPT ;  /* 0x7ffffde61600788c */ /* 0x000fc4000bf66070 */
[----:B------:R-:W-:Y:S02]  /*146d0*/  USEL UR22, URZ, 0x4, UP6 ;  /* 0x00000004ff167887 */ /* 0x000fe4000b000000 */
[----:B------:R-:W-:Y:S02]  /*146e0*/  UISETP.GE.U32.AND UP6, UPT, UR15, 0x7ffffde1, UPT ;  /* 0x7ffffde10f00788c */ /* 0x000fe4000bfc6070 */
[----:B------:R-:W-:Y:S02]  /*146f0*/  USEL UR15, URZ, 0x7fff8, UP1 ;  /* 0x0007fff8ff0f7887 */ /* 0x000fe40008800000 */
[----:B------:R-:W-:Y:S02]  /*14700*/  UISETP.GE.U32.AND UP1, UPT, UR14, 0x7ffffde2, UPT ;  /* 0x7ffffde20e00788c */ /* 0x000fe4000bf26070 */
[----:B------:R-:W-:Y:S02]  /*14710*/  USEL UR30, URZ, 0x1, UP4 ;  /* 0x00000001ff1e7887 */ /* 0x000fe4000a000000 */
[----:B------:R-:W-:-:S02]  /*14720*/  UISETP.GE.U32.AND UP4, UPT, UR25, 0x7ffffde7, UPT ;  /* 0x7ffffde71900788c */ /* 0x000fc4000bf86070 */
[----:B------:R-:W-:Y:S02]  /*14730*/  USEL UR25, URZ, 0x1fffe, UP5 ;  /* 0x0001fffeff197887 */ /* 0x000fe4000a800000 */
[----:B------:R-:W-:Y:S02]  /*14740*/  UISETP.GE.U32.AND UP5, UPT, UR24, 0x7ffffde8, UPT ;  /* 0x7ffffde81800788c */ /* 0x000fe4000bfa6070 */
[----:B------:R-:W-:Y:S02]  /*14750*/  USEL UR35, URZ, 0x1fffe, UP1 ;  /* 0x0001fffeff237887 */ /* 0x000fe40008800000 */
[----:B------:R-:W-:Y:S02]  /*14760*/  USEL UR34, URZ, 0x1, UP6 ;  /* 0x00000001ff227887 */ /* 0x000fe4000b000000 */
[----:B------:R-:W-:Y:S02]  /*14770*/  USEL UR24, URZ, 0x1, UP2 ;  /* 0x00000001ff187887 */ /* 0x000fe40009000000 */
[----:B------:R-:W-:-:S02]  /*14780*/  UISETP.GE.U32.AND UP2, UPT, UR21, 0x7ffffde3, UPT ;  /* 0x7ffffde31500788c */ /* 0x000fc4000bf46070 */
[----:B------:R-:W-:Y:S02]  /*14790*/  USEL UR21, URZ, 0x1fffe, UP3 ;  /* 0x0001fffeff157887 */ /* 0x000fe40009800000 */
[----:B------:R-:W-:Y:S02]  /*147a0*/  UISETP.GE.U32.AND UP3, UPT, UR20, 0x7ffffde4, UPT ;  /* 0x7ffffde41400788c */ /* 0x000fe4000bf66070 */
[----:B------:R-:W-:Y:S02]  /*147b0*/  UIADD3 UR25, UPT, UPT, UR30, UR25, URZ ;  /* 0x000000191e197290 */ /* 0x000fe4000fffe0ff */
[----:B------:R-:W-:Y:S02]  /*147c0*/  UIADD3 UR34, UPT, UPT, UR34, UR35, URZ ;  /* 0x0000002322227290 */ /* 0x000fe4000fffe0ff */
[----:B------:R-:W-:Y:S02]  /*147d0*/  UIADD3 UR21, UPT, UPT, UR24, UR21, URZ ;  /* 0x0000001518157290 */ /* 0x000fe4000fffe0ff */
[----:B------:R-:W-:-:S02]  /*147e0*/  USEL UR32, URZ, 0x4, UP2 ;  /* 0x00000004ff207887 */ /* 0x000fc40009000000 */
[----:B------:R-:W-:Y:S02]  /*147f0*/  USEL UR33, URZ, 0x7fff8, UP3 ;  /* 0x0007fff8ff217887 */ /* 0x000fe40009800000 */
[----:B------:R-:W-:Y:S02]  /*14800*/  ULOP3.LUT UR25, UR25, 0x3, URZ, 0xc0, !UPT ;  /* 0x0000000319197892 */ /* 0x000fe4000f8ec0ff */
[----:B------:R-:W-:Y:S02]  /*14810*/  ULOP3.LUT UR34, UR34, 0x3, URZ, 0xc0, !UPT ;  /* 0x0000000322227892 */ /* 0x000fe4000f8ec0ff */
[----:B------:R-:W-:Y:S02]  /*14820*/  USEL UR14, URZ, 0x4, UP4 ;  /* 0x00000004ff0e7887 */ /* 0x000fe4000a000000 */
[----:B------:R-:W-:Y:S02]  /*14830*/  USEL UR20, URZ, 0x7fff8, UP5 ;  /* 0x0007fff8ff147887 */ /* 0x000fe4000a800000 */
[----:B------:R-:W-:-:S02]  /*14840*/  ULOP3.LUT UR21, UR21, 0x3, URZ, 0xc0, !UPT ;  /* 0x0000000315157892 */ /* 0x000fc4000f8ec0ff */
[----:B------:R-:W-:Y:S02]  /*14850*/  UIADD3 UR29, UPT, UPT, UR29, UR31, URZ ;  /* 0x0000001f1d1d7290 */ /* 0x000fe4000fffe0ff */
[----:B------:R-:W-:Y:S02]  /*14860*/  UIADD3 UR15, UPT, UPT, UR25, UR15, UR22 ;  /* 0x0000000f190f7290 */ /* 0x000fe4000fffe016 */
[----:B------:R-:W-:Y:S02]  /*14870*/  UIADD3 UR32, UPT, UPT, UR34, UR33, UR32 ;  /* 0x0000002122207290 */ /* 0x000fe4000fffe020 */
[----:B------:R-:W-:Y:S02]  /*14880*/  UIADD3 UR20, UPT, UPT, UR21, UR20, UR14 ;  /* 0x0000001415147290 */ /* 0x000fe4000fffe00e */
[----:B------:R-:W-:Y:S02]  /*14890*/  ULOP3.LUT UR29, UR29, 0x3, URZ, 0xc0, !UPT ;  /* 0x000000031d1d7892 */ /* 0x000fe4000f8ec0ff */
[----:B------:R-:W-:-:S02]  /*148a0*/  USHF.L.U32 UR14, UR15, 0x8, URZ ;  /* 0x000000080f0e7899 */ /* 0x000fc400080006ff */
[----:B------:R-:W-:Y:S02]  /*148b0*/  ULOP3.LUT UR32, UR32, 0xf, URZ, 0xc0, !UPT ;  /* 0x0000000f20207892 */ /* 0x000fe4000f8ec0ff */
[----:B------:R-:W-:Y:S02]  /*148c0*/  UIADD3 UR23, UPT, UPT, UR29, UR23, UR28 ;  /* 0x000000171d177290 */ /* 0x000fe4000fffe01c */
[----:B------:R-:W-:Y:S02]  /*148d0*/  ULOP3.LUT UR14, UR14, 0xf00, URZ, 0xe2, !UPT ;  /* 0x00000f000e0e7892 */ /* 0x000fe4000f8ee2ff */
[----:B------:R-:W-:Y:S02]  /*148e0*/  ULEA UR20, UR20, UR32, 0x4 ;  /* 0x0000002014147291 */ /* 0x000fe4000f8e20ff */
[----:B------:R-:W-:Y:S02]  /*148f0*/  ULEA UR14, UR23, UR14, 0xc ;  /* 0x0000000e170e7291 */ /* 0x000fe4000f8e60ff */
[----:B------:R-:W-:Y:S01]  /*14900*/  ULOP3.LUT UR20, UR20, 0xff, URZ, 0xc0, !UPT ;  /* 0x000000ff14147892 */ /* 0x000fe2000f8ec0ff */
[----:B------:R-:W-:Y:S01]  /*14910*/  VIADD R5, R5, 0xfffffe0c ;  /* 0xfffffe0c05057836 */ /* 0x000fe20000000000 */
[-C--:B---3--:R-:W-:Y:S01]  /*14920*/  IADD3 R114, P4, PT, R144, R68.reuse, RZ ;  /* 0x0000004490727210 */ /* 0x088fe20007f9e0ff */
[----:B------:R-:W-:Y:S01]  /*14930*/  UIADD3 UR29, UPT, UPT, UR7, -0x1e4, URZ ;  /* 0xfffffe1c071d7890 */ /* 0x000fe2000fffe0ff */
[----:B------:R-:W1:Y:S03]  /*14940*/  LDCU UR25, c[0x0][0x3a0] ;  /* 0x00007400ff1977ac */ /* 0x000e660008000800 */
[--C-:B------:R-:W-:Y:S01]  /*14950*/  IMAD.X R115, R145, 0x1, R69.reuse, P4 ;  /* 0x0000000191737824 */ /* 0x100fe200020e0645 */
[-C--:B----4-:R-:W-:Y:S01]  /*14960*/  IADD3 R144, P4, PT, R132, R68.reuse, RZ ;  /* 0x0000004484907210 */ /* 0x090fe20007f9e0ff */
[----:B------:R-:W2:Y:S04]  /*14970*/  LDCU UR15, c[0x0][0x3a0] ;  /* 0x00007400ff0f77ac */ /* 0x000ea80008000800 */
[--C-:B------:R-:W-:Y:S01]  /*14980*/  IMAD.X R145, R133, 0x1, R69.reuse, P4 ;  /* 0x0000000185917824 */ /* 0x100fe200020e0645 */
[-C--:B------:R-:W-:Y:S01]  /*14990*/  IADD3 R140, P4, PT, R142, R68.reuse, RZ ;  /* 0x000000448e8c7210 */ /* 0x080fe20007f9e0ff */
[----:B------:R-:W3:Y:S04]  /*149a0*/  LDCU UR30, c[0x0][0x3a0] ;  /* 0x00007400ff1e77ac */ /* 0x000ee80008000800 */
[--C-:B------:R-:W-:Y:S01]  /*149b0*/  IMAD.X R141, R143, 0x1, R69.reuse, P4 ;  /* 0x000000018f8d7824 */ /* 0x100fe200020e0645 */
[-C--:B------:R-:W-:Y:S01]  /*149c0*/  IADD3 R142, P4, PT, R112, R68.reuse, RZ ;  /* 0x00000044708e7210 */ /* 0x080fe20007f9e0ff */
[----:B------:R-:W4:Y:S04]  /*149d0*/  LDCU UR31, c[0x0][0x3a0] ;  /* 0x00007400ff1f77ac */ /* 0x000f280008000800 */
[--C-:B------:R-:W-:Y:S01]  /*149e0*/  IMAD.X R143, R113, 0x1, R69.reuse, P4 ;  /* 0x00000001718f7824 */ /* 0x100fe200020e0645 */
[-C--:B------:R-:W-:Y:S01]  /*149f0*/  IADD3 R112, P4, PT, R138, R68.reuse, RZ ;  /* 0x000000448a707210 */ /* 0x080fe20007f9e0ff */
[----:B------:R-:W1:Y:S04]  /*14a00*/  LDCU UR34, c[0x0][0x3a0] ;  /* 0x00007400ff2277ac */ /* 0x000e680008000800 */
[--C-:B------:R-:W-:Y:S01]  /*14a10*/  IMAD.X R113, R139, 0x1, R69.reuse, P4 ;  /* 0x000000018b717824 */ /* 0x100fe200020e0645 */
[-C--:B------:R-:W-:Y:S01]  /*14a20*/  IADD3 R138, P4, PT, R130, R68.reuse, RZ ;  /* 0x00000044828a7210 */ /* 0x080fe20007f9e0ff */
[----:B------:R-:W1:Y:S04]  /*14a30*/  LDCU UR32, c[0x0][0x3a0] ;  /* 0x00007400ff2077ac */ /* 0x000e680008000800 */
[--C-:B------:R-:W-:Y:S01]  /*14a40*/  IMAD.X R139, R131, 0x1, R69.reuse, P4 ;  /* 0x00000001838b7824 */ /* 0x100fe200020e0645 */
[-C--:B------:R-:W-:Y:S01]  /*14a50*/  IADD3 R110, P4, PT, R250, R68.reuse, RZ ;  /* 0x00000044fa6e7210 */ /* 0x080fe20007f9e0ff */
[----:B------:R-:W1:Y:S04]  /*14a60*/  LDCU UR33, c[0x0][0x3a0] ;  /* 0x00007400ff2177ac */ /* 0x000e680008000800 */
[----:B------:R-:W-:Y:S01]  /*14a70*/  IMAD.X R111, R251, 0x1, R69, P4 ;  /* 0x00000001fb6f7824 */ /* 0x000fe200020e0645 */
[----:B------:R-:W-:-:S05]  /*14a80*/  IADD3 R134, P4, PT, R248, R68, RZ ;  /* 0x00000044f8867210 */ /* 0x000fca0007f9e0ff */
[----:B------:R-:W-:Y:S02]  /*14a90*/  IMAD.X R135, R249, 0x1, R69, P4 ;  /* 0x00000001f9877824 */ /* 0x000fe400020e0645 */
[----:B------:R-:W3:Y:S01]  /*14aa0*/  LDL.LU.64 R248, [R1+0x148] ;  /* 0x0001480001f87983 */ /* 0x000ee20000300a00 */
[----:B------:R-:W-:-:S05]  /*14ab0*/  IADD3 R130, P4, PT, R246, R68, RZ ;  /* 0x00000044f6827210 */ /* 0x000fca0007f9e0ff */
[----:B------:R-:W-:Y:S01]  /*14ac0*/  IMAD.X R131, R247, 0x1, R69, P4 ;  /* 0x00000001f7837824 */ /* 0x000fe200020e0645 */
[----:B------:R-:W-:-:S05]  /*14ad0*/  IADD3 R132, P4, PT, R244, R68, RZ ;  /* 0x00000044f4847210 */ /* 0x000fca0007f9e0ff */
[--C-:B------:R-:W-:Y:S01]  /*14ae0*/  IMAD.X R133, R245, 0x1, R69.reuse, P4 ;  /* 0x00000001f5857824 */ /* 0x100fe200020e0645 */
[-C--:B------:R-:W-:Y:S01]  /*14af0*/  IADD3 R228, P4, PT, R228, R68.reuse, RZ ;  /* 0x00000044e4e47210 */ /* 0x080fe20007f9e0ff */
[----:B------:R-:W-:Y:S01]  /*14b00*/  UIADD3 UR14, UPT, UPT, UR14, UR20, URZ ;  /* 0x000000140e0e7290 */ /* 0x000fe2000fffe0ff */
[----:B------:R-:W-:Y:S01]  /*14b10*/  LEA R251, R2, UR10, 0x8 ;  /* 0x0000000a02fb7c11 */ /* 0x000fe2000f8e40ff */
[----:B------:R-:W1:Y:S02]  /*14b20*/  LDCU UR20, c[0x0][0x3a0] ;  /* 0x00007400ff1477ac */ /* 0x000e640008000800 */
[--C-:B------:R-:W-:Y:S01]  /*14b30*/  IMAD.X R229, R229, 0x1, R69.reuse, P4 ;  /* 0x00000001e5e57824 */ /* 0x100fe200020e0645 */
[-C--:B------:R-:W-:Y:S01]  /*14b40*/  IADD3 R226, P4, PT, R226, R68.reuse, RZ ;  /* 0x00000044e2e27210 */ /* 0x080fe20007f9e0ff */
[----:B------:R-:W-:Y:S01]  /*14b50*/  ULOP3.LUT UR14, UR14, 0xffff, URZ, 0xc0, !UPT ;  /* 0x0000ffff0e0e7892 */ /* 0x000fe2000f8ec0ff */
[----:B------:R-:W-:Y:S03]  /*14b60*/  LDGSTS.E [R251+0x40038], desc[UR26][R234.64], !P1 ;  /* 0x40038000eafb7fae */ /* 0x000fe6000c9a101a */
[----:B------:R-:W-:Y:S01]  /*14b70*/  IMAD.X R227, R227, 0x1, R69, P4 ;  /* 0x00000001e3e37824 */ /* 0x000fe200020e0645 */
[----:B------:R-:W-:Y:S01]  /*14b80*/  IADD3 R224, P4, PT, R224, R68, RZ ;  /* 0x00000044e0e07210 */ /* 0x000fe20007f9e0ff */
[----:B------:R-:W-:Y:S01]  /*14b90*/  USHF.R.U32.HI UR24, URZ, 0xf, UR14 ;  /* 0x0000000fff187899 */ /* 0x000fe2000801160e */
[----:B------:R-:W-:Y:S01]  /*14ba0*/  LDGSTS.E [R251+0x4003c], desc[UR26][R210.64], !P3 ;  /* 0x4003c000d2fb7fae */ /* 0x000fe2000d9a101a */
[----:B------:R-:W-:-:S02]  /*14bb0*/  USHF.R.U32.HI UR22, URZ, 0xd, UR14 ;  /* 0x0000000dff167899 */ /* 0x000fc4000801160e */
[--C-:B------:R-:W-:Y:S01]  /*14bc0*/  IMAD.X R225, R225, 0x1, R69.reuse, P4 ;  /* 0x00000001e1e17824 */ /* 0x100fe200020e0645 */
[----:B------:R-:W-:Y:S01]  /*14bd0*/  ULOP3.LUT UP1, URZ, UR24, 0x1, URZ, 0xc0, !UPT ;  /* 0x0000000118ff7892 */ /* 0x000fe2000f82c0ff */
[----:B------:R-:W-:Y:S01]  /*14be0*/  IADD3 R168, P4, PT, R168, R68, RZ ;  /* 0x00000044a8a87210 */ /* 0x000fe20007f9e0ff */
[----:B------:R-:W-:Y:S02]  /*14bf0*/  USHF.R.U32.HI UR23, URZ, 0xe, UR14 ;  /* 0x0000000eff177899 */ /* 0x000fe4000801160e */
[----:B------:R-:W-:Y:S02]  /*14c00*/  ULOP3.LUT UP3, URZ, UR22, 0x1, URZ, 0xc0, !UPT ;  /* 0x0000000116ff7892 */ /* 0x000fe4000f86c0ff */
[----:B------:R-:W-:Y:S01]  /*14c10*/  USHF.R.U32.HI UR22, URZ, 0xc, UR14 ;  /* 0x0000000cff167899 */ /* 0x000fe2000801160e */
[----:B------:R-:W-:Y:S01]  /*14c20*/  IMAD.X R169, R169, 0x1, R69, P4 ;  /* 0x00000001a9a97824 */ /* 0x000fe200020e0645 */
[----:B------:R-:W-:Y:S01]  /*14c30*/  ULOP3.LUT UP2, URZ, UR23, 0x1, URZ, 0xc0, !UPT ;  /* 0x0000000117ff7892 */ /* 0x000fe2000f84c0ff */
[----:B------:R-:W-:Y:S01]  /*14c40*/  PLOP3.LUT P4, PT, PT, PT, UP1, 0x40, 0x4 ;  /* 0x000000000004781c */ /* 0x000fe20003f8e818 */
[----:B------:R-:W-:Y:S01]  /*14c50*/  ULOP3.LUT UP1, URZ, UR22, 0x1, URZ, 0xc0, !UPT ;  /* 0x0000000116ff7892 */ /* 0x000fe2000f82c0ff */
[----:B------:R-:W-:Y:S01]  /*14c60*/  PLOP3.LUT P6, PT, PT, PT, UP3, 0x40, 0x4 ;  /* 0x000000000004781c */ /* 0x000fe20003fce838 */
[----:B------:R-:W-:-:S02]  /*14c70*/  USHF.R.U32.HI UR24, URZ, 0xb, UR14 ;  /* 0x0000000bff187899 */ /* 0x000fc4000801160e */
[----:B------:R-:W-:Y:S01]  /*14c80*/  PLOP3.LUT P5, PT, PT, PT, UP2, 0x40, 0x4 ;  /* 0x000000000004781c */ /* 0x000fe20003fae828 */
[----:B------:R-:W-:Y:S01]  /*14c90*/  USHF.R.U32.HI UR21, URZ, 0xa, UR14 ;  /* 0x0000000aff157899 */ /* 0x000fe2000801160e */
[----:B------:R-:W-:Y:S01]  /*14ca0*/  PLOP3.LUT P1, PT, PT, PT, UP1, 0x40, 0x4 ;  /* 0x000000000004781c */ /* 0x000fe20003f2e818 */
[----:B------:R-:W-:Y:S02]  /*14cb0*/  ULOP3.LUT UP1, URZ, UR24, 0x1, URZ, 0xc0, !UPT ;  /* 0x0000000118ff7892 */ /* 0x000fe4000f82c0ff */
[----:B------:R-:W-:Y:S02]  /*14cc0*/  ULOP3.LUT UP2, URZ, UR21, 0x1, URZ, 0xc0, !UPT ;  /* 0x0000000115ff7892 */ /* 0x000fe4000f84c0ff */
[----:B------:R-:W-:Y:S01]  /*14cd0*/  USHF.R.U32.HI UR23, URZ, 0x9, UR14 ;  /* 0x00000009ff177899 */ /* 0x000fe2000801160e */
[----:B------:R-:W-:Y:S01]  /*14ce0*/  LDGSTS.E [R251+0x40040], desc[UR26][R208.64], !P4 ;  /* 0x40040000d0fb7fae */ /* 0x000fe2000e1a101a */
[----:B------:R-:W-:Y:S02]  /*14cf0*/  PLOP3.LUT P3, PT, PT, PT, UP1, 0x40, 0x4 ;  /* 0x000000000004781c */ /* 0x000fe40003f6e818 */
[----:B------:R-:W-:Y:S01]  /*14d00*/  ULOP3.LUT UP1, URZ, UR23, 0x1, URZ, 0xc0, !UPT ;  /* 0x0000000117ff7892 */ /* 0x000fe2000f82c0ff */
[----:B------:R-:W-:Y:S01]  /*14d10*/  PLOP3.LUT P4, PT, PT, PT, UP2, 0x40, 0x4 ;  /* 0x000000000004781c */ /* 0x000fe20003f8e828 */
[----:B------:R-:W-:Y:S01]  /*14d20*/  LDGSTS.E [R251+0x40044], desc[UR26][R204.64], !P5 ;  /* 0x40044000ccfb7fae */ /* 0x000fe2000e9a101a */
[----:B------:R-:W-:-:S03]  /*14d30*/  USHF.R.U32.HI UR21, URZ, 0x8, UR14 ;  /* 0x00000008ff157899 */ /* 0x000fc6000801160e */
[----:B------:R-:W-:Y:S01]  /*14d40*/  LDGSTS.E [R251+0x40048], desc[UR26][R202.64], !P6 ;  /* 0x40048000cafb7fae */ /* 0x000fe2000f1a101a */
[----:B------:R-:W-:Y:S01]  /*14d50*/  USHF.R.U32.HI UR22, URZ, 0x7, UR14 ;  /* 0x00000007ff167899 */ /* 0x000fe2000801160e */
[----:B------:R-:W-:Y:S02]  /*14d60*/  PLOP3.LUT P5, PT, PT, PT, UP1, 0x40, 0x4 ;  /* 0x000000000004781c */ /* 0x000fe40003fae818 */
[----:B------:R1:W-:Y:S01]  /*14d70*/  LDGSTS.E [R251+0x4004c], desc[UR26][R200.64], !P1 ;  /* 0x4004c000c8fb7fae */ /* 0x0003e2000c9a101a */
[----:B------:R-:W-:Y:S02]  /*14d80*/  ULOP3.LUT UP2, URZ, UR21, 0x1, URZ, 0xc0, !UPT ;  /* 0x0000000115ff7892 */ /* 0x000fe4000f84c0ff */
[----:B------:R-:W-:Y:S01]  /*14d90*/  ULOP3.LUT UP1, URZ, UR22, 0x1, URZ, 0xc0, !UPT ;  /* 0x0000000116ff7892 */ /* 0x000fe2000f82c0ff */
[----:B------:R2:W-:Y:S01]  /*14da0*/  LDGSTS.E [R251+0x40050], desc[UR26][R184.64], !P3 ;  /* 0x40050000b8fb7fae */ /* 0x0005e2000d9a101a */
[----:B-1----:R-:W1:Y:S03]  /*14db0*/  LDC R200, c[0x0][0x3a0] ;  /* 0x0000e800ffc87b82 */ /* 0x002e660000000800 */
[----:B------:R4:W-:Y:S01]  /*14dc0*/  LDGSTS.E [R251+0x40054], desc[UR26][R192.64], !P4 ;  /* 0x40054000c0fb7fae */ /* 0x0009e2000e1a101a */
[----:B------:R-:W-:-:S02]  /*14dd0*/  PLOP3.LUT P1, PT, PT, PT, UP2, 0x40, 0x4 ;  /* 0x000000000004781c */ /* 0x000fc40003f2e828 */
[----:B------:R-:W-:Y:S01]  /*14de0*/  PLOP3.LUT P3, PT, PT, PT, UP1, 0x40, 0x4 ;  /* 0x000000000004781c */ /* 0x000fe20003f6e818 */
[----:B------:R4:W-:Y:S01]  /*14df0*/  LDGSTS.E [R251+0x40058], desc[UR26][R188.64], !P5 ;  /* 0x40058000bcfb7fae */ /* 0x0009e2000e9a101a */
[----:B------:R-:W-:Y:S01]  /*14e00*/  USHF.R.U32.HI UR21, URZ, 0x6, UR14 ;  /* 0x00000006ff157899 */ /* 0x000fe2000801160e */
[----:B--2---:R-:W2:Y:S08]  /*14e10*/  LDC R184, c[0x0][0x3a0] ;  /* 0x0000e800ffb87b82 */ /* 0x004eb00000000800 */
[----:B----4-:R-:W4:Y:S01]  /*14e20*/  LDC R193, c[0x0][0x3a0] ;  /* 0x0000e800ffc17b82 */ /* 0x010f220000000800 */
[----:B------:R-:W-:Y:S07]  /*14e30*/  LDGSTS.E [R251+0x4005c], desc[UR26][R198.64], !P1 ;  /* 0x4005c000c6fb7fae */ /* 0x000fee000c9a101a */
[----:B------:R-:W2:Y:S01]  /*14e40*/  LDC R188, c[0x0][0x3a0] ;  /* 0x0000e800ffbc7b82 */ /* 0x000ea20000000800 */
[----:B------:R1:W-:Y:S07]  /*14e50*/  LDGSTS.E [R251+0x40060], desc[UR26][R80.64], !P3 ;  /* 0x4006000050fb7fae */ /* 0x0003ee000d9a101a */
[----:B------:R-:W2:Y:S01]  /*14e60*/  LDC R192, c[0x0][0x3a0] ;  /* 0x0000e800ffc07b82 */ /* 0x000ea20000000800 */
[----:B------:R-:W-:Y:S01]  /*14e70*/  ULOP3.LUT UP2, URZ, UR21, 0x1, URZ, 0xc0, !UPT ;  /* 0x0000000115ff7892 */ /* 0x000fe2000f84c0ff */
[----:B------:R-:W-:Y:S01]  /*14e80*/  ISETP.GE.U32.AND P1, PT, R5, 0x7ffffdcd, PT ;  /* 0x7ffffdcd0500780c */ /* 0x000fe20003f26070 */
[----:B------:R-:W-:Y:S01]  /*14e90*/  USHF.R.U32.HI UR7, URZ, 0x5, UR14 ;  /* 0x00000005ff077899 */ /* 0x000fe2000801160e */
[----:B-1----:R-:W-:Y:S01]  /*14ea0*/  VIADD R80, R200, 0xfffffe0d ;  /* 0xfffffe0dc8507836 */ /* 0x002fe20000000000 */
[----:B------:R-:W1:Y:S02]  /*14eb0*/  LDCU UR21, c[0x0][0x3a0] ;  /* 0x00007400ff1577ac */ /* 0x000e640008000800 */
[----:B------:R-:W-:Y:S01]  /*14ec0*/  PLOP3.LUT P4, PT, PT, PT, UP2, 0x40, 0x4 ;  /* 0x000000000004781c */ /* 0x000fe20003f8e828 */
[----:B------:R-:W1:Y:S01]  /*14ed0*/  LDC R185, c[0x0][0x3a0] ;  /* 0x0000e800ffb97b82 */ /* 0x000e620000000800 */
[----:B------:R-:W-:Y:S01]  /*14ee0*/  ISETP.GE.U32.AND P3, PT, R80, 0x7ffffdce, PT ;  /* 0x7ffffdce5000780c */ /* 0x000fe20003f66070 */
[----:B----4-:R-:W-:Y:S01]  /*14ef0*/  VIADD R81, R193, 0xfffffe0e ;  /* 0xfffffe0ec1517836 */ /* 0x010fe20000000000 */
[----:B------:R-:W-:-:S05]  /*14f00*/  SEL R5, RZ, 0x1, P1 ;  /* 0x00000001ff057807 */ /* 0x000fca0000800000 */
[----:B------:R-:W4:Y:S01]  /*14f10*/  LDC R189, c[0x0][0x3a0] ;  /* 0x0000e800ffbd7b82 */ /* 0x000f220000000800 */
[----:B------:R-:W-:Y:S02]  /*14f20*/  SEL R80, RZ, 0x1fffe, P3 ;  /* 0x0001fffeff507807 */ /* 0x000fe40001800000 */
[----:B------:R-:W-:Y:S01]  /*14f30*/  ISETP.GE.U32.AND P1, PT, R81, 0x7ffffdcf, PT ;  /* 0x7ffffdcf5100780c */ /* 0x000fe20003f26070 */
[----:B------:R-:W-:Y:S02]  /*14f40*/  LDGSTS.E [R251+0x40064], desc[UR26][R194.64], !P4 ;  /* 0x40064000c2fb7fae */ /* 0x000fe4000e1a101a */
[----:B------:R-:W-:Y:S02]  /*14f50*/  IMAD.IADD R5, R5, 0x1, R80 ;  /* 0x0000000105057824 */ /* 0x000fe400078e0250 */
[----:B--2---:R-:W-:Y:S01]  /*14f60*/  VIADD R80, R188, 0xfffffe08 ;  /* 0xfffffe08bc507836 */ /* 0x004fe20000000000 */
[----:B------:R-:W2:Y:S01]  /*14f70*/  LDC R193, c[0x0][0x3a0] ;  /* 0x0000e800ffc17b82 */ /* 0x000ea20000000800 */
[----:B------:R-:W-:-:S03]  /*14f80*/  VIADD R81, R192, 0xfffffe09 ;  /* 0xfffffe09c0517836 */ /* 0x000fc60000000000 */
[----:B------:R-:W-:Y:S02]  /*14f90*/  ISETP.GE.U32.AND P3, PT, R80, 0x7ffffdc9, PT ;  /* 0x7ffffdc95000780c */ /* 0x000fe40003f66070 */
[----:B------:R-:W-:Y:S01]  /*14fa0*/  ISETP.GE.U32.AND P4, PT, R81, 0x7ffffdca, PT ;  /* 0x7ffffdca5100780c */ /* 0x000fe20003f86070 */
[----:B------:R-:W-:Y:S01]  /*14fb0*/  VIADD R81, R184, 0xfffffe0f ;  /* 0xfffffe0fb8517836 */ /* 0x000fe20000000000 */
[----:B------:R-:W-:Y:S01]  /*14fc0*/  SEL R188, RZ, 0x1, P3 ;  /* 0x00000001ffbc7807 */ /* 0x000fe20001800000 */
[----:B------:R-:W2:Y:S01]  /*14fd0*/  LDC R192, c[0x0][0x3a0] ;  /* 0x0000e800ffc07b82 */ /* 0x000ea20000000800 */
[----:B------:R-:W-:Y:S02]  /*14fe0*/  SEL R80, RZ, 0x1fffe, P4 ;  /* 0x0001fffeff507807 */ /* 0x000fe40002000000 */
[----:B------:R-:W-:-:S03]  /*14ff0*/  ISETP.GE.U32.AND P3, PT, R81, 0x7ffffdd0, PT ;  /* 0x7ffffdd05100780c */ /* 0x000fc60003f66070 */
[----:B------:R-:W-:Y:S02]  /*15000*/  IMAD.IADD R188, R188, 0x1, R80 ;  /* 0x00000001bcbc7824 */ /* 0x000fe400078e0250 */
[----:B-1----:R-:W-:Y:S02]  /*15010*/  VIADD R80, R185, 0xfffffe0a ;  /* 0xfffffe0ab9507836 */ /* 0x002fe40000000000 */
[----:B----4-:R-:W-:Y:S01]  /*15020*/  VIADD R81, R189, 0xfffffe0b ;  /* 0xfffffe0bbd517836 */ /* 0x010fe20000000000 */
[----:B------:R-:W-:Y:S01]  /*15030*/  LOP3.LUT R188, R188, 0x3, RZ, 0xc0, !PT ;  /* 0x00000003bcbc7812 */ /* 0x000fe200078ec0ff */
[----:B------:R-:W-:Y:S01]  /*15040*/  ULOP3.LUT UP1, URZ, UR7, 0x1, URZ, 0xc0, !UPT ;  /* 0x0000000107ff7892 */ /* 0x000fe2000f82c0ff */
[----:B------:R-:W-:Y:S01]  /*15050*/  ISETP.GE.U32.AND P4, PT, R80, 0x7ffffdcb, PT ;  /* 0x7ffffdcb5000780c */ /* 0x000fe20003f86070 */
[----:B------:R-:W1:Y:S01]  /*15060*/  LDC R189, c[0x0][0x3a0] ;  /* 0x0000e800ffbd7b82 */ /* 0x000e620000000800 */
[----:B------:R-:W-:Y:S02]  /*15070*/  ISETP.GE.U32.AND P5, PT, R81, 0x7ffffdcc, PT ;  /* 0x7ffffdcc5100780c */ /* 0x000fe40003fa6070 */
[----:B------:R-:W-:-:S02]  /*15080*/  SEL R184, RZ, 0x4, P4 ;  /* 0x00000004ffb87807 */ /* 0x000fc40002000000 */
[----:B------:R-:W-:-:S04]  /*15090*/  SEL R185, RZ, 0x7fff8, P5 ;  /* 0x0007fff8ffb97807 */ /* 0x000fc80002800000 */
[----:B------:R-:W-:Y:S02]  /*150a0*/  IADD3 R184, PT, PT, R188, R185, R184 ;  /* 0x000000b9bcb87210 */ /* 0x000fe40007ffe0b8 */
[----:B------:R-:W-:Y:S01]  /*150b0*/  SEL R80, RZ, 0x4, P1 ;  /* 0x00000004ff507807 */ /* 0x000fe20000800000 */
[----:B------:R-:W4:Y:S01]  /*150c0*/  LDC R188, c[0x0][0x3a0] ;  /* 0x0000e800ffbc7b82 */ /* 0x000f220000000800 */
[----:B------:R-:W-:Y:S01]  /*150d0*/  SEL R81, RZ, 0x7fff8, P3 ;  /* 0x0007fff8ff517807 */ /* 0x000fe20001800000 */
[----:B------:R-:W-:Y:S01]  /*150e0*/  IMAD.SHL.U32 R184, R184, 0x100, RZ ;  /* 0x00000100b8b87824 */ /* 0x000fe200078e00ff */
[----:B------:R-:W-:-:S04]  /*150f0*/  LOP3.LUT R5, R5, 0x3, RZ, 0xc0, !PT ;  /* 0x0000000305057812 */ /* 0x000fc800078ec0ff */
[----:B------:R-:W-:Y:S01]  /*15100*/  IADD3 R5, PT, PT, R5, R81, R80 ;  /* 0x0000005105057210 */ /* 0x000fe20007ffe050 */
[----:B------:R-:W1:Y:S01]  /*15110*/  LDC R185, c[0x0][0x3a0] ;  /* 0x0000e800ffb97b82 */ /* 0x000e620000000800 */
[----:B------:R-:W-:Y:S02]  /*15120*/  LOP3.LUT R184, R184, 0xf00, RZ, 0xe2, !PT ;  /* 0x00000f00b8b87812 */ /* 0x000fe400078ee2ff */
[----:B------:R-:W-:-:S03]  /*15130*/  PLOP3.LUT P1, PT, PT, PT, UP1, 0x40, 0x4 ;  /* 0x000000000004781c */ /* 0x000fc60003f2e818 */
[----:B------:R-:W-:Y:S02]  /*15140*/  IMAD R5, R5, 0x1000, R184 ;  /* 0x0000100005057824 */ /* 0x000fe400078e02b8 */
[----:B------:R-:W1:Y:S01]  /*15150*/  LDC R184, c[0x0][0x3a0] ;  /* 0x0000e800ffb87b82 */ /* 0x000e620000000800 */
[----:B--2---:R-:W-:Y:S02]  /*15160*/  VIADD R80, R192, 0xfffffe04 ;  /* 0xfffffe04c0507836 */ /* 0x004fe40000000000 */
[----:B------:R-:W-:-:S05]  /*15170*/  VIADD R81, R193, 0xfffffe05 ;  /* 0xfffffe05c1517836 */ /* 0x000fca0000000000 */
[----:B------:R-:W2:Y:S01]  /*15180*/  LDC R192, c[0x0][0x3a0] ;  /* 0x0000e800ffc07b82 */ /* 0x000ea20000000800 */
[----:B------:R4:W-:Y:S01]  /*15190*/  LDGSTS.E [R251+0x40068], desc[UR26][R186.64], !P1 ;  /* 0x40068000bafb7fae */ /* 0x0009e2000c9a101a */
[----:B------:R-:W-:Y:S02]  /*151a0*/  ISETP.GE.U32.AND P1, PT, R80, 0x7ffffdc5, PT ;  /* 0x7ffffdc55000780c */ /* 0x000fe40003f26070 */
[----:B------:R-:W-:-:S04]  /*151b0*/  ISETP.GE.U32.AND P3, PT, R81, 0x7ffffdc6, PT ;  /* 0x7ffffdc65100780c */ /* 0x000fc80003f66070 */
[----:B------:R-:W-:Y:S01]  /*151c0*/  SEL R80, RZ, 0x1fffe, P3 ;  /* 0x0001fffeff507807 */ /* 0x000fe20001800000 */
[----:B----4-:R-:W4:Y:S01]  /*151d0*/  LDC R186, c[0x0][0x3a0] ;  /* 0x0000e800ffba7b82 */ /* 0x010f220000000800 */
[----:B------:R-:W-:Y:S01]  /*151e0*/  SEL R187, RZ, 0x1, P1 ;  /* 0x00000001ffbb7807 */ /* 0x000fe20000800000 */
[----:B------:R-:W-:-:S04]  /*151f0*/  UIADD3 UR28, UPT, UPT, UR9, -0x1e3, URZ ;  /* 0xfffffe1d091c7890 */ /* 0x000fc8000fffe0ff */
[----:B------:R-:W-:Y:S02]  /*15200*/  IMAD.IADD R187, R187, 0x1, R80 ;  /* 0x00000001bbbb7824 */ /* 0x000fe400078e0250 */
[----:B-1----:R-:W-:Y:S01]  /*15210*/  VIADD R80, R184, 0xfffffe01 ;  /* 0xfffffe01b8507836 */ /* 0x002fe20000000000 */
[----:B------:R-:W-:Y:S02]  /*15220*/  UIADD3 UR23, UPT, UPT, UR5, -0x1e8, URZ ;  /* 0xfffffe1805177890 */ /* 0x000fe4000fffe0ff */
[----:B------:R-:W-:Y:S01]  /*15230*/  UIADD3 UR22, UPT, UPT, UR6, -0x1e7, URZ ;  /* 0xfffffe1906167890 */ /* 0x000fe2000fffe0ff */
[----:B------:R-:W-:Y:S01]  /*15240*/  VIADD R81, R188, 0xfffffe06 ;  /* 0xfffffe06bc517836 */ /* 0x000fe20000000000 */
[----:B------:R-:W-:Y:S01]  /*15250*/  UIADD3 UR25, UPT, UPT, UR25, -0x1e6, URZ ;  /* 0xfffffe1a19197890 */ /* 0x000fe2000fffe0ff */
[----:B------:R-:W-:Y:S01]  /*15260*/  ISETP.GE.U32.AND P5, PT, R80, 0x7ffffdc2, PT ;  /* 0x7ffffdc25000780c */ /* 0x000fe20003fa6070 */
[----:B------:R-:W-:Y:S01]  /*15270*/  UISETP.GE.U32.AND UP4, UPT, UR29, 0x7ffffddd, UPT ;  /* 0x7ffffddd1d00788c */ /* 0x000fe2000bf86070 */
[----:B------:R-:W-:Y:S01]  /*15280*/  VIADD R250, R185, 0xfffffe00 ;  /* 0xfffffe00b9fa7836 */ /* 0x000fe20000000000 */
[----:B------:R-:W-:Y:S01]  /*15290*/  UIADD3 UR24, UPT, UPT, UR4, -0x1e5, URZ ;  /* 0xfffffe1b04187890 */ /* 0x000fe2000fffe0ff */
[----:B------:R-:W-:Y:S01]  /*152a0*/  VIADD R80, R189, 0xfffffe07 ;  /* 0xfffffe07bd507836 */ /* 0x000fe20000000000 */
[----:B------:R-:W-:Y:S01]  /*152b0*/  UIADD3 UR9, UPT, UPT, UR15, -0x1eb, URZ ;  /* 0xfffffe150f097890 */ /* 0x000fe2000fffe0ff */
[----:B------:R-:W1:Y:S01]  /*152c0*/  LDC R188, c[0x0][0x3a0] ;  /* 0x0000e800ffbc7b82 */ /* 0x000e620000000800 */
[----:B------:R-:W-:-:S02]  /*152d0*/  UISETP.GE.U32.AND UP3, UPT, UR28, 0x7ffffdde, UPT ;  /* 0x7ffffdde1c00788c */ /* 0x000fc4000bf66070 */
[----:B------:R-:W-:Y:S02]  /*152e0*/  UIADD3 UR15, UPT, UPT, UR20, -0x1ec, URZ ;  /* 0xfffffe14140f7890 */ /* 0x000fe4000fffe0ff */
[----:B------:R-:W-:Y:S02]  /*152f0*/  UISETP.GE.U32.AND UP2, UPT, UR23, 0x7ffffdd9, UPT ;  /* 0x7ffffdd91700788c */ /* 0x000fe4000bf46070 */
[----:B------:R-:W-:Y:S01]  /*15300*/  UISETP.GE.U32.AND UP1, UPT, UR22, 0x7ffffdda, UPT ;  /* 0x7ffffdda1600788c */ /* 0x000fe2000bf26070 */
[----:B------:R-:W1:Y:S01]  /*15310*/  LDC R189, c[0x0][0x3a0] ;  /* 0x0000e800ffbd7b82 */ /* 0x000e620000000800 */
[----:B------:R-:W-:Y:S02]  /*15320*/  UISETP.GE.U32.AND UP5, UPT, UR25, 0x7ffffddb, UPT ;  /* 0x7ffffddb1900788c */ /* 0x000fe4000bfa6070 */
[----:B------:R-:W-:Y:S01]  /*15330*/  USEL UR22, URZ, 0x1, UP4 ;  /* 0x00000001ff167887 */ /* 0x000fe2000a000000 */
[----:B------:R-:W-:Y:S01]  /*15340*/  ISETP.GE.U32.AND P1, PT, R250, 0x7ffffdc1, PT ;  /* 0x7ffffdc1fa00780c */ /* 0x000fe20003f26070 */
[----:B------:R-:W-:Y:S01]  /*15350*/  UIADD3 UR20, UPT, UPT, UR21, -0x1e9, URZ ;  /* 0xfffffe1715147890 */ /* 0x000fe2000fffe0ff */
[----:B--2---:R-:W-:Y:S01]  /*15360*/  VIADD R184, R192, 0xfffffe02 ;  /* 0xfffffe02c0b87836 */ /* 0x004fe20000000000 */
[----:B------:R-:W-:-:S02]  /*15370*/  UISETP.GE.U32.AND UP4, UPT, UR24, 0x7ffffddc, UPT ;  /* 0x7ffffddc1800788c */ /* 0x000fc4000bf86070 */
[----:B---3--:R-:W-:Y:S02]  /*15380*/  UIADD3 UR4, UPT, UPT, UR30, -0x1ef, URZ ;  /* 0xfffffe111e047890 */ /* 0x008fe4000fffe0ff */
[----:B------:R-:W-:Y:S01]  /*15390*/  UIADD3 UR5, UPT, UPT, UR31, -0x1f0, URZ ;  /* 0xfffffe101f057890 */ /* 0x000fe2000fffe0ff */
[----:B------:R-:W-:Y:S01]  /*153a0*/  ISETP.GE.U32.AND P4, PT, R81, 0x7ffffdc7, PT ;  /* 0x7ffffdc75100780c */ /* 0x000fe20003f86070 */
[----:B------:R-:W-:Y:S01]  /*153b0*/  USEL UR23, URZ, 0x1fffe, UP3 ;  /* 0x0001fffeff177887 */ /* 0x000fe20009800000 */
[----:B------:R-:W-:Y:S01]  /*153c0*/  ISETP.GE.U32.AND P3, PT, R80, 0x7ffffdc8, PT ;  /* 0x7ffffdc85000780c */ /* 0x000fe20003f66070 */
[----:B------:R-:W-:Y:S02]  /*153d0*/  UISETP.GE.U32.AND UP3, UPT, UR15, 0x7ffffdd5, UPT ;  /* 0x7ffffdd50f00788c */ /* 0x000fe4000bf66070 */
[----:B------:R-:W-:Y:S01]  /*153e0*/  UIADD3 UR7, UPT, UPT, UR33, -0x1ee, URZ ;  /* 0xfffffe1221077890 */ /* 0x000fe2000fffe0ff */
[----:B------:R-:W-:Y:S01]  /*153f0*/  LOP3.LUT R187, R187, 0x3, RZ, 0xc0, !PT ;  /* 0x00000003bbbb7812 */ /* 0x000fe200078ec0ff */
[----:B------:R-:W-:Y:S01]  /*15400*/  USEL UR24, URZ, 0x1, UP2 ;  /* 0x00000001ff187887 */ /* 0x000fe20009000000 */
[----:B------:R-:W2:Y:S01]  /*15410*/  LDC R250, c[0x0][0x3a0] ;  /* 0x0000e800fffa7b82 */ /* 0x000ea20000000800 */
[----:B------:R-:W-:-:S02]  /*15420*/  UISETP.GE.U32.AND UP2, UPT, UR9, 0x7ffffdd6, UPT ;  /* 0x7ffffdd60900788c */ /* 0x000fc4000bf46070 */
[----:B------:R-:W-:Y:S01]  /*15430*/  USEL UR9, URZ, 0x4, UP5 ;  /* 0x00000004ff097887 */ /* 0x000fe2000a800000 */
[----:B------:R-:W-:Y:S01]  /*15440*/  SEL R80, RZ, 0x1fffe, P5 ;  /* 0x0001fffeff507807 */ /* 0x000fe20002800000 */
[----:B------:R-:W-:Y:S01]  /*15450*/  UISETP.GE.U32.AND UP5, UPT, UR20, 0x7ffffdd8, UPT ;  /* 0x7ffffdd81400788c */ /* 0x000fe2000bfa6070 */
[----:B------:R-:W-:Y:S01]  /*15460*/  SEL R81, RZ, 0x1, P1 ;  /* 0x00000001ff517807 */ /* 0x000fe20000800000 */
[----:B------:R-:W-:Y:S01]  /*15470*/  UIADD3 UR21, UPT, UPT, UR34, -0x1ea, URZ ;  /* 0xfffffe1622157890 */ /* 0x000fe2000fffe0ff */
[----:B------:R-:W-:Y:S01]  /*15480*/  ISETP.GE.U32.AND P5, PT, R184, 0x7ffffdc3, PT ;  /* 0x7ffffdc3b800780c */ /* 0x000fe20003fa6070 */
[----:B------:R-:W-:Y:S02]  /*15490*/  USEL UR15, URZ, 0x7fff8, UP4 ;  /* 0x0007fff8ff0f7887 */ /* 0x000fe4000a000000 */
[----:B------:R-:W-:Y:S01]  /*154a0*/  USEL UR20, URZ, 0x1, UP3 ;  /* 0x00000001ff147887 */ /* 0x000fe20009800000 */
[----:B----4-:R-:W-:Y:S01]  /*154b0*/  VIADD R184, R186, 0xfffffe03 ;  /* 0xfffffe03bab87836 */ /* 0x010fe20000000000 */
[----:B------:R-:W-:-:S02]  /*154c0*/  UISETP.GE.U32.AND UP4, UPT, UR5, 0x7ffffdd1, UPT ;  /* 0x7ffffdd10500788c */ /* 0x000fc4000bf86070 */
[----:B------:R-:W-:Y:S02]  /*154d0*/  UISETP.GE.U32.AND UP3, UPT, UR4, 0x7ffffdd2, UPT ;  /* 0x7ffffdd20400788c */ /* 0x000fe4000bf66070 */
[----:B------:R-:W-:Y:S01]  /*154e0*/  USEL UR25, URZ, 0x1fffe, UP1 ;  /* 0x0001fffeff197887 */ /* 0x000fe20008800000 */
[----:B------:R-:W-:Y:S01]  /*154f0*/  IMAD.IADD R80, R81, 0x1, R80 ;  /* 0x0000000151507824 */ /* 0x000fe200078e0250 */
[----:B------:R-:W-:Y:S01]  /*15500*/  UISETP.GE.U32.AND UP1, UPT, UR21, 0x7ffffdd7, UPT ;  /* 0x7ffffdd71500788c */ /* 0x000fe2000bf26070 */
[----:B------:R-:W-:Y:S01]  /*15510*/  SEL R81, RZ, 0x4, P4 ;  /* 0x00000004ff517807 */ /* 0x000fe20002000000 */
[----:B------:R-:W-:Y:S02]  /*15520*/  UIADD3 UR6, UPT, UPT, UR32, -0x1ed, URZ ;  /* 0xfffffe1320067890 */ /* 0x000fe4000fffe0ff */
[----:B------:R-:W-:Y:S02]  /*15530*/  USEL UR28, URZ, 0x1, UP4 ;  /* 0x00000001ff1c7887 */ /* 0x000fe4000a000000 */
[----:B------:R-:W-:Y:S01]  /*15540*/  USEL UR29, URZ, 0x1fffe, UP3 ;  /* 0x0001fffeff1d7887 */ /* 0x000fe20009800000 */
[----:B------:R-:W-:Y:S01]  /*15550*/  ISETP.GE.U32.AND P4, PT, R184, 0x7ffffdc4, PT ;  /* 0x7ffffdc4b800780c */ /* 0x000fe20003f86070 */
[----:B------:R-:W-:-:S02]  /*15560*/  USEL UR21, URZ, 0x1fffe, UP2 ;  /* 0x0001fffeff157887 */ /* 0x000fc40009000000 */
[----:B------:R-:W-:Y:S02]  /*15570*/  USEL UR4, URZ, 0x4, UP1 ;  /* 0x00000004ff047887 */ /* 0x000fe40008800000 */
[----:B------:R-:W-:Y:S01]  /*15580*/  UIADD3 UR24, UPT, UPT, UR24, UR25, URZ ;  /* 0x0000001918187290 */ /* 0x000fe2000fffe0ff */
[----:B------:R-:W-:Y:S01]  /*15590*/  SEL R184, RZ, 0x7fff8, P3 ;  /* 0x0007fff8ffb87807 */ /* 0x000fe20001800000 */
[----:B------:R-:W-:Y:S02]  /*155a0*/  UISETP.GE.U32.AND UP2, UPT, UR7, 0x7ffffdd3, UPT ;  /* 0x7ffffdd30700788c */ /* 0x000fe4000bf46070 */
[----:B------:R-:W-:Y:S02]  /*155b0*/  UISETP.GE.U32.AND UP1, UPT, UR6, 0x7ffffdd4, UPT ;  /* 0x7ffffdd40600788c */ /* 0x000fe4000bf26070 */
[----:B------:R-:W-:Y:S01]  /*155c0*/  UIADD3 UR28, UPT, UPT, UR28, UR29, URZ ;  /* 0x0000001d1c1c7290 */ /* 0x000fe2000fffe0ff */
[----:B------:R-:W-:Y:S01]  /*155d0*/  SEL R185, RZ, 0x4, P5 ;  /* 0x00000004ffb97807 */ /* 0x000fe20002800000 */
[----:B------:R-:W-:Y:S01]  /*155e0*/  UIADD3 UR20, UPT, UPT, UR20, UR21, URZ ;  /* 0x0000001514147290 */ /* 0x000fe2000fffe0ff */
[----:B------:R-:W-:Y:S01]  /*155f0*/  SEL R186, RZ, 0x7fff8, P4 ;  /* 0x0007fff8ffba7807 */ /* 0x000fe20002000000 */
[----:B------:R-:W-:Y:S01]  /*15600*/  ULOP3.LUT UR24, UR24, 0x3, URZ, 0xc0, !UPT ;  /* 0x0000000318187892 */ /* 0x000fe2000f8ec0ff */
[----:B------:R-:W-:Y:S01]  /*15610*/  LOP3.LUT R80, R80, 0x3, RZ, 0xc0, !PT ;  /* 0x0000000350507812 */ /* 0x000fe200078ec0ff */
[----:B------:R-:W-:Y:S01]  /*15620*/  USEL UR6, URZ, 0x4, UP2 ;  /* 0x00000004ff067887 */ /* 0x000fe20009000000 */
[----:B------:R-:W-:Y:S01]  /*15630*/  IADD3 R81, PT, PT, R187, R184, R81 ;  /* 0x000000b8bb517210 */ /* 0x000fe20007ffe051 */
[----:B------:R-:W-:-:S02]  /*15640*/  USEL UR7, URZ, 0x7fff8, UP1 ;  /* 0x0007fff8ff077887 */ /* 0x000fc40008800000 */
[----:B------:R-:W-:Y:S01]  /*15650*/  ULOP3.LUT UR28, UR28, 0x3, URZ, 0xc0, !UPT ;  /* 0x000000031c1c7892 */ /* 0x000fe2000f8ec0ff */
[----:B------:R-:W-:Y:S01]  /*15660*/  IADD3 R184, PT, PT, R80, R186, R185 ;  /* 0x000000ba50b87210 */ /* 0x000fe20007ffe0b9 */
[----:B------:R-:W-:Y:S01]  /*15670*/  USEL UR5, URZ, 0x7fff8, UP5 ;  /* 0x0007fff8ff057887 */ /* 0x000fe2000a800000 */
[----:B-1----:R-:W-:Y:S01]  /*15680*/  VIADD R80, R188, 0xfffffe1e ;  /* 0xfffffe1ebc507836 */ /* 0x002fe20000000000 */
[----:B------:R-:W-:Y:S01]  /*15690*/  ULOP3.LUT UR20, UR20, 0x3, URZ, 0xc0, !UPT ;  /* 0x0000000314147892 */ /* 0x000fe2000f8ec0ff */
[----:B------:R-:W-:Y:S01]  /*156a0*/  VIADD R185, R189, 0xfffffe1f ;  /* 0xfffffe1fbdb97836 */ /* 0x000fe20000000000 */
[----:B------:R-:W-:Y:S02]  /*156b0*/  UIADD3 UR9, UPT, UPT, UR24, UR15, UR9 ;  /* 0x0000000f18097290 */ /* 0x000fe4000fffe009 */
[----:B------:R-:W-:Y:S02]  /*156c0*/  UIADD3 UR6, UPT, UPT, UR28, UR7, UR6 ;  /* 0x000000071c067290 */ /* 0x000fe4000fffe006 */
[----:B------:R-:W-:-:S02]  /*156d0*/  USHF.R.U32.HI UR7, URZ, 0x4, UR14 ;  /* 0x00000004ff077899 */ /* 0x000fc4000801160e */
[----:B------:R-:W-:Y:S02]  /*156e0*/  UIADD3 UR22, UPT, UPT, UR22, UR23, URZ ;  /* 0x0000001716167290 */ /* 0x000fe4000fffe0ff */
[----:B------:R-:W-:Y:S01]  /*156f0*/  UIADD3 UR5, UPT, UPT, UR20, UR5, UR4 ;  /* 0x0000000514057290 */ /* 0x000fe2000fffe004 */
[----:B------:R-:W-:Y:S01]  /*15700*/  ISETP.GE.U32.AND P3, PT, R80, 0x7ffffddf, PT ;  /* 0x7ffffddf5000780c */ /* 0x000fe20003f66070 */
[----:B------:R-:W-:Y:S01]  /*15710*/  USHF.L.U32 UR4, UR9, 0x8, URZ ;  /* 0x0000000809047899 */ /* 0x000fe200080006ff */
[----:B------:R-:W-:Y:S01]  /*15720*/  ISETP.GE.U32.AND P4, PT, R185, 0x7ffffde0, PT ;  /* 0x7ffffde0b900780c */ /* 0x000fe20003f86070 */
[----:B------:R-:W-:Y:S01]  /*15730*/  USHF.R.U32.HI UR9, URZ, 0x3, UR14 ;  /* 0x00000003ff097899 */ /* 0x000fe2000801160e */
[----:B------:R-:W-:Y:S01]  /*15740*/  LOP3.LUT R184, R184, 0xf, RZ, 0xc0, !PT ;  /* 0x0000000fb8b87812 */ /* 0x000fe200078ec0ff */
[----:B------:R-:W-:Y:S02]  /*15750*/  ULOP3.LUT UP1, URZ, UR7, 0x1, URZ, 0xc0, !UPT ;  /* 0x0000000107ff7892 */ /* 0x000fe4000f82c0ff */
[----:B------:R-:W-:-:S02]  /*15760*/  ULOP3.LUT UR22, UR22, 0x3, URZ, 0xc0, !UPT ;  /* 0x0000000316167892 */ /* 0x000fc4000f8ec0ff */
[----:B------:R-:W-:Y:S01]  /*15770*/  USHF.R.U32.HI UR7, URZ, 0x2, UR14 ;  /* 0x00000002ff077899 */ /* 0x000fe2000801160e */
[----:B------:R-:W-:Y:S01]  /*15780*/  SEL R80, RZ, 0x4, P3 ;  /* 0x00000004ff507807 */ /* 0x000fe20001800000 */
[----:B------:R-:W-:Y:S01]  /*15790*/  ULOP3.LUT UR6, UR6, 0xf, URZ, 0xc0, !UPT ;  /* 0x0000000f06067892 */ /* 0x000fe2000f8ec0ff */
[----:B------:R-:W-:Y:S01]  /*157a0*/  SEL R185, RZ, 0x7fff8, P4 ;  /* 0x0007fff8ffb97807 */ /* 0x000fe20002000000 */
[----:B------:R-:W-:Y:S01]  /*157b0*/  ULOP3.LUT UP2, URZ, UR9, 0x1, URZ, 0xc0, !UPT ;  /* 0x0000000109ff7892 */ /* 0x000fe2000f84c0ff */
[----:B------:R-:W-:Y:S01]  /*157c0*/  IMAD R81, R81, 0x10, R184 ;  /* 0x0000001051517824 */ /* 0x000fe200078e02b8 */
[----:B------:R-:W-:Y:S02]  /*157d0*/  ULOP3.LUT UP3, URZ, UR7, 0x1, URZ, 0xc0, !UPT ;  /* 0x0000000107ff7892 */ /* 0x000fe4000f86c0ff */
[----:B------:R-:W-:Y:S01]  /*157e0*/  ULOP3.LUT UR4, UR4, 0xf00, URZ, 0xe2, !UPT ;  /* 0x00000f0004047892 */ /* 0x000fe2000f8ee2ff */
[----:B------:R-:W-:Y:S01]  /*157f0*/  IADD3 R80, PT, PT, R185, UR22, R80 ;  /* 0x00000016b9507c10 */ /* 0x000fe2000fffe050 */
[----:B------:R-:W-:Y:S01]  /*15800*/  ULEA UR5, UR5, UR6, 0x4 ;  /* 0x0000000605057291 */ /* 0x000fe2000f8e20ff */
[----:B------:R-:W-:-:S02]  /*15810*/  PLOP3.LUT P3, PT, PT, PT, UP1, 0x40, 0x4 ;  /* 0x000000000004781c */ /* 0x000fc40003f6e818 */
[----:B------:R-:W-:Y:S01]  /*15820*/  PLOP3.LUT P4, PT, PT, PT, UP2, 0x40, 0x4 ;  /* 0x000000000004781c */ /* 0x000fe20003f8e828 */
[----:B------:R-:W-:Y:S01]  /*15830*/  ULOP3.LUT UR5, UR5, 0xff, URZ, 0xc0, !UPT ;  /* 0x000000ff05057892 */ /* 0x000fe2000f8ec0ff */
[----:B------:R-:W-:Y:S02]  /*15840*/  PLOP3.LUT P5, PT, PT, PT, UP3, 0x40, 0x4 ;  /* 0x000000000004781c */ /* 0x000fe40003fae838 */
[----:B------:R-:W-:Y:S02]  /*15850*/  LOP3.LUT R81, R81, 0xff, RZ, 0xc0, !PT ;  /* 0x000000ff51517812 */ /* 0x000fe400078ec0ff */
[----:B------:R-:W-:Y:S01]  /*15860*/  LEA R80, R80, UR4, 0xc ;  /* 0x0000000450507c11 */ /* 0x000fe2000f8e60ff */
[----:B------:R-:W-:Y:S02]  /*15870*/  USHF.R.U32.HI UR14, URZ, 0x1, UR14 ;  /* 0x00000001ff0e7899 */ /* 0x000fe4000801160e */
[----:B------:R-:W-:Y:S02]  /*15880*/  IMAD.IADD R5, R5, 0x1, R81 ;  /* 0x0000000105057824 */ /* 0x000fe400078e0251 */
[----:B------:R-:W-:Y:S01]  /*15890*/  VIADD R80, R80, UR5 ;  /* 0x0000000550507c36 */ /* 0x000fe20008000000 */
[----:B------:R-:W-:Y:S01]  /*158a0*/  ULOP3.LUT UP1, URZ, UR14, 0x1, URZ, 0xc0, !UPT ;  /* 0x000000010eff7892 */ /* 0x000fe2000f82c0ff */
[----:B------:R1:W-:Y:S03]  /*158b0*/  LDGSTS.E [R251+0x4006c], desc[UR26][R178.64], !P3 ;  /* 0x4006c000b2fb7fae */ /* 0x0003e6000d9a101a */
[----:B------:R-:W-:Y:S01]  /*158c0*/  PRMT R5, R5, 0x5410, R80 ;  /* 0x0000541005057816 */ /* 0x000fe20000000050 */
[----:B------:R3:W-:Y:S01]  /*158d0*/  LDGSTS.E [R251+0x40070], desc[UR26][R180.64], !P4 ;  /* 0x40070000b4fb7fae */ /* 0x0007e2000e1a101a */
[----:B------:R-:W-:-:S03]  /*158e0*/  PLOP3.LUT P3, PT, PT, PT, UP1, 0x40, 0x4 ;  /* 0x000000000004781c */ /* 0x000fc60003f6e818 */
[----:B------:R-:W-:Y:S01]  /*158f0*/  LDGSTS.E [R251+0x40074], desc[UR26][R182.64], !P5 ;  /* 0x40074000b6fb7fae */ /* 0x000fe2000e9a101a */
[----:B------:R-:W-:Y:S02]  /*15900*/  PLOP3.LUT P5, PT, PT, PT, UP6, 0x80, 0x8 ;  /* 0x000000000008781c */ /* 0x000fe40003faf068 */
[----:B-1----:R-:W-:Y:S02]  /*15910*/  IADD3 R178, P4, PT, R196, R70, RZ ;  /* 0x00000046c4b27210 */ /* 0x002fe40007f9e0ff */
[----:B---3--:R-:W-:-:S03]  /*15920*/  SHF.R.U64 R180, R5, 0x1f, RZ ;  /* 0x0000001f05b47819 */ /* 0x008fc600000012ff */
[----:B------:R-:W-:Y:S02]  /*15930*/  IMAD.X R179, R197, 0x1, R71, P4 ;  /* 0x00000001c5b37824 */ /* 0x000fe400020e0647 */
[----:B------:R1:W-:Y:S01]  /*15940*/  LDGSTS.E [R251+0x40078], desc[UR26][R176.64], !P3 ;  /* 0x40078000b0fb7fae */ /* 0x0003e2000d9a101a */
[----:B------:R-:W-:Y:S02]  /*15950*/  LOP3.LUT P4, RZ, R180, 0x1, RZ, 0xc0, !PT ;  /* 0x00000001b4ff7812 */ /* 0x000fe4000788c0ff */
[C---:B------:R-:W-:Y:S01]  /*15960*/  SHF.R.U64 R180, R5.reuse, 0x1e, RZ ;  /* 0x0000001e05b47819 */ /* 0x040fe200000012ff */
[----:B------:R3:W-:Y:S03]  /*15970*/  LDGSTS.E [R251+0x4007c], desc[UR26][R108.64], !P5 ;  /* 0x4007c0006cfb7fae */ /* 0x0007e6000e9a101a */
[----:B------:R-:W-:Y:S02]  /*15980*/  LOP3.LUT P3, RZ, R180, 0x1, RZ, 0xc0, !PT ;  /* 0x00000001b4ff7812 */ /* 0x000fe4000786c0ff */
[----:B-1----:R-:W-:-:S05]  /*15990*/  SHF.R.U64 R176, R5, 0x1d, RZ ;  /* 0x0000001d05b07819 */ /* 0x002fca00000012ff */
[----:B------:R1:W-:Y:S01]  /*159a0*/  LDGSTS.E [R251+0x40080], desc[UR26][R126.64], P4 ;  /* 0x400800007efb7fae */ /* 0x0003e2000a1a101a */
[----:B---3--:R-:W-:Y:S02]  /*159b0*/  SHF.R.U64 R109, R5, 0x1c, RZ ;  /* 0x0000001c056d7819 */ /* 0x008fe400000012ff */
[----:B------:R-:W-:Y:S02]  /*159c0*/  LOP3.LUT P5, RZ, R176, 0x1, RZ, 0xc0, !PT ;  /* 0x00000001b0ff7812 */ /* 0x000fe400078ac0ff */
[----:B------:R-:W-:Y:S01]  /*159d0*/  LOP3.LUT P4, RZ, R109, 0x1, RZ, 0xc0, !PT ;  /* 0x000000016dff7812 */ /* 0x000fe2000788c0ff */
[----:B------:R-:W-:Y:S01]  /*159e0*/  LDGSTS.E [R251+0x40084], desc[UR26][R174.64], P3 ;  /* 0x40084000aefb7fae */ /* 0x000fe200099a101a */
[C---:B-1----:R-:W-:Y:S02]  /*159f0*/  SHF.R.U64 R126, R5.reuse, 0x1b, RZ ;  /* 0x0000001b057e7819 */ /* 0x042fe400000012ff */
[----:B------:R-:W-:Y:S02]  /*15a00*/  SHF.R.U64 R127, R5, 0x19, RZ ;  /* 0x00000019057f7819 */ /* 0x000fe400000012ff */
[----:B------:R-:W-:-:S05]  /*15a10*/  LOP3.LUT P3, RZ, R126, 0x1, RZ, 0xc0, !PT ;  /* 0x000000017eff7812 */ /* 0x000fca000786c0ff */
[----:B------:R1:W-:Y:S01]  /*15a20*/  LDGSTS.E [R251+0x40088], desc[UR26][R166.64], P5 ;  /* 0x40088000a6fb7fae */ /* 0x0003e2000a9a101a */
[----:B------:R-:W-:-:S03]  /*15a30*/  SHF.R.U64 R126, R5, 0x1a, RZ ;  /* 0x0000001a057e7819 */ /* 0x000fc600000012ff */
[----:B------:R-:W-:Y:S01]  /*15a40*/  LDGSTS.E [R251+0x4008c], desc[UR26][R170.64], P4 ;  /* 0x4008c000aafb7fae */ /* 0x000fe2000a1a101a */
[----:B------:R-:W-:Y:S02]  /*15a50*/  LOP3.LUT P5, RZ, R126, 0x1, RZ, 0xc0, !PT ;  /* 0x000000017eff7812 */ /* 0x000fe400078ac0ff */
[----:B------:R-:W-:Y:S02]  /*15a60*/  LOP3.LUT P4, RZ, R127, 0x1, RZ, 0xc0, !PT ;  /* 0x000000017fff7812 */ /* 0x000fe4000788c0ff */
[----:B-1----:R-:W-:Y:S01]  /*15a70*/  SHF.R.U64 R166, R5, 0x18, RZ ;  /* 0x0000001805a67819 */ /* 0x002fe200000012ff */
[----:B------:R1:W-:Y:S03]  /*15a80*/  LDGSTS.E [R251+0x40090], desc[UR26][R124.64], P3 ;  /* 0x400900007cfb7fae */ /* 0x0003e600099a101a */
[----:B------:R-:W-:-:S05]  /*15a90*/  LOP3.LUT P3, RZ, R166, 0x1, RZ, 0xc0, !PT ;  /* 0x00000001a6ff7812 */ /* 0x000fca000786c0ff */
[----:B------:R3:W-:Y:S01]  /*15aa0*/  LDGSTS.E [R251+0x40094], desc[UR26][R164.64], P5 ;  /* 0x40094000a4fb7fae */ /* 0x0007e2000a9a101a */
[----:B------:R-:W-:-:S03]  /*15ab0*/  IADD3 R80, P6, PT, R190, R70, RZ ;  /* 0x00000046be507210 */ /* 0x000fc60007fde0ff */
[----:B------:R-:W-:Y:S01]  /*15ac0*/  LDGSTS.E [R251+0x40098], desc[UR26][R122.64], P4 ;  /* 0x400980007afb7fae */ /* 0x000fe2000a1a101a */
[----:B-1----:R-:W-:-:S04]  /*15ad0*/  SHF.R.U64 R124, R5, 0x17, RZ ;  /* 0x00000017057c7819 */ /* 0x002fc800000012ff */
[----:B------:R-:W-:Y:S02]  /*15ae0*/  LOP3.LUT P5, RZ, R124, 0x1, RZ, 0xc0, !PT ;  /* 0x000000017cff7812 */ /* 0x000fe400078ac0ff */
[----:B---3--:R-:W-:Y:S01]  /*15af0*/  SHF.R.U64 R165, R5, 0x16, RZ ;  /* 0x0000001605a57819 */ /* 0x008fe200000012ff */
[----:B------:R-:W-:Y:S01]  /*15b00*/  IMAD.X R81, R191, 0x1, R71, P6 ;  /* 0x00000001bf517824 */ /* 0x000fe200030e0647 */
[-C--:B------:R-:W-:Y:S01]  /*15b10*/  IADD3 R124, P4, PT, R242, R70.reuse, RZ ;  /* 0x00000046f27c7210 */ /* 0x080fe20007f9e0ff */
[----:B------:R1:W-:Y:S01]  /*15b20*/  LDGSTS.E [R251+0x4009c], desc[UR26][R158.64], P3 ;  /* 0x4009c0009efb7fae */ /* 0x0003e200099a101a */
[----:B------:R-:W-:-:S03]  /*15b30*/  IADD3 R160, P6, PT, R160, R70, RZ ;  /* 0x00000046a0a07210 */ /* 0x000fc60007fde0ff */
[--C-:B------:R-:W-:Y:S01]  /*15b40*/  IMAD.X R125, R243, 0x1, R71.reuse, P4 ;  /* 0x00000001f37d7824 */ /* 0x100fe200020e0647 */
[----:B------:R-:W-:Y:S01]  /*15b50*/  LOP3.LUT P4, RZ, R165, 0x1, RZ, 0xc0, !PT ;  /* 0x00000001a5ff7812 */ /* 0x000fe2000788c0ff */
[----:B------:R-:W-:Y:S01]  /*15b60*/  IMAD.X R161, R161, 0x1, R71, P6 ;  /* 0x00000001a1a17824 */ /* 0x000fe200030e0647 */
[C---:B------:R-:W-:Y:S01]  /*15b70*/  SHF.R.U64 R166, R5.reuse, 0x15, RZ ;  /* 0x0000001505a67819 */ /* 0x040fe200000012ff */
[----:B------:R-:W-:Y:S01]  /*15b80*/  LDGSTS.E [R251+0x400a0], desc[UR26][R162.64], P5 ;  /* 0x400a0000a2fb7fae */ /* 0x000fe2000a9a101a */
[----:B------:R-:W-:Y:S02]  /*15b90*/  IADD3 R108, P6, PT, R206, R70, RZ ;  /* 0x00000046ce6c7210 */ /* 0x000fe40007fde0ff */
[----:B-1----:R-:W-:Y:S02]  /*15ba0*/  SHF.R.U64 R158, R5, 0x14, RZ ;  /* 0x00000014059e7819 */ /* 0x002fe400000012ff */
[----:B------:R-:W-:Y:S02]  /*15bb0*/  LOP3.LUT P3, RZ, R166, 0x1, RZ, 0xc0, !PT ;  /* 0x00000001a6ff7812 */ /* 0x000fe4000786c0ff */
[----:B------:R-:W-:-:S02]  /*15bc0*/  LOP3.LUT P5, RZ, R158, 0x1, RZ, 0xc0, !PT ;  /* 0x000000019eff7812 */ /* 0x000fc400078ac0ff */
[----:B------:R-:W-:Y:S01]  /*15bd0*/  SHF.R.U64 R158, R5, 0x13, RZ ;  /* 0x00000013059e7819 */ /* 0x000fe200000012ff */
[--C-:B------:R-:W-:Y:S01]  /*15be0*/  IMAD.X R109, R207, 0x1, R71.reuse, P6 ;  /* 0x00000001cf6d7824 */ /* 0x100fe200030e0647 */
[-C--:B------:R-:W-:Y:S01]  /*15bf0*/  IADD3 R126, P6, PT, R222, R70.reuse, RZ ;  /* 0x00000046de7e7210 */ /* 0x080fe20007fde0ff */
[----:B------:R-:W-:Y:S01]  /*15c00*/  LDGSTS.E [R251+0x400a4], desc[UR26][R120.64], P4 ;  /* 0x400a400078fb7fae */ /* 0x000fe2000a1a101a */
[----:B------:R-:W-:Y:S02]  /*15c10*/  LOP3.LUT P4, RZ, R158, 0x1, RZ, 0xc0, !PT ;  /* 0x000000019eff7812 */ /* 0x000fe4000788c0ff */
[----:B------:R-:W-:Y:S01]  /*15c20*/  SHF.R.U64 R158, R5, 0x12, RZ ;  /* 0x00000012059e7819 */ /* 0x000fe200000012ff */
[----:B------:R-:W-:Y:S01]  /*15c30*/  IMAD.X R127, R223, 0x1, R71, P6 ;  /* 0x00000001df7f7824 */ /* 0x000fe200030e0647 */
[----:B------:R-:W-:Y:S01]  /*15c40*/  IADD3 R122, P6, PT, R248, R70, RZ ;  /* 0x00000046f87a7210 */ /* 0x000fe20007fde0ff */
[----:B------:R1:W-:Y:S01]  /*15c50*/  LDGSTS.E [R251+0x400a8], desc[UR26][R156.64], P3 ;  /* 0x400a80009cfb7fae */ /* 0x0003e200099a101a */
[----:B------:R-:W-:-:S03]  /*15c60*/  LOP3.LUT P3, RZ, R158, 0x1, RZ, 0xc0, !PT ;  /* 0x000000019eff7812 */ /* 0x000fc6000786c0ff */
[----:B------:R3:W-:Y:S01]  /*15c70*/  LDGSTS.E [R251+0x400ac], desc[UR26][R152.64], P5 ;  /* 0x400ac00098fb7fae */ /* 0x0007e2000a9a101a */
[--C-:B------:R-:W-:Y:S01]  /*15c80*/  IMAD.X R123, R249, 0x1, R71.reuse, P6 ;  /* 0x00000001f97b7824 */ /* 0x100fe200030e0647 */
[----:B------:R-:W-:Y:S02]  /*15c90*/  IADD3 R164, P6, PT, R240, R70, RZ ;  /* 0x00000046f0a47210 */ /* 0x000fe40007fde0ff */
[----:B------:R4:W-:Y:S01]  /*15ca0*/  LDGSTS.E [R251+0x400b0], desc[UR26][R154.64], P4 ;  /* 0x400b00009afb7fae */ /* 0x0009e2000a1a101a */
[C---:B-1----:R-:W-:Y:S02]  /*15cb0*/  SHF.R.U64 R156, R5.reuse, 0x11, RZ ;  /* 0x00000011059c7819 */ /* 0x042fe400000012ff */
[----:B---3--:R-:W-:Y:S01]  /*15cc0*/  SHF.R.U64 R152, R5, 0x10, RZ ;  /* 0x0000001005987819 */ /* 0x008fe200000012ff */
[----:B------:R-:W-:Y:S01]  /*15cd0*/  IMAD.X R165, R241, 0x1, R71, P6 ;  /* 0x00000001f1a57824 */ /* 0x000fe200030e0647 */
[----:B------:R-:W-:Y:S01]  /*15ce0*/  LOP3.LUT P5, RZ, R156, 0x1, RZ, 0xc0, !PT ;  /* 0x000000019cff7812 */ /* 0x000fe200078ac0ff */
[----:B------:R1:W-:Y:S01]  /*15cf0*/  LDGSTS.E [R251+0x400b4], desc[UR26][R118.64], P3 ;  /* 0x400b400076fb7fae */ /* 0x0003e200099a101a */
[----:B------:R-:W-:-:S02]  /*15d00*/  LOP3.LUT P4, RZ, R152, 0x1, RZ, 0xc0, !PT ;  /* 0x0000000198ff7812 */ /* 0x000fc4000788c0ff */
[----:B------:R-:W-:Y:S02]  /*15d10*/  IADD3 R120, P6, PT, R238, R70, RZ ;  /* 0x00000046ee787210 */ /* 0x000fe40007fde0ff */
[----:B----4-:R-:W-:-:S03]  /*15d20*/  SHF.R.U64 R154, R5, 0xf, RZ ;  /* 0x0000000f059a7819 */ /* 0x010fc600000012ff */
[--C-:B------:R-:W-:Y:S01]  /*15d30*/  IMAD.X R121, R239, 0x1, R71.reuse, P6 ;  /* 0x00000001ef797824 */ /* 0x100fe200030e0647 */
[-C--:B------:R-:W-:Y:S02]  /*15d40*/  IADD3 R152, P6, PT, R236, R70.reuse, RZ ;  /* 0x00000046ec987210 */ /* 0x080fe40007fde0ff */
[----:B-1----:R-:W-:Y:S01]  /*15d50*/  SHF.R.U64 R118, R5, 0xe, RZ ;  /* 0x0000000e05767819 */ /* 0x002fe200000012ff */
[----:B------:R-:W-:Y:S02]  /*15d60*/  LDGSTS.E [R251+0x400b8], desc[UR26][R150.64], P5 ;  /* 0x400b800096fb7fae */ /* 0x000fe4000a9a101a */
[----:B------:R-:W-:Y:S01]  /*15d70*/  IMAD.X R153, R237, 0x1, R71, P6 ;  /* 0x00000001ed997824 */ /* 0x000fe200030e0647 */
[----:B------:R-:W-:Y:S01]  /*15d80*/  LOP3.LUT P3, RZ, R154, 0x1, RZ, 0xc0, !PT ;  /* 0x000000019aff7812 */ /* 0x000fe2000786c0ff */
[----:B------:R1:W-:Y:S01]  /*15d90*/  LDGSTS.E [R251+0x400bc], desc[UR26][R116.64], P4 ;  /* 0x400bc00074fb7fae */ /* 0x0003e2000a1a101a */
[----:B------:R-:W-:Y:S02]  /*15da0*/  LOP3.LUT P5, RZ, R118, 0x1, RZ, 0xc0, !PT ;  /* 0x0000000176ff7812 */ /* 0x000fe400078ac0ff */
[----:B------:R-:W-:-:S05]  /*15db0*/  IADD3 R118, P4, PT, R136, R70, RZ ;  /* 0x0000004688767210 */ /* 0x000fca0007f9e0ff */
[----:B------:R-:W-:-:S04]  /*15dc0*/  IMAD.X R119, R137, 0x1, R71, P4 ;  /* 0x0000000189777824 */ /* 0x000fc800020e0647 */
[----:B------:R-:W-:Y:S01]  /*15dd0*/  LDGSTS.E [R251+0x400c0], desc[UR26][R146.64], P3 ;  /* 0x400c000092fb7fae */ /* 0x000fe200099a101a */
[----:B-1----:R-:W-:Y:S02]  /*15de0*/  IADD3 R116, P6, PT, R128, R70, RZ ;  /* 0x0000004680747210 */ /* 0x002fe40007fde0ff */
[C---:B------:R-:W-:Y:S01]  /*15df0*/  SHF.R.U64 R128, R5.reuse, 0xd, RZ ;  /* 0x0000000d05807819 */ /* 0x040fe200000012ff */
[----:B------:R-:W-:Y:S03]  /*15e00*/  LDGSTS.E [R251+0x400c4], desc[UR26][R148.64], P5 ;  /* 0x400c400094fb7fae */ /* 0x000fe6000a9a101a */
[----:B------:R-:W-:Y:S02]  /*15e10*/  LOP3.LUT P4, RZ, R128, 0x1, RZ, 0xc0, !PT ;  /* 0x0000000180ff7812 */ /* 0x000fe4000788c0ff */
[----:B------:R-:W-:Y:S01]  /*15e20*/  SHF.R.U64 R128, R5, 0xc, RZ ;  /* 0x0000000c05807819 */ /* 0x000fe200000012ff */
[----:B------:R-:W-:Y:S01]  /*15e30*/  IMAD.X R117, R129, 0x1, R71, P6 ;  /* 0x0000000181757824 */ /* 0x000fe200030e0647 */
[----:B------:R-:W-:-:S02]  /*15e40*/  SHF.R.U64 R129, R5, 0xb, RZ ;  /* 0x0000000b05817819 */ /* 0x000fc400000012ff */
[----:B------:R-:W-:Y:S02]  /*15e50*/  LOP3.LUT P3, RZ, R128, 0x1, RZ, 0xc0, !PT ;  /* 0x0000000180ff7812 */ /* 0x000fe4000786c0ff */
[----:B------:R-:W-:Y:S02]  /*15e60*/  SHF.R.U64 R128, R5, 0xa, RZ ;  /* 0x0000000a05807819 */ /* 0x000fe400000012ff */
[----:B------:R-:W-:-:S03]  /*15e70*/  LOP3.LUT P5, RZ, R129, 0x1, RZ, 0xc0, !PT ;  /* 0x0000000181ff7812 */ /* 0x000fc600078ac0ff */
[----:B------:R-:W-:Y:S01]  /*15e80*/  LDGSTS.E [R251+0x400c8], desc[UR26][R114.64], P4 ;  /* 0x400c800072fb7fae */ /* 0x000fe2000a1a101a */
[----:B------:R-:W-:Y:S01]  /*15e90*/  LOP3.LUT P4, RZ, R128, 0x1, RZ, 0xc0, !PT ;  /* 0x0000000180ff7812 */ /* 0x000fe2000788c0ff */
[----:B------:R-:W1:Y:S01]  /*15ea0*/  S2R R249, SR_TID.X ;  /* 0x0000000000f97919 */ /* 0x000e620000002100 */
[----:B------:R-:W-:-:S03]  /*15eb0*/  SHF.R.U64 R128, R5, 0x9, RZ ;  /* 0x0000000905807819 */ /* 0x000fc600000012ff */
[----:B------:R-:W-:Y:S01]  /*15ec0*/  LDGSTS.E [R251+0x400cc], desc[UR26][R144.64], P3 ;  /* 0x400cc00090fb7fae */ /* 0x000fe200099a101a */
[----:B------:R-:W-:Y:S02]  /*15ed0*/  LOP3.LUT P3, RZ, R128, 0x1, RZ, 0xc0, !PT ;  /* 0x0000000180ff7812 */ /* 0x000fe4000786c0ff */
[C---:B------:R-:W-:Y:S01]  /*15ee0*/  SHF.R.U64 R128, R5.reuse, 0x8, RZ ;  /* 0x0000000805807819 */ /* 0x040fe200000012ff */
[----:B------:R-:W-:Y:S01]  /*15ef0*/  LDGSTS.E [R251+0x400d0], desc[UR26][R140.64], P5 ;  /* 0x400d00008cfb7fae */ /* 0x000fe2000a9a101a */
[----:B------:R-:W-:Y:S02]  /*15f00*/  SHF.R.U64 R129, R5, 0x7, RZ ;  /* 0x0000000705817819 */ /* 0x000fe400000012ff */
[----:B------:R-:W-:Y:S01]  /*15f10*/  LOP3.LUT P5, RZ, R128, 0x1, RZ, 0xc0, !PT ;  /* 0x0000000180ff7812 */ /* 0x000fe200078ac0ff */
[----:B------:R-:W-:Y:S01]  /*15f20*/  LDGSTS.E [R251+0x400d4], desc[UR26][R142.64], P4 ;  /* 0x400d40008efb7fae */ /* 0x000fe2000a1a101a */
[----:B------:R-:W-:Y:S02]  /*15f30*/  LOP3.LUT P4, RZ, R129, 0x1, RZ, 0xc0, !PT ;  /* 0x0000000181ff7812 */ /* 0x000fe4000788c0ff */
[----:B------:R-:W-:-:S03]  /*15f40*/  SHF.R.U64 R136, R5, 0x6, RZ ;  /* 0x0000000605887819 */ /* 0x000fc600000012ff */
[----:B------:R3:W-:Y:S01]  /*15f50*/  LDGSTS.E [R251+0x400d8], desc[UR26][R112.64], P3 ;  /* 0x400d800070fb7fae */ /* 0x0007e200099a101a */
[----:B------:R-:W-:-:S05]  /*15f60*/  LOP3.LUT P3, RZ, R136, 0x1, RZ, 0xc0, !PT ;  /* 0x0000000188ff7812 */ /* 0x000fca000786c0ff */
[----:B------:R-:W-:Y:S01]  /*15f70*/  LDGSTS.E [R251+0x400dc], desc[UR26][R138.64], P5 ;  /* 0x400dc0008afb7fae */ /* 0x000fe2000a9a101a */
[----:B------:R-:W-:-:S03]  /*15f80*/  SHF.R.U64 R137, R5, 0x4, RZ ;  /* 0x0000000405897819 */ /* 0x000fc600000012ff */
[----:B------:R-:W-:Y:S01]  /*15f90*/  LDGSTS.E [R251+0x400e0], desc[UR26][R110.64], P4 ;  /* 0x400e00006efb7fae */ /* 0x000fe2000a1a101a */
[----:B---3--:R-:W-:Y:S02]  /*15fa0*/  SHF.R.U64 R112, R5, 0x5, RZ ;  /* 0x0000000505707819 */ /* 0x008fe400000012ff */
[----:B-1----:R-:W-:Y:S01]  /*15fb0*/  LOP3.LUT R249, R249, 0x3f, RZ, 0xc0, !PT ;  /* 0x0000003ff9f97812 */ /* 0x002fe200078ec0ff */
[----:B------:R1:W-:Y:S01]  /*15fc0*/  LDGSTS.E [R251+0x400e4], desc[UR26][R134.64], P3 ;  /* 0x400e400086fb7fae */ /* 0x0003e200099a101a */
[----:B------:R-:W-:Y:S02]  /*15fd0*/  LOP3.LUT P5, RZ, R112, 0x1, RZ, 0xc0, !PT ;  /* 0x0000000170ff7812 */ /* 0x000fe400078ac0ff */
[----:B------:R-:W-:-:S05]  /*15fe0*/  IADD3 R112, P4, PT, R216, R70, RZ ;  /* 0x00000046d8707210 */ /* 0x000fca0007f9e0ff */
[----:B------:R-:W-:Y:S01]  /*15ff0*/  IMAD.X R113, R217, 0x1, R71, P4 ;  /* 0x00000001d9717824 */ /* 0x000fe200020e0647 */
[----:B------:R-:W-:Y:S01]  /*16000*/  LOP3.LUT P4, RZ, R137, 0x1, RZ, 0xc0, !PT ;  /* 0x0000000189ff7812 */ /* 0x000fe2000788c0ff */
[----:B--2---:R-:W-:Y:S01]  /*16010*/  VIADD R250, R250, 0x3f ;  /* 0x0000003ffafa7836 */ /* 0x004fe20000000000 */
[----:B------:R-:W-:Y:S02]  /*16020*/  ISETP.GE.AND P3, PT, R249, UR36, PT ;  /* 0x00000024f9007c0c */ /* 0x000fe4000bf66270 */
[----:B-1----:R-:W-:Y:S01]  /*16030*/  SHF.R.U64 R134, R5, 0x3, RZ ;  /* 0x0000000305867819 */ /* 0x002fe200000012ff */
[----:B------:R1:W-:Y:S01]  /*16040*/  LDGSTS.E [R251+0x400e8], desc[UR26][R130.64], P5 ;  /* 0x400e800082fb7fae */ /* 0x0003e2000a9a101a */
[----:B------:R-:W-:-:S07]  /*16050*/  ISETP.GT.AND P5, PT, R250, 0x1ff, PT ;  /* 0x000001fffa00780c */ /* 0x000fce0003fa4270 */
[----:B------:R2:W-:Y:S01]  /*16060*/  LDGSTS.E [R251+0x400ec], desc[UR26][R132.64], P4 ;  /* 0x400ec00084fb7fae */ /* 0x0005e2000a1a101a */
[----:B-1----:R-:W-:Y:S02]  /*16070*/  SEL R130, RZ, 0x4, P3 ;  /* 0x00000004ff827807 */ /* 0x002fe40001800000 */
[----:B------:R-:W-:Y:S02]  /*16080*/  LOP3.LUT P3, RZ, R134, 0x1, RZ, 0xc0, !PT ;  /* 0x0000000186ff7812 */ /* 0x000fe4000786c0ff */
[----:B------:R-:W-:Y:S02]  /*16090*/  SEL R134, R130, RZ, P5 ;  /* 0x000000ff82867207 */ /* 0x000fe40002800000 */
[C---:B------:R-:W-:Y:S02]  /*160a0*/  SHF.R.U64 R131, R5.reuse, 0x2, RZ ;  /* 0x0000000205837819 */ /* 0x040fe400000012ff */
[----:B------:R-:W-:Y:S02]  /*160b0*/  IADD3 R130, P4, PT, R212, R70, RZ ;  /* 0x00000046d4827210 */ /* 0x000fe40007f9e0ff */
[----:B------:R-:W-:-:S02]  /*160c0*/  SHF.R.U64 R5, R5, 0x1, RZ ;  /* 0x0000000105057819 */ /* 0x000fc400000012ff */
[----:B------:R-:W-:Y:S01]  /*160d0*/  LOP3.LUT P5, RZ, R131, 0x1, RZ, 0xc0, !PT ;  /* 0x0000000183ff7812 */ /* 0x000fe200078ac0ff */
[----:B------:R-:W-:Y:S01]  /*160e0*/  IMAD.X R131, R213, 0x1, R71, P4 ;  /* 0x00000001d5837824 */ /* 0x000fe200020e0647 */
[----:B------:R-:W-:Y:S01]  /*160f0*/  LOP3.LUT P4, RZ, R5, 0x1, RZ, 0xc0, !PT ;  /* 0x0000000105ff7812 */ /* 0x000fe2000788c0ff */
[----:B------:R-:W-:Y:S01]  /*16100*/  LDGSTS.E [R251+0x400f0], desc[UR26][R228.64], P3 ;  /* 0x400f0000e4fb7fae */ /* 0x000fe200099a101a */
[----:B------:R-:W-:-:S09]  /*16110*/  ISETP.NE.U32.AND P3, PT, R134, RZ, PT ;  /* 0x000000ff8600720c */ /* 0x000fd20003f65070 */
[----:B------:R-:W-:Y:S04]  /*16120*/  LDGSTS.E [R251+0x400f4], desc[UR26][R226.64], P5 ;  /* 0x400f4000e2fb7fae */ /* 0x000fe8000a9a101a */
[----:B------:R-:W-:Y:S04]  /*16130*/  LDGSTS.E [R251+0x400f8], desc[UR26][R224.64], P4 ;  /* 0x400f8000e0fb7fae */ /* 0x000fe8000a1a101a */
[----:B------:R-:W-:Y:S04]  /*16140*/  LDGSTS.E [R251+0x400fc], desc[UR26][R168.64], !P1 ;  /* 0x400fc000a8fb7fae */ /* 0x000fe8000c9a101a */
[----:B------:R-:W0:Y:S04]  /*16150*/  LDGDEPBAR ;  /* 0x00000000000079af */ /* 0x000e280000000000 */
        /* <DEDUP_REMOVED lines=14> */
[----:B------:R-:W-:-:S03]  /*16240*/  IADD3 R104, P6, PT, R104, R70, RZ ;  /* 0x0000004668687210 */ /* 0x000fc60007fde0ff */
[----:B------:R-:W-:Y:S04]  /*16250*/  LDGSTS.E [R252+0x3b800], desc[UR26][R34.64], P3 ;  /* 0x3b80000022fc7fae */ /* 0x000fe800099a101a */
[----:B------:R-:W-:Y:S04]  /*16260*/  LDGSTS.E [R252+0x3bc00], desc[UR26][R36.64], P3 ;  /* 0x3bc0000024fc7fae */ /* 0x000fe800099a101a */
[----:B------:R-:W-:Y:S04]  /*16270*/  LDGSTS.E [R77+0x38100], desc[UR26][R38.64], P3 ;  /* 0x38100000264d7fae */ /* 0x000fe800099a101a */
[----:B------:R-:W-:Y:S04]  /*16280*/  LDGSTS.E [R77+0x38500], desc[UR26][R40.64], P3 ;  /* 0x38500000284d7fae */ /* 0x000fe800099a101a */
[----:B------:R-:W-:Y:S01]  /*16290*/  LDGSTS.E [R77+0x38900], desc[UR26][R42.64], P3 ;  /* 0x389000002a4d7fae */ /* 0x000fe200099a101a */
[----:B------:R-:W-:-:S03]  /*162a0*/  IMAD.X R105, R105, 0x1, R71, P6 ;  /* 0x0000000169697824 */ /* 0x000fc600030e0647 */
        /* <DEDUP_REMOVED lines=33> */
[----:B--2---:R-:W-:-:S03]  /*164c0*/  IADD3 R132, P6, PT, R230, R70, RZ ;  /* 0x00000046e6847210 */ /* 0x004fc60007fde0ff */
        /* <DEDUP_REMOVED lines=22> */
[----:B------:R1:W-:Y:S01]  /*16630*/  LDGSTS.E [R73+0x3bf00], desc[UR26][R134.64], P3 ;  /* 0x3bf0000086497fae */ /* 0x0003e200099a101a */
[----:B------:R-:W-:-:S03]  /*16640*/  UMOV UR4, URZ ;  /* 0x000000ff00047c82 */ /* 0x000fc60008000000 */
[----:B------:R-:W0:Y:S01]  /*16650*/  LDGDEPBAR ;  /* 0x00000000000079af */ /* 0x000e220000000000 */
[----:B-1----:R-:W1:Y:S02]  /*16660*/  LDC R73, c[0x0][0x3a0] ;  /* 0x0000e800ff497b82 */ /* 0x002e640000000800 */
[----:B-1----:R-:W-:-:S05]  /*16670*/  VIADD R73, R73, 0x3f ;  /* 0x0000003f49497836 */ /* 0x002fca0000000000 */
[C---:B------:R-:W-:Y:S02]  /*16680*/  ISETP.GE.AND P1, PT, R73.reuse, 0x80, PT ;  /* 0x000000804900780c */ /* 0x040fe40003f26270 */
[----:B------:R-:W-:-:S11]  /*16690*/  ISETP.GE.AND P3, PT, R73, 0x40, PT ;  /* 0x000000404900780c */ /* 0x000fd60003f66270 */
[----:B------:R-:W-:Y:S05]  /*166a0*/  @!P1 BRA `(.L_x_8) ;  /* 0x0000006400989947 */ /* 0x000fea0003800000 */
[----:B------:R-:W2:Y:S04]  /*166b0*/  LDL.LU R246, [R1+0x194] ;  /* 0x0001940001f67983 */ /* 0x000ea80000300800 */
[----:B------:R-:W3:Y:S04]  /*166c0*/  LDL.LU R251, [R1+0x198] ;  /* 0x0001980001fb7983 */ /* 0x000ee80000300800 */
[----:B------:R-:W4:Y:S04]  /*166d0*/  LDL.LU R210, [R1+0x19c] ;  /* 0x00019c0001d27983 */ /* 0x000f280000300800 */
[----:B------:R-:W4:Y:S04]  /*166e0*/  LDL.LU R249, [R1+0x1a0] ;  /* 0x0001a00001f97983 */ /* 0x000f280000300800 */
[----:B------:R-:W4:Y:S04]  /*166f0*/  LDL.LU R247, [R1+0x1a4] ;  /* 0x0001a40001f77983 */ /* 0x000f280000300800 */
[----:B------:R-:W4:Y:S04]  /*16700*/  LDL.LU R211, [R1+0x1a8] ;  /* 0x0001a80001d37983 */ /* 0x000f280000300800 */
[----:B------:R-:W4:Y:S04]  /*16710*/  LDL.LU R245, [R1+0x1ac] ;  /* 0x0001ac0001f57983 */ /* 0x000f280000300800 */
[----:B------:R-:W4:Y:S04]  /*16720*/  LDL.LU R234, [R1+0x1b0] ;  /* 0x0001b00001ea7983 */ /* 0x000f280000300800 */
[----:B------:R-:W4:Y:S04]  /*16730*/  LDL.LU R235, [R1+0x1b4] ;  /* 0x0001b40001eb7983 */ /* 0x000f280000300800 */
[----:B------:R-:W4:Y:S04]  /*16740*/  LDL.LU R244, [R1+0x1b8] ;  /* 0x0001b80001f47983 */ /* 0x000f280000300800 */
[----:B------:R-:W4:Y:S01]  /*16750*/  LDL.LU R252, [R1+0x1bc] ;  /* 0x0001bc0001fc7983 */ /* 0x000f220000300800 */
[----:B------:R-:W-:-:S03]  /*16760*/  LEA R75, P1, R79, UR18, 0x5 ;  /* 0x000000124f4b7c11 */ /* 0x000fc6000f8228ff */
[----:B------:R-:W4:Y:S01]  /*16770*/  LDL.LU R250, [R1+0x1c0] ;  /* 0x0001c00001fa7983 */ /* 0x000f220000300800 */
[----:B------:R-:W-:-:S03]  /*16780*/  SHF.R.S32.HI R207, RZ, 0x1f, R72 ;  /* 0x0000001fffcf7819 */ /* 0x000fc60000011448 */
[----:B------:R-:W4:Y:S04]  /*16790*/  LDL.LU R248, [R1+0x1c4] ;  /* 0x0001c40001f87983 */ /* 0x000f280000300800 */
[----:B------:R-:W-:Y:S04]  /*167a0*/  STL [R1+0x2f4], R71 ;  /* 0x0002f44701007387 */ /* 0x000fe80000100800 */
[----:B------:R-:W-:Y:S04]  /*167b0*/  STL [R1+0x2f0], R70 ;  /* 0x0002f04601007387 */ /* 0x000fe80000100800 */
[----:B------:R-:W-:Y:S04]  /*167c0*/  STL [R1+0x2ec], R69 ;  /* 0x0002ec4501007387 */ /* 0x000fe80000100800 */
[----:B------:R1:W-:Y:S04]  /*167d0*/  STL [R1+0x2e8], R68 ;  /* 0x0002e84401007387 */ /* 0x0003e80000100800 */
[----:B------:R1:W-:Y:S04]  /*167e0*/  STL [R1+0x2e4], R3 ;  /* 0x0002e40301007387 */ /* 0x0003e80000100800 */
[----:B-----5:R1:W-:Y:S04]  /*167f0*/  STL [R1+0x2e0], R0 ;  /* 0x0002e00001007387 */ /* 0x0203e80000100800 */
[----:B------:R-:W-:Y:S01]  /*16800*/  STL [R1+0x2f8], R75 ;  /* 0x0002f84b01007387 */ /* 0x000fe20000100800 */
[----:B--2---:R-:W-:-:S02]  /*16810*/  IADD3 R175, P6, PT, R72, R246, RZ ;  /* 0x000000f648af7210 */ /* 0x004fc40007fde0ff */
[----:B---3--:R-:W-:Y:S02]  /*16820*/  IADD3 R171, P4, PT, R72, R251, RZ ;  /* 0x000000fb48ab7210 */ /* 0x008fe40007f9e0ff */
[-C--:B------:R-:W-:Y:S02]  /*16830*/  LEA.HI.X.SX32 R177, R246, R207.reuse, 0x1, P6 ;  /* 0x000000cff6b17211 */ /* 0x080fe400030f0eff */
[C---:B----4-:R-:W-:Y:S01]  /*16840*/  IADD3 R167, P5, PT, R72.reuse, R210, RZ ;  /* 0x000000d248a77210 */ /* 0x050fe20007fbe0ff */
[----:B------:R-:W2:Y:S01]  /*16850*/  LDL.LU R246, [R1+0x1c8] ;  /* 0x0001c80001f67983 */ /* 0x000ea20000300800 */
[----:B------:R-:W-:Y:S02]  /*16860*/  LEA.HI.X.SX32 R173, R251, R207, 0x1, P4 ;  /* 0x000000cffbad7211 */ /* 0x000fe400020f0eff */
[----:B------:R-:W-:Y:S01]  /*16870*/  IADD3 R163, P6, PT, R72, R249, RZ ;  /* 0x000000f948a37210 */ /* 0x000fe20007fde0ff */
[----:B------:R-:W3:Y:S01]  /*16880*/  LDL.LU R251, [R1+0x1cc] ;  /* 0x0001cc0001fb7983 */ /* 0x000ee20000300800 */
[----:B------:R-:W-:-:S02]  /*16890*/  LEA.HI.X.SX32 R169, R210, R207, 0x1, P5 ;  /* 0x000000cfd2a97211 */ /* 0x000fc400028f0eff */
[C---:B------:R-:W-:Y:S01]  /*168a0*/  IADD3 R159, P4, PT, R72.reuse, R247, RZ ;  /* 0x000000f7489f7210 */ /* 0x040fe20007f9e0ff */
[----:B------:R-:W4:Y:S01]  /*168b0*/  LDL.LU R210, [R1+0x1d0] ;  /* 0x0001d00001d27983 */ /* 0x000f220000300800 */
[----:B------:R-:W-:Y:S02]  /*168c0*/  LEA.HI.X.SX32 R165, R249, R207, 0x1, P6 ;  /* 0x000000cff9a57211 */ /* 0x000fe400030f0eff */
[C---:B------:R-:W-:Y:S01]  /*168d0*/  IADD3 R155, P5, PT, R72.reuse, R211, RZ ;  /* 0x000000d3489b7210 */ /* 0x040fe20007fbe0ff */
[----:B------:R-:W4:Y:S01]  /*168e0*/  LDL.LU R249, [R1+0x1d4] ;  /* 0x0001d40001f97983 */ /* 0x000f220000300800 */
[----:B------:R-:W-:Y:S02]  /*168f0*/  LEA.HI.X.SX32 R161, R247, R207, 0x1, P4 ;  /* 0x000000cff7a17211 */ /* 0x000fe400020f0eff */
[----:B------:R-:W-:Y:S01]  /*16900*/  IADD3 R151, P6, PT, R72, R245, RZ ;  /* 0x000000f548977210 */ /* 0x000fe20007fde0ff */
[----:B------:R-:W4:Y:S01]  /*16910*/  LDL.LU R247, [R1+0x1d8] ;  /* 0x0001d80001f77983 */ /* 0x000f220000300800 */
[----:B------:R-:W-:-:S02]  /*16920*/  LEA.HI.X.SX32 R157, R211, R207, 0x1, P5 ;  /* 0x000000cfd39d7211 */ /* 0x000fc400028f0eff */
[----:B------:R-:W-:Y:S01]  /*16930*/  LEA.HI.X.SX32 R153, R245, R207, 0x1, P6 ;  /* 0x000000cff5997211 */ /* 0x000fe200030f0eff */
[----:B------:R-:W4:Y:S01]  /*16940*/  LDL.LU R211, [R1+0x1dc] ;  /* 0x0001dc0001d37983 */ /* 0x000f220000300800 */
[----:B------:R-:W-:-:S03]  /*16950*/  IADD3 R147, P4, PT, R72, R234, RZ ;  /* 0x000000ea48937210 */ /* 0x000fc60007f9e0ff */
[----:B------:R-:W4:Y:S01]  /*16960*/  LDL.LU R245, [R1+0x1e0] ;  /* 0x0001e00001f57983 */ /* 0x000f220000300800 */
[----:B------:R-:W-:Y:S02]  /*16970*/  LEA.HI.X.SX32 R149, R234, R207, 0x1, P4 ;  /* 0x000000cfea957211 */ /* 0x000fe400020f0eff */
[C---:B------:R-:W-:Y:S01]  /*16980*/  IADD3 R143, P5, PT, R72.reuse, R235, RZ ;  /* 0x000000eb488f7210 */ /* 0x040fe20007fbe0ff */
[----:B------:R-:W4:Y:S03]  /*16990*/  LDL.LU R234, [R1+0x1e4] ;  /* 0x0001e40001ea7983 */ /* 0x000f260000300800 */
[----:B------:R-:W-:Y:S02]  /*169a0*/  LEA.HI.X.SX32 R145, R235, R207, 0x1, P5 ;  /* 0x000000cfeb917211 */ /* 0x000fe400028f0eff */
[----:B------:R-:W4:Y:S01]  /*169b0*/  LDL.LU R235, [R1+0x1e8] ;  /* 0x0001e80001eb7983 */ /* 0x000f220000300800 */
[----:B------:R-:W-:-:S02]  /*169c0*/  IADD3 R67, P6, PT, R72, R244, RZ ;  /* 0x000000f448437210 */ /* 0x000fc40007fde0ff */
[C---:B------:R-:W-:Y:S02]  /*169d0*/  IADD3 R65, P4, PT, R72.reuse, R252, RZ ;  /* 0x000000fc48417210 */ /* 0x040fe40007f9e0ff */
[----:B------:R-:W-:Y:S02]  /*169e0*/  IADD3 R63, P5, PT, R72, R250, RZ ;  /* 0x000000fa483f7210 */ /* 0x000fe40007fbe0ff */
[-C--:B------:R-:W-:Y:S02]  /*169f0*/  LEA.HI.X.SX32 R141, R244, R207.reuse, 0x1, P6 ;  /* 0x000000cff48d7211 */ /* 0x080fe400030f0eff */
[----:B------:R-:W4:Y:S01]  /*16a00*/  LDL.LU R244, [R1+0x1ec] ;  /* 0x0001ec0001f47983 */ /* 0x000f220000300800 */
[----:B------:R-:W-:Y:S02]  /*16a10*/  IADD3 R61, P6, PT, R72, R248, RZ ;  /* 0x000000f8483d7210 */ /* 0x000fe40007fde0ff */
[-C--:B------:R-:W-:Y:S02]  /*16a20*/  LEA.HI.X.SX32 R66, R252, R207.reuse, 0x1, P4 ;  /* 0x000000cffc427211 */ /* 0x080fe400020f0eff */
[----:B------:R-:W4:Y:S01]  /*16a30*/  LDL.LU R252, [R1+0x1f0] ;  /* 0x0001f00001fc7983 */ /* 0x000f220000300800 */
[----:B------:R-:W-:-:S02]  /*16a40*/  LEA.HI.X.SX32 R64, R250, R207, 0x1, P5 ;  /* 0x000000cffa407211 */ /* 0x000fc400028f0eff */
[----:B------:R-:W-:Y:S01]  /*16a50*/  LEA.HI.X.SX32 R62, R248, R207, 0x1, P6 ;  /* 0x000000cff83e7211 */ /* 0x000fe200030f0eff */
[----:B------:R-:W4:Y:S04]  /*16a60*/  LDL.LU R250, [R1+0x1f4] ;  /* 0x0001f40001fa7983 */ /* 0x000f280000300800 */
[----:B------:R-:W4:Y:S01]  /*16a70*/  LDL.LU R248, [R1+0x1f8] ;  /* 0x0001f80001f87983 */ /* 0x000f220000300800 */
[C---:B--2---:R-:W-:Y:S02]  /*16a80*/  IADD3 R59, P4, PT, R72.reuse, R246, RZ ;  /* 0x000000f6483b7210 */ /* 0x044fe40007f9e0ff */
[----:B---3--:R-:W-:Y:S02]  /*16a90*/  IADD3 R57, P5, PT, R72, R251, RZ ;  /* 0x000000fb48397210 */ /* 0x008fe40007fbe0ff */
[----:B------:R-:W-:-:S02]  /*16aa0*/  LEA.HI.X.SX32 R60, R246, R207, 0x1, P4 ;  /* 0x000000cff63c7211 */ /* 0x000fc400020f0eff */
[----:B------:R-:W2:Y:S01]  /*16ab0*/  LDL.LU R246, [R1+0x1fc] ;  /* 0x0001fc0001f67983 */ /* 0x000ea20000300800 */
[----:B------:R-:W-:Y:S02]  /*16ac0*/  LEA.HI.X.SX32 R58, R251, R207, 0x1, P5 ;  /* 0x000000cffb3a7211 */ /* 0x000fe400028f0eff */
[C---:B----4-:R-:W-:Y:S01]  /*16ad0*/  IADD3 R53, P4, PT, R72.reuse, R249, RZ ;  /* 0x000000f948357210 */ /* 0x050fe20007f9e0ff */
[----:B------:R-:W3:Y:S01]  /*16ae0*/  LDL.LU R251, [R1+0x200] ;  /* 0x0002000001fb7983 */ /* 0x000ee20000300800 */
[C---:B------:R-:W-:Y:S02]  /*16af0*/  IADD3 R55, P6, PT, R72.reuse, R210, RZ ;  /* 0x000000d248377210 */ /* 0x040fe40007fde0ff */
[----:B------:R-:W-:Y:S01]  /*16b00*/  IADD3 R51, P5, PT, R72, R247, RZ ;  /* 0x000000f748337210 */ /* 0x000fe20007fbe0ff */
[----:B------:R-:W4:Y:S01]  /*16b10*/  LDL.LU R209, [R1+0x204] ;  /* 0x0002040001d17983 */ /* 0x000f220000300800 */
[----:B------:R-:W-:-:S03]  /*16b20*/  LEA.HI.X.SX32 R54, R249, R207, 0x1, P4 ;  /* 0x000000cff9367211 */ /* 0x000fc600020f0eff */
[----:B------:R-:W4:Y:S01]  /*16b30*/  LDL.LU R249, [R1+0x208] ;  /* 0x0002080001f97983 */ /* 0x000f220000300800 */
[----:B------:R-:W-:Y:S02]  /*16b40*/  LEA.HI.X.SX32 R52, R247, R207, 0x1, P5 ;  /* 0x000000cff7347211 */ /* 0x000fe400028f0eff */
[----:B------:R-:W-:Y:S01]  /*16b50*/  IADD3 R47, P4, PT, R72, R245, RZ ;  /* 0x000000f5482f7210 */ /* 0x000fe20007f9e0ff */
[----:B------:R-:W4:Y:S01]  /*16b60*/  LDL.LU R247, [R1+0x20c] ;  /* 0x00020c0001f77983 */ /* 0x000f220000300800 */
[-C--:B------:R-:W-:Y:S02]  /*16b70*/  LEA.HI.X.SX32 R56, R210, R207.reuse, 0x1, P6 ;  /* 0x000000cfd2387211 */ /* 0x080fe400030f0eff */
[----:B------:R-:W-:Y:S01]  /*16b80*/  LEA.HI.X.SX32 R48, R245, R207, 0x1, P4 ;  /* 0x000000cff5307211 */ /* 0x000fe200020f0eff */
[----:B------:R-:W4:Y:S04]  /*16b90*/  LDL.LU R210, [R1+0x210] ;  /* 0x0002100001d27983 */ /* 0x000f280000300800 */
[----:B------:R-:W4:Y:S01]  /*16ba0*/  LDL.LU R245, [R1+0x214] ;  /* 0x0002140001f57983 */ /* 0x000f220000300800 */
[----:B------:R-:W-:-:S02]  /*16bb0*/  IADD3 R49, P6, PT, R72, R211, RZ ;  /* 0x000000d348317210 */ /* 0x000fc40007fde0ff */
[----:B------:R-:W-:Y:S02]  /*16bc0*/  IADD3 R45, P5, PT, R72, R234, RZ ;  /* 0x000000ea482d7210 */ /* 0x000fe40007fbe0ff */
[-C--:B------:R-:W-:Y:S02]  /*16bd0*/  LEA.HI.X.SX32 R50, R211, R207.reuse, 0x1, P6 ;  /* 0x000000cfd3327211 */ /* 0x080fe400030f0eff */
[----:B------:R-:W-:Y:S01]  /*16be0*/  LEA.HI.X.SX32 R46, R234, R207, 0x1, P5 ;  /* 0x000000cfea2e7211 */ /* 0x000fe200028f0eff */
[----:B------:R-:W4:Y:S01]  /*16bf0*/  LDL.LU R211, [R1+0x218] ;  /* 0x0002180001d37983 */ /* 0x000f220000300800 */
[----:B------:R-:W-:-:S03]  /*16c00*/  IADD3 R43, P6, PT, R72, R235, RZ ;  /* 0x000000eb482b7210 */ /* 0x000fc60007fde0ff */
[----:B------:R-:W4:Y:S01]  /*16c10*/  LDL.LU R234, [R1+0x21c] ;  /* 0x00021c0001ea7983 */ /* 0x000f220000300800 */
[----:B------:R-:W-:-:S03]  /*16c20*/  LEA.HI.X.SX32 R44, R235, R207, 0x1, P6 ;  /* 0x000000cfeb2c7211 */ /* 0x000fc600030f0eff */
[----:B------:R-:W4:Y:S01]  /*16c30*/  LDL.LU R235, [R1+0x220] ;  /* 0x0002200001eb7983 */ /* 0x000f220000300800 */
[C---:B------:R-:W-:Y:S02]  /*16c40*/  IADD3 R39, P5, PT, R72.reuse, R252, RZ ;  /* 0x000000fc48277210 */ /* 0x040fe40007fbe0ff */
[C---:B------:R-:W-:Y:S02]  /*16c50*/  IADD3 R41, P4, PT, R72.reuse, R244, RZ ;  /* 0x000000f448297210 */ /* 0x040fe40007f9e0ff */
[----:B------:R-:W-:Y:S02]  /*16c60*/  IADD3 R37, P6, PT, R72, R250, RZ ;  /* 0x000000fa48257210 */ /* 0x000fe40007fde0ff */
[-C--:B------:R-:W-:Y:S02]  /*16c70*/  LEA.HI.X.SX32 R40, R252, R207.reuse, 0x1, P5 ;  /* 0x000000cffc287211 */ /* 0x080fe400028f0eff */
[----:B------:R-:W-:Y:S02]  /*16c80*/  LEA.HI.X.SX32 R42, R244, R207, 0x1, P4 ;  /* 0x000000cff42a7211 */ /* 0x000fe400020f0eff */
[----:B------:R-:W4:Y:S01]  /*16c90*/  LDL.LU R244, [R1+0x224] ;  /* 0x0002240001f47983 */ /* 0x000f220000300800 */
[----:B------:R-:W-:-:S02]  /*16ca0*/  IADD3 R35, P4, PT, R72, R248, RZ ;  /* 0x000000f848237210 */ /* 0x000fc40007f9e0ff */
[-C--:B------:R-:W-:Y:S01]  /*16cb0*/  LEA.HI.X.SX32 R38, R250, R207.reuse, 0x1, P6 ;  /* 0x000000cffa267211 */ /* 0x080fe200030f0eff */
[----:B------:R-:W4:Y:S01]  /*16cc0*/  LDL.LU R252, [R1+0x228] ;  /* 0x0002280001fc7983 */ /* 0x000f220000300800 */
[----:B------:R-:W-:-:S03]  /*16cd0*/  LEA.HI.X.SX32 R36, R248, R207, 0x1, P4 ;  /* 0x000000cff8247211 */ /* 0x000fc600020f0eff */
[----:B------:R-:W4:Y:S04]  /*16ce0*/  LDL.LU R250, [R1+0x22c] ;  /* 0x00022c0001fa7983 */ /* 0x000f280000300800 */
[----:B------:R-:W4:Y:S01]  /*16cf0*/  LDL.LU R248, [R1+0x230] ;  /* 0x0002300001f87983 */ /* 0x000f220000300800 */
[----:B--2---:R-:W-:-:S04]  /*16d00*/  IADD3 R33, P5, PT, R72, R246, RZ ;  /* 0x000000f648217210 */ /* 0x004fc80007fbe0ff */
[----:B------:R-:W-:Y:S02]  /*16d10*/  LEA.HI.X.SX32 R34, R246, R207, 0x1, P5 ;  /* 0x000000cff6227211 */ /* 0x000fe400028f0eff */
[C---:B---3--:R-:W-:Y:S01]  /*16d20*/  IADD3 R31, P6, PT, R72.reuse, R251, RZ ;  /* 0x000000fb481f7210 */ /* 0x048fe20007fde0ff */
[----:B------:R-:W2:Y:S03]  /*16d30*/  LDL.LU R246, [R1+0x234] ;  /* 0x0002340001f67983 */ /* 0x000ea60000300800 */
[----:B------:R-:W-:Y:S02]  /*16d40*/  LEA.HI.X.SX32 R32, R251, R207, 0x1, P6 ;  /* 0x000000cffb207211 */ /* 0x000fe400030f0eff */
[----:B------:R-:W3:Y:S01]  /*16d50*/  LDL.LU R251, [R1+0x238] ;  /* 0x0002380001fb7983 */ /* 0x000ee20000300800 */
[C---:B----4-:R-:W-:Y:S02]  /*16d60*/  IADD3 R27, P5, PT, R72.reuse, R249, RZ ;  /* 0x000000f9481b7210 */ /* 0x050fe40007fbe0ff */
[----:B------:R-:W-:-:S02]  /*16d70*/  IADD3 R25, P6, PT, R72, R247, RZ ;  /* 0x000000f748197210 */ /* 0x000fc40007fde0ff */
[-C--:B------:R-:W-:Y:S02]  /*16d80*/  LEA.HI.X.SX32 R28, R249, R207.reuse, 0x1, P5 ;  /* 0x000000cff91c7211 */ /* 0x080fe400028f0eff */
[----:B------:R-:W4:Y:S01]  /*16d90*/  LDL.LU R249, [R1+0x23c] ;  /* 0x00023c0001f97983 */ /* 0x000f220000300800 */
[----:B------:R-:W-:Y:S02]  /*16da0*/  LEA.HI.X.SX32 R26, R247, R207, 0x1, P6 ;  /* 0x000000cff71a7211 */ /* 0x000fe400030f0eff */
[C---:B------:R-:W-:Y:S01]  /*16db0*/  IADD3 R21, P5, PT, R72.reuse, R245, RZ ;  /* 0x000000f548157210 */ /* 0x040fe20007fbe0ff */
[----:B------:R-:W2:Y:S03]  /*16dc0*/  LDL.LU R247, [R1+0x240] ;  /* 0x0002400001f77983 */ /* 0x000ea60000300800 */
[----:B------:R-:W-:Y:S02]  /*16dd0*/  LEA.HI.X.SX32 R22, R245, R207, 0x1, P5 ;  /* 0x000000cff5167211 */ /* 0x000fe400028f0eff */
[----:B------:R-:W2:Y:S04]  /*16de0*/  LDL.LU R245, [R1+0x244] ;  /* 0x0002440001f57983 */ /* 0x000ea80000300800 */
[----:B------:R-:W2:Y:S01]  /*16df0*/  LDL.LU R204, [R1+0x248] ;  /* 0x0002480001cc7983 */ /* 0x000ea20000300800 */
[----:B------:R-:W-:-:S04]  /*16e00*/  IADD3 R29, P4, PT, R72, R209, RZ ;  /* 0x000000d1481d7210 */ /* 0x000fc80007f9e0ff */
[----:B------:R-:W-:Y:S02]  /*16e10*/  LEA.HI.X.SX32 R30, R209, R207, 0x1, P4 ;  /* 0x000000cfd11e7211 */ /* 0x000fe400020f0eff */
[----:B------:R-:W-:-:S04]  /*16e20*/  IADD3 R23, P4, PT, R72, R210, RZ ;  /* 0x000000d248177210 */ /* 0x000fc80007f9e0ff */
[----:B------:R-:W-:Y:S02]  /*16e30*/  LEA.HI.X.SX32 R24, R210, R207, 0x1, P4 ;  /* 0x000000cfd2187211 */ /* 0x000fe400020f0eff */
[C---:B------:R-:W-:Y:S02]  /*16e40*/  IADD3 R17, P4, PT, R72.reuse, R234, RZ ;  /* 0x000000ea48117210 */ /* 0x040fe40007f9e0ff */
[----:B------:R-:W-:Y:S02]  /*16e50*/  IADD3 R15, P5, PT, R72, R235, RZ ;  /* 0x000000eb480f7210 */ /* 0x000fe40007fbe0ff */
[-C--:B------:R-:W-:Y:S02]  /*16e60*/  LEA.HI.X.SX32 R18, R234, R207.reuse, 0x1, P4 ;  /* 0x000000cfea127211 */ /* 0x080fe400020f0eff */
[----:B------:R-:W3:Y:S01]  /*16e70*/  LDL.LU R234, [R1+0x24c] ;  /* 0x00024c0001ea7983 */ /* 0x000ee20000300800 */
[----:B------:R-:W-:-:S03]  /*16e80*/  LEA.HI.X.SX32 R16, R235, R207, 0x1, P5 ;  /* 0x000000cfeb107211 */ /* 0x000fc600028f0eff */
[----:B------:R-:W3:Y:S04]  /*16e90*/  LDL.LU R192, [R1+0x250] ;  /* 0x0002500001c07983 */ /* 0x000ee80000300800 */
[----:B------:R-:W3:Y:S01]  /*16ea0*/  LDL.LU R193, [R1+0x254] ;  /* 0x0002540001c17983 */ /* 0x000ee20000300800 */
[----:B------:R-:W-:-:S03]  /*16eb0*/  IADD3 R19, P6, PT, R72, R211, RZ ;  /* 0x000000d348137210 */ /* 0x000fc60007fde0ff */
[----:B------:R-:W3:Y:S04]  /*16ec0*/  LDL.LU R235, [R1+0x258] ;  /* 0x0002580001eb7983 */ /* 0x000ee80000300800 */
[----:B------:R-:W3:Y:S01]  /*16ed0*/  LDL.LU R194, [R1+0x25c] ;  /* 0x00025c0001c27983 */ /* 0x000ee20000300800 */
[----:B------:R-:W-:-:S03]  /*16ee0*/  LEA.HI.X.SX32 R20, R211, R207, 0x1, P6 ;  /* 0x000000cfd3147211 */ /* 0x000fc600030f0eff */
        /* <DEDUP_REMOVED lines=10> */
[----:B------:R-:W3:Y:S04]  /*16f90*/  LDL.LU R203, [R1+0x278] ;  /* 0x0002780001cb7983 */ /* 0x000ee80000300800 */
[----:B------:R-:W3:Y:S04]  /*16fa0*/  LDL.LU R210, [R1+0x27c] ;  /* 0x00027c0001d27983 */ /* 0x000ee80000300800 */
[----:B------:R-:W3:Y:S04]  /*16fb0*/  LDL.LU R208, [R1+0x280] ;  /* 0x0002800001d07983 */ /* 0x000ee80000300800 */
[----:B------:R-:W3:Y:S04]  /*16fc0*/  LDL.LU R205, [R1+0x284] ;  /* 0x0002840001cd7983 */ /* 0x000ee80000300800 */
[----:B------:R-:W3:Y:S04]  /*16fd0*/  LDL.LU R211, [R1+0x288] ;  /* 0x0002880001d37983 */ /* 0x000ee80000300800 */
[----:B------:R-:W3:Y:S01]  /*16fe0*/  LDL.LU R209, [R1+0x28c] ;  /* 0x00028c0001d17983 */ /* 0x000ee20000300800 */
[----:B----4-:R-:W-:-:S04]  /*16ff0*/  IADD3 R248, P6, PT, R72, R249, RZ ;  /* 0x000000f948f87210 */ /* 0x010fc80007fde0ff */
[----:B------:R-:W-:Y:S02]  /*17000*/  LEA.HI.X.SX32 R249, R249, R207, 0x1, P6 ;  /* 0x000000cff9f97211 */ /* 0x000fe400030f0eff */
[----:B--2---:R-:W-:-:S04]  /*17010*/  IADD3 R242, P6, PT, R72, R204, RZ ;  /* 0x000000cc48f27210 */ /* 0x004fc80007fde0ff */
[-C--:B------:R-:W-:Y:S02]  /*17020*/  LEA.HI.X.SX32 R243, R204, R207.reuse, 0x1, P6 ;  /* 0x000000cfccf37211 */ /* 0x080fe400030f0eff */
[----:B------:R-:W2:Y:S01]  /*17030*/  LDL.LU R204, [R1+0x290] ;  /* 0x0002900001cc7983 */ /* 0x000ea20000300800 */
[C---:B------:R-:W-:Y:S02]  /*17040*/  IADD3 R11, P4, PT, R72.reuse, R252, RZ ;  /* 0x000000fc480b7210 */ /* 0x040fe40007f9e0ff */
[----:B------:R-:W-:Y:S02]  /*17050*/  IADD3 R9, P5, PT, R72, R250, RZ ;  /* 0x000000fa48097210 */ /* 0x000fe40007fbe0ff */
[-C--:B------:R-:W-:Y:S02]  /*17060*/  LEA.HI.X.SX32 R12, R252, R207.reuse, 0x1, P4 ;  /* 0x000000cffc0c7211 */ /* 0x080fe400020f0eff */
[----:B------:R-:W-:Y:S02]  /*17070*/  IADD3 R252, P4, PT, R72, R246, RZ ;  /* 0x000000f648fc7210 */ /* 0x000fe40007f9e0ff */
[----:B------:R-:W-:-:S02]  /*17080*/  LEA.HI.X.SX32 R10, R250, R207, 0x1, P5 ;  /* 0x000000cffa0a7211 */ /* 0x000fc400028f0eff */
[----:B---3--:R-:W-:Y:S02]  /*17090*/  IADD3 R250, P5, PT, R72, R251, RZ ;  /* 0x000000fb48fa7210 */ /* 0x008fe40007fbe0ff */
[----:B------:R-:W-:Y:S02]  /*170a0*/  LEA.HI.X.SX32 R6, R246, R207, 0x1, P4 ;  /* 0x000000cff6067211 */ /* 0x000fe400020f0eff */
[C---:B------:R-:W-:Y:S02]  /*170b0*/  IADD3 R246, P4, PT, R72.reuse, R247, RZ ;  /* 0x000000f748f67210 */ /* 0x040fe40007f9e0ff */
[----:B------:R-:W-:Y:S02]  /*170c0*/  LEA.HI.X.SX32 R251, R251, R207, 0x1, P5 ;  /* 0x000000cffbfb7211 */ /* 0x000fe400028f0eff */
[----:B------:R-:W-:Y:S02]  /*170d0*/  IADD3 R244, P5, PT, R72, R245, RZ ;  /* 0x000000f548f47210 */ /* 0x000fe40007fbe0ff */
[----:B------:R-:W-:-:S02]  /*170e0*/  LEA.HI.X.SX32 R247, R247, R207, 0x1, P4 ;  /* 0x000000cff7f77211 */ /* 0x000fc400020f0eff */
[C---:B------:R-:W-:Y:S02]  /*170f0*/  IADD3 R240, P4, PT, R72.reuse, R234, RZ ;  /* 0x000000ea48f07210 */ /* 0x040fe40007f9e0ff */
[C---:B------:R-:W-:Y:S02]  /*17100*/  IADD3 R236, P6, PT, R72.reuse, R193, RZ ;  /* 0x000000c148ec7210 */ /* 0x040fe40007fde0ff */
[-C--:B------:R-:W-:Y:S02]  /*17110*/  LEA.HI.X.SX32 R245, R245, R207.reuse, 0x1, P5 ;  /* 0x000000cff5f57211 */ /* 0x080fe400028f0eff */
[----:B------:R-:W-:Y:S02]  /*17120*/  IADD3 R238, P5, PT, R72, R192, RZ ;  /* 0x000000c048ee7210 */ /* 0x000fe40007fbe0ff */
[-C--:B------:R-:W-:Y:S02]  /*17130*/  LEA.HI.X.SX32 R241, R234, R207.reuse, 0x1, P4 ;  /* 0x000000cfeaf17211 */ /* 0x080fe400020f0eff */
[----:B------:R-:W-:-:S02]  /*17140*/  LEA.HI.X.SX32 R237, R193, R207, 0x1, P6 ;  /* 0x000000cfc1ed7211 */ /* 0x000fc400030f0eff */
[C---:B------:R-:W-:Y:S02]  /*17150*/  IADD3 R234, P4, PT, R72.reuse, R235, RZ ;  /* 0x000000eb48ea7210 */ /* 0x040fe40007f9e0ff */
[----:B------:R-:W-:Y:S02]  /*17160*/  IADD3 R230, P6, PT, R72, R195, RZ ;  /* 0x000000c348e67210 */ /* 0x000fe40007fde0ff */
        /* <DEDUP_REMOVED lines=22> */
[----:B------:R-:W-:Y:S02]  /*172d0*/  IADD3 R210, P4, PT, R72, R211, RZ ;  /* 0x000000d348d27210 */ /* 0x000fe40007f9e0ff */
[----:B------:R-:W-:Y:S02]  /*172e0*/  SHF.R.S32.HI R205, RZ, 0x1f, R79 ;  /* 0x0000001fffcd7819 */ /* 0x000fe4000001144f */
[----:B------:R-:W-:Y:S01]  /*172f0*/  LEA.HI.X.SX32 R215, R208, R207, 0x1, P5 ;  /* 0x000000cfd0d77211 */ /* 0x000fe200028f0eff */
[----:B------:R-:W-:Y:S01]  /*17300*/  IMAD R199, R78, 0x3c, RZ ;  /* 0x0000003c4ec77824 */ /* 0x000fe200078e02ff */
[----:B------:R-:W-:Y:S02]  /*17310*/  IADD3 R208, P5, PT, R72, R209, RZ ;  /* 0x000000d148d07210 */ /* 0x000fe40007fbe0ff */
[-C--:B------:R-:W-:Y:S02]  /*17320*/  LEA.HI.X.SX32 R211, R211, R207.reuse, 0x1, P4 ;  /* 0x000000cfd3d37211 */ /* 0x080fe400020f0eff */
[----:B------:R-:W-:Y:S01]  /*17330*/  LEA.HI.X R77, R79, UR19, R205, 0x5, P1 ;  /* 0x000000134f4d7c11 */ /* 0x000fe200088f2ccd */
[C---:B------:R-:W-:Y:S01]  /*17340*/  IMAD R205, R78.reuse, 0x3f, RZ ;  /* 0x0000003f4ecd7824 */ /* 0x040fe200078e02ff */
[----:B------:R-:W-:Y:S01]  /*17350*/  LEA.HI.X.SX32 R209, R209, R207, 0x1, P5 ;  /* 0x000000cfd1d17211 */ /* 0x000fe200028f0eff */
[----:B------:R-:W-:-:S02]  /*17360*/  IMAD R203, R78, 0x3e, RZ ;  /* 0x0000003e4ecb7824 */ /* 0x000fc400078e02ff */
[C---:B------:R-:W-:Y:S02]  /*17370*/  IMAD R188, R78.reuse, 0x3b, RZ ;  /* 0x0000003b4ebc7824 */ /* 0x040fe400078e02ff */
[----:B------:R-:W-:Y:S01]  /*17380*/  IMAD R187, R78, 0x38, RZ ;  /* 0x000000384ebb7824 */ /* 0x000fe200078e02ff */
[----:B------:R-:W-:Y:S01]  /*17390*/  IADD3 R202, P5, PT, R76, R203, RZ ;  /* 0x000000cb4cca7210 */ /* 0x000fe20007fbe0ff */
[C---:B------:R-:W-:Y:S02]  /*173a0*/  IMAD R201, R78.reuse, 0x3d, RZ ;  /* 0x0000003d4ec97824 */ /* 0x040fe400078e02ff */
[C---:B------:R-:W-:Y:S02]  /*173b0*/  IMAD R195, R78.reuse, 0x3a, RZ ;  /* 0x0000003a4ec37824 */ /* 0x040fe400078e02ff */
[----:B------:R-:W-:Y:S01]  /*173c0*/  IMAD R186, R78, 0x37, RZ ;  /* 0x000000374eba7824 */ /* 0x000fe200078e02ff */
[----:B------:R-:W-:Y:S01]  /*173d0*/  IADD3 R200, P1, PT, R76, R201, RZ ;  /* 0x000000c94cc87210 */ /* 0x000fe20007f3e0ff */
[----:B------:R-:W-:-:S02]  /*173e0*/  IMAD R193, R78, 0x39, RZ ;  /* 0x000000394ec17824 */ /* 0x000fc400078e02ff */
[C---:B------:R-:W-:Y:S02]  /*173f0*/  IMAD R189, R78.reuse, 0x36, RZ ;  /* 0x000000364ebd7824 */ /* 0x040fe400078e02ff */
[C---:B------:R-:W-:Y:S02]  /*17400*/  IMAD R185, R78.reuse, 0x35, RZ ;  /* 0x000000354eb97824 */ /* 0x040fe400078e02ff */
[----:B------:R-:W-:Y:S01]  /*17410*/  IMAD R184, R78, 0x31, RZ ;  /* 0x000000314eb87824 */ /* 0x000fe200078e02ff */
[----:B--2---:R-:W-:Y:S02]  /*17420*/  IADD3 R206, P6, PT, R72, R204, RZ ;  /* 0x000000cc48ce7210 */ /* 0x004fe40007fde0ff */
[----:B------:R-:W-:Y:S02]  /*17430*/  LEA R72, P4, R74, UR16, 0x5 ;  /* 0x000000104a487c11 */ /* 0x000fe4000f8828ff */
[----:B------:R-:W-:Y:S02]  /*17440*/  LEA.HI.X.SX32 R207, R204, R207, 0x1, P6 ;  /* 0x000000cfcccf7211 */ /* 0x000fe400030f0eff */
[----:B------:R-:W-:-:S02]  /*17450*/  LEA.HI.X R74, R74, UR17, R4, 0x5, P4 ;  /* 0x000000114a4a7c11 */ /* 0x000fc4000a0f2c04 */
[----:B------:R-:W-:Y:S02]  /*17460*/  SHF.R.S32.HI R4, RZ, 0x1f, R76 ;  /* 0x0000001fff047819 */ /* 0x000fe4000001144c */
[C---:B------:R-:W-:Y:S02]  /*17470*/  IADD3 R204, P6, PT, R76.reuse, R205, RZ ;  /* 0x000000cd4ccc7210 */ /* 0x040fe40007fde0ff */
[C---:B------:R-:W-:Y:S02]  /*17480*/  IADD3 R198, P4, PT, R76.reuse, R199, RZ ;  /* 0x000000c74cc67210 */ /* 0x040fe40007f9e0ff */
[-C--:B------:R-:W-:Y:S02]  /*17490*/  LEA.HI.X.SX32 R205, R205, R4.reuse, 0x1, P6 ;  /* 0x00000004cdcd7211 */ /* 0x080fe400030f0eff */
[----:B------:R-:W-:Y:S02]  /*174a0*/  LEA.HI.X.SX32 R199, R199, R4, 0x1, P4 ;  /* 0x00000004c7c77211 */ /* 0x000fe400020f0eff */
[----:B------:R-:W-:-:S02]  /*174b0*/  IADD3 R196, P6, PT, R76, R188, RZ ;  /* 0x000000bc4cc47210 */ /* 0x000fc40007fde0ff */
[----:B------:R-:W-:Y:S02]  /*174c0*/  IADD3 R5, P4, PT, R76, R187, RZ ;  /* 0x000000bb4c057210 */ /* 0x000fe40007f9e0ff */
[-C--:B------:R-:W-:Y:S02]  /*174d0*/  LEA.HI.X.SX32 R203, R203, R4.reuse, 0x1, P5 ;  /* 0x00000004cbcb7211 */ /* 0x080fe400028f0eff */
[-C--:B------:R-:W-:Y:S02]  /*174e0*/  LEA.HI.X.SX32 R197, R188, R4.reuse, 0x1, P6 ;  /* 0x00000004bcc57211 */ /* 0x080fe400030f0eff */
[----:B------:R-:W-:Y:S01]  /*174f0*/  LEA.HI.X.SX32 R191, R187, R4, 0x1, P4 ;  /* 0x00000004bbbf7211 */ /* 0x000fe200020f0eff */
[----:B------:R-:W-:Y:S01]  /*17500*/  IMAD R187, R78, 0x33, RZ ;  /* 0x000000334ebb7824 */ /* 0x000fe200078e02ff */
[----:B------:R-:W-:Y:S01]  /*17510*/  IADD3 R194, P5, PT, R76, R195, RZ ;  /* 0x000000c34cc27210 */ /* 0x000fe20007fbe0ff */
[----:B------:R-:W-:Y:S01]  /*17520*/  IMAD R188, R78, 0x34, RZ ;  /* 0x000000344ebc7824 */ /* 0x000fe200078e02ff */
[----:B------:R-:W-:-:S02]  /*17530*/  IADD3 R79, P6, PT, R76, R186, RZ ;  /* 0x000000ba4c4f7210 */ /* 0x000fc40007fde0ff */
[-C--:B------:R-:W-:Y:S02]  /*17540*/  LEA.HI.X.SX32 R201, R201, R4.reuse, 0x1, P1 ;  /* 0x00000004c9c97211 */ /* 0x080fe400008f0eff */
[-C--:B------:R-:W-:Y:S02]  /*17550*/  LEA.HI.X.SX32 R195, R195, R4.reuse, 0x1, P5 ;  /* 0x00000004c3c37211 */ /* 0x080fe400028f0eff */
[----:B------:R-:W-:Y:S01]  /*17560*/  LEA.HI.X.SX32 R190, R186, R4, 0x1, P6 ;  /* 0x00000004babe7211 */ /* 0x000fe200030f0eff */
[----:B------:R-:W-:Y:S01]  /*17570*/  IMAD R186, R78, 0x32, RZ ;  /* 0x000000324eba7824 */ /* 0x000fe200078e02ff */
[C---:B------:R-:W-:Y:S02]  /*17580*/  IADD3 R192, P1, PT, R76.reuse, R193, RZ ;  /* 0x000000c14cc07210 */ /* 0x040fe40007f3e0ff */
[C---:B------:R-:W-:Y:S02]  /*17590*/  IADD3 R80, P5, PT, R76.reuse, R189, RZ ;  /* 0x000000bd4c507210 */ /* 0x040fe40007fbe0ff */
[----:B------:R-:W-:-:S02]  /*175a0*/  IADD3 R86, P6, PT, R76, R187, RZ ;  /* 0x000000bb4c567210 */ /* 0x000fc40007fde0ff */
[----:B------:R-:W-:Y:S02]  /*175b0*/  IADD3 R84, P4, PT, R76, R188, RZ ;  /* 0x000000bc4c547210 */ /* 0x000fe40007f9e0ff */
[-C--:B------:R-:W-:Y:S02]  /*175c0*/  LEA.HI.X.SX32 R193, R193, R4.reuse, 0x1, P1 ;  /* 0x00000004c1c17211 */ /* 0x080fe400008f0eff */
[-C--:B------:R-:W-:Y:S02]  /*175d0*/  LEA.HI.X.SX32 R189, R189, R4.reuse, 0x1, P5 ;  /* 0x00000004bdbd7211 */ /* 0x080fe400028f0eff */
[----:B------:R-:W-:Y:S01]  /*175e0*/  LEA.HI.X.SX32 R85, R187, R4, 0x1, P6 ;  /* 0x00000004bb557211 */ /* 0x000fe200030f0eff */
[----:B------:R-:W-:Y:S01]  /*175f0*/  IMAD R187, R78, 0x2e, RZ ;  /* 0x0000002e4ebb7824 */ /* 0x000fe200078e02ff */
[C---:B------:R-:W-:Y:S02]  /*17600*/  IADD3 R82, P1, PT, R76.reuse, R185, RZ ;  /* 0x000000b94c527210 */ /* 0x040fe40007f3e0ff */
[----:B------:R-:W-:-:S02]  /*17610*/  IADD3 R88, P5, PT, R76, R186, RZ ;  /* 0x000000ba4c587210 */ /* 0x000fc40007fbe0ff */
[-C--:B------:R-:W-:Y:S01]  /*17620*/  LEA.HI.X.SX32 R83, R188, R4.reuse, 0x1, P4 ;  /* 0x00000004bc537211 */ /* 0x080fe200020f0eff */
[C---:B------:R-:W-:Y:S01]  /*17630*/  IMAD R188, R78.reuse, 0x2f, RZ ;  /* 0x0000002f4ebc7824 */ /* 0x040fe200078e02ff */
[-C--:B------:R-:W-:Y:S01]  /*17640*/  LEA.HI.X.SX32 R81, R185, R4.reuse, 0x1, P1 ;  /* 0x00000004b9517211 */ /* 0x080fe200008f0eff */
[----:B------:R-:W-:Y:S01]  /*17650*/  IMAD R185, R78, 0x30, RZ ;  /* 0x000000304eb97824 */ /* 0x000fe200078e02ff */
[----:B------:R-:W-:Y:S01]  /*17660*/  LEA.HI.X.SX32 R87, R186, R4, 0x1, P5 ;  /* 0x00000004ba577211 */ /* 0x000fe200028f0eff */
[----:B------:R-:W-:Y:S01]  /*17670*/  IMAD R186, R78, 0x2d, RZ ;  /* 0x0000002d4eba7824 */ /* 0x000fe200078e02ff */
[C---:B------:R-:W-:Y:S02]  /*17680*/  IADD3 R90, P1, PT, R76.reuse, R184, RZ ;  /* 0x000000b84c5a7210 */ /* 0x040fe40007f3e0ff */
[C---:B------:R-:W-:Y:S02]  /*17690*/  IADD3 R96, P5, PT, R76.reuse, R187, RZ ;  /* 0x000000bb4c607210 */ /* 0x040fe40007fbe0ff */
[----:B------:R-:W-:-:S02]  /*176a0*/  IADD3 R94, P6, PT, R76, R188, RZ ;  /* 0x000000bc4c5e7210 */ /* 0x000fc40007fde0ff */
[-C--:B------:R-:W-:Y:S01]  /*176b0*/  LEA.HI.X.SX32 R89, R184, R4.reuse, 0x1, P1 ;  /* 0x00000004b8597211 */ /* 0x080fe200008f0eff */
[C---:B------:R-:W-:Y:S01]  /*176c0*/  IMAD R184, R78.reuse, 0x2c, RZ ;  /* 0x0000002c4eb87824 */ /* 0x040fe200078e02ff */
[----:B------:R-:W-:Y:S01]  /*176d0*/  LEA.HI.X.SX32 R95, R187, R4, 0x1, P5 ;  /* 0x00000004bb5f7211 */ /* 0x000fe200028f0eff */
[----:B------:R-:W-:Y:S01]  /*176e0*/  IMAD R187, R78, 0x29, RZ ;  /* 0x000000294ebb7824 */ /* 0x000fe200078e02ff */
[C---:B------:R-:W-:Y:S02]  /*176f0*/  IADD3 R92, P4, PT, R76.reuse, R185, RZ ;  /* 0x000000b94c5c7210 */ /* 0x040fe40007f9e0ff */
[----:B------:R-:W-:Y:S02]  /*17700*/  IADD3 R98, P1, PT, R76, R186, RZ ;  /* 0x000000ba4c627210 */ /* 0x000fe40007f3e0ff */
[-C--:B------:R-:W-:Y:S01]  /*17710*/  LEA.HI.X.SX32 R93, R188, R4.reuse, 0x1, P6 ;  /* 0x00000004bc5d7211 */ /* 0x080fe200030f0eff */
[C---:B------:R-:W-:Y:S01]  /*17720*/  IMAD R188, R78.reuse, 0x2a, RZ ;  /* 0x0000002a4ebc7824 */ /* 0x040fe200078e02ff */
[-C--:B------:R-:W-:Y:S01]  /*17730*/  LEA.HI.X.SX32 R91, R185, R4.reuse, 0x1, P4 ;  /* 0x00000004b95b7211 */ /* 0x080fe200020f0eff */
[----:B------:R-:W-:Y:S01]  /*17740*/  IMAD R185, R78, 0x2b, RZ ;  /* 0x0000002b4eb97824 */ /* 0x000fe200078e02ff */
[----:B------:R-:W-:Y:S01]  /*17750*/  LEA.HI.X.SX32 R97, R186, R4, 0x1, P1 ;  /* 0x00000004ba617211 */ /* 0x000fe200008f0eff */
[----:B------:R-:W-:Y:S01]  /*17760*/  IMAD R186, R78, 0x28, RZ ;  /* 0x000000284eba7824 */ /* 0x000fe200078e02ff */
[----:B------:R-:W-:-:S02]  /*17770*/  IADD3 R100, P4, PT, R76, R184, RZ ;  /* 0x000000b84c647210 */ /* 0x000fc40007f9e0ff */
[C---:B------:R-:W-:Y:S02]  /*17780*/  IADD3 R106, P1, PT, R76.reuse, R187, RZ ;  /* 0x000000bb4c6a7210 */ /* 0x040fe40007f3e0ff */
[----:B------:R-:W-:Y:S02]  /*17790*/  IADD3 R104, P5, PT, R76, R188, RZ ;  /* 0x000000bc4c687210 */ /* 0x000fe40007fbe0ff */
[-C--:B------:R-:W-:Y:S01]  /*177a0*/  LEA.HI.X.SX32 R99, R184, R4.reuse, 0x1, P4 ;  /* 0x00000004b8637211 */ /* 0x080fe200020f0eff */
[C---:B------:R-:W-:Y:S01]  /*177b0*/  IMAD R184, R78.reuse, 0x27, RZ ;  /* 0x000000274eb87824 */ /* 0x040fe200078e02ff */
        /* <DEDUP_REMOVED lines=20> */
[----:B------:R-:W-:Y:S01]  /*17900*/  IMAD.SHL.U32 R188, R78, 0x20, RZ ;  /* 0x000000204ebc7824 */ /* 0x000fe200078e00ff */
[----:B------:R-:W-:-:S02]  /*17910*/  LEA.HI.X.SX32 R111, R185, R4, 0x1, P5 ;  /* 0x00000004b96f7211 */ /* 0x000fc400028f0eff */
[----:B------:R-:W-:Y:S01]  /*17920*/  LEA.HI.X.SX32 R117, R186, R4, 0x1, P6 ;  /* 0x00000004ba757211 */ /* 0x000fe200030f0eff */
[----:B------:R-:W-:Y:S01]  /*17930*/  IMAD R186, R78, 0x1e, RZ ;  /* 0x0000001e4eba7824 */ /* 0x000fe200078e02ff */
[C---:B------:R-:W-:Y:S02]  /*17940*/  IADD3 R120, P5, PT, R76.reuse, R184, RZ ;  /* 0x000000b84c787210 */ /* 0x040fe40007fbe0ff */
[C---:B------:R-:W-:Y:S02]  /*17950*/  IADD3 R126, P6, PT, R76.reuse, R187, RZ ;  /* 0x000000bb4c7e7210 */ /* 0x040fe40007fde0ff */
[----:B------:R-:W-:Y:S02]  /*17960*/  IADD3 R124, P4, PT, R76, R188, RZ ;  /* 0x000000bc4c7c7210 */ /* 0x000fe40007f9e0ff */
[-C--:B------:R-:W-:Y:S02]  /*17970*/  LEA.HI.X.SX32 R119, R184, R4.reuse, 0x1, P5 ;  /* 0x00000004b8777211 */ /* 0x080fe400028f0eff */
[----:B------:R-:W-:Y:S01]  /*17980*/  LEA.HI.X.SX32 R125, R187, R4, 0x1, P6 ;  /* 0x00000004bb7d7211 */ /* 0x000fe200030f0eff */
[----:B------:R-:W-:Y:S01]  /*17990*/  IMAD R187, R78, 0x1a, RZ ;  /* 0x0000001a4ebb7824 */ /* 0x000fe200078e02ff */
[----:B------:R-:W-:-:S02]  /*179a0*/  IADD3 R128, P5, PT, R76, R186, RZ ;  /* 0x000000ba4c807210 */ /* 0x000fc40007fbe0ff */
[-C--:B------:R-:W-:Y:S01]  /*179b0*/  LEA.HI.X.SX32 R123, R188, R4.reuse, 0x1, P4 ;  /* 0x00000004bc7b7211 */ /* 0x080fe200020f0eff */
[----:B------:R-:W-:Y:S01]  /*179c0*/  IMAD R188, R78, 0x1b, RZ ;  /* 0x0000001b4ebc7824 */ /* 0x000fe200078e02ff */
[----:B------:R-:W-:Y:S02]  /*179d0*/  LEA.HI.X.SX32 R127, R186, R4, 0x1, P5 ;  /* 0x00000004ba7f7211 */ /* 0x000fe400028f0eff */
[C---:B------:R-:W-:Y:S01]  /*179e0*/  IADD3 R136, P5, PT, R76.reuse, R187, RZ ;  /* 0x000000bb4c887210 */ /* 0x040fe20007fbe0ff */
[----:B------:R-:W-:Y:S01]  /*179f0*/  STL [R1+0x2fc], R72 ;  /* 0x0002fc4801007387 */ /* 0x000fe20000100800 */
[----:B------:R-:W-:Y:S02]  /*17a00*/  IADD3 R134, P6, PT, R76, R188, RZ ;  /* 0x000000bc4c867210 */ /* 0x000fe40007fde0ff */
[-C--:B------:R-:W-:Y:S01]  /*17a10*/  LEA.HI.X.SX32 R135, R187, R4.reuse, 0x1, P5 ;  /* 0x00000004bb877211 */ /* 0x080fe200028f0eff */
[----:B------:R-:W-:Y:S01]  /*17a20*/  STL [R1+0x300], R77 ;  /* 0x0003004d01007387 */ /* 0x000fe20000100800 */
[----:B------:R-:W-:-:S03]  /*17a30*/  LEA.HI.X.SX32 R133, R188, R4, 0x1, P6 ;  /* 0x00000004bc857211 */ /* 0x000fc600030f0eff */
[----:B------:R-:W-:Y:S04]  /*17a40*/  STL [R1+0x304], R74 ;  /* 0x0003044a01007387 */ /* 0x000fe80000100800 */
[----:B------:R-:W2:Y:S04]  /*17a50*/  LDL.LU R187, [R1+0x2a0] ;  /* 0x0002a00001bb7983 */ /* 0x000ea80000300800 */
[----:B------:R-:W3:Y:S04]  /*17a60*/  LDL.LU R188, [R1+0x2a4] ;  /* 0x0002a40001bc7983 */ /* 0x000ee80000300800 */
[----:B------:R-:W4:Y:S04]  /*17a70*/  LDL.LU R158, [R1+0x2a8] ;  /* 0x0002a800019e7983 */ /* 0x000f280000300800 */
[----:B------:R-:W4:Y:S04]  /*17a80*/  LDL.LU R164, [R1+0x2ac] ;  /* 0x0002ac0001a47983 */ /* 0x000f280000300800 */
[----:B------:R-:W4:Y:S04]  /*17a90*/  LDL.LU R162, [R1+0x2b0] ;  /* 0x0002b00001a27983 */ /* 0x000f280000300800 */
[----:B------:R-:W4:Y:S01]  /*17aa0*/  LDL.LU R166, [R1+0x2b4] ;  /* 0x0002b40001a67983 */ /* 0x000f220000300800 */
[----:B------:R-:W-:-:S02]  /*17ab0*/  IMAD R185, R78, 0x21, RZ ;  /* 0x000000214eb97824 */ /* 0x000fc400078e02ff */
[----:B------:R-:W-:-:S03]  /*17ac0*/  IMAD R184, R78, 0x1d, RZ ;  /* 0x0000001d4eb87824 */ /* 0x000fc600078e02ff */
[----:B------:R-:W-:Y:S01]  /*17ad0*/  IADD3 R122, P1, PT, R76, R185, RZ ;  /* 0x000000b94c7a7210 */ /* 0x000fe20007f3e0ff */
[----:B------:R-:W-:-:S03]  /*17ae0*/  IMAD R186, R78, 0x19, RZ ;  /* 0x000000194eba7824 */ /* 0x000fc600078e02ff */
[----:B------:R-:W-:Y:S02]  /*17af0*/  LEA.HI.X.SX32 R121, R185, R4, 0x1, P1 ;  /* 0x00000004b9797211 */ /* 0x000fe400008f0eff */
[----:B------:R-:W-:-:S04]  /*17b00*/  IADD3 R130, P1, PT, R76, R184, RZ ;  /* 0x000000b84c827210 */ /* 0x000fc80007f3e0ff */
[----:B------:R-:W-:Y:S02]  /*17b10*/  LEA.HI.X.SX32 R129, R184, R4, 0x1, P1 ;  /* 0x00000004b8817211 */ /* 0x000fe400008f0eff */
[----:B------:R-:W-:-:S04]  /*17b20*/  IADD3 R138, P1, PT, R76, R186, RZ ;  /* 0x000000ba4c8a7210 */ /* 0x000fc80007f3e0ff */
[----:B------:R-:W-:Y:S02]  /*17b30*/  LEA.HI.X.SX32 R137, R186, R4, 0x1, P1 ;  /* 0x00000004ba897211 */ /* 0x000fe400008f0eff */
[----:B------:R-:W-:-:S05]  /*17b40*/  IADD3 R186, P1, PT, R76, R78, RZ ;  /* 0x0000004e4cba7210 */ /* 0x000fca0007f3e0ff */
[----:B------:R-:W-:Y:S04]  /*17b50*/  STL [R1+0x308], R186 ;  /* 0x000308ba01007387 */ /* 0x000fe80000100800 */
[----:B------:R-:W4:Y:S04]  /*17b60*/  LDL.LU R168, [R1+0x2b8] ;  /* 0x0002b80001a87983 */ /* 0x000f280000300800 */
[----:B------:R-:W4:Y:S01]  /*17b70*/  LDL.LU R172, [R1+0x298] ;  /* 0x0002980001ac7983 */ /* 0x000f220000300800 */
[C---:B------:R-:W-:Y:S02]  /*17b80*/  IMAD R181, R78.reuse, 0x1c, RZ ;  /* 0x0000001c4eb57824 */ /* 0x040fe400078e02ff */
[C---:B------:R-:W-:Y:S01]  /*17b90*/  IMAD R184, R78.reuse, 0x18, RZ ;  /* 0x000000184eb87824 */ /* 0x040fe200078e02ff */
[----:B------:R-:W-:Y:S01]  /*17ba0*/  LEA.HI.X.SX32 R2, R78, R4, 0x1, P1 ;  /* 0x000000044e027211 */ /* 0x000fe200008f0eff */
[----:B------:R-:W4:Y:S01]  /*17bb0*/  LDL.LU R170, [R1+0x2bc] ;  /* 0x0002bc0001aa7983 */ /* 0x000f220000300800 */
[----:B------:R-:W-:Y:S01]  /*17bc0*/  IADD3 R132, P4, PT, R76, R181, RZ ;  /* 0x000000b54c847210 */ /* 0x000fe20007f9e0ff */
[----:B------:R-:W-:-:S02]  /*17bd0*/  IMAD R185, R78, 0x17, RZ ;  /* 0x000000174eb97824 */ /* 0x000fc400078e02ff */
[----:B------:R-:W4:Y:S01]  /*17be0*/  LDL.LU R178, [R1+0x2c0] ;  /* 0x0002c00001b27983 */ /* 0x000f220000300800 */
[----:B------:R-:W-:Y:S02]  /*17bf0*/  LEA.HI.X.SX32 R131, R181, R4, 0x1, P4 ;  /* 0x00000004b5837211 */ /* 0x000fe400020f0eff */
[----:B------:R-:W-:Y:S01]  /*17c00*/  IADD3 R140, P4, PT, R76, R184, RZ ;  /* 0x000000b84c8c7210 */ /* 0x000fe20007f9e0ff */
[----:B------:R-:W-:Y:S01]  /*17c10*/  IMAD R181, R78, 0x16, RZ ;  /* 0x000000164eb57824 */ /* 0x000fe200078e02ff */
[----:B------:R-:W4:Y:S02]  /*17c20*/  LDL.LU R174, [R1+0x2c4] ;  /* 0x0002c40001ae7983 */ /* 0x000f240000300800 */
[----:B------:R-:W-:Y:S01]  /*17c30*/  LEA.HI.X.SX32 R139, R184, R4, 0x1, P4 ;  /* 0x00000004b88b7211 */ /* 0x000fe200020f0eff */
[----:B------:R-:W-:Y:S01]  /*17c40*/  IMAD R184, R78, 0x15, RZ ;  /* 0x000000154eb87824 */ /* 0x000fe200078e02ff */
[C---:B------:R-:W-:Y:S01]  /*17c50*/  IADD3 R144, P5, PT, R76.reuse, R181, RZ ;  /* 0x000000b54c907210 */ /* 0x040fe20007fbe0ff */
[----:B------:R-:W4:Y:S03]  /*17c60*/  LDL.LU R176, [R1+0x2c8] ;  /* 0x0002c80001b07983 */ /* 0x000f260000300800 */
[----:B------:R-:W-:-:S02]  /*17c70*/  IADD3 R146, P4, PT, R76, R184, RZ ;  /* 0x000000b84c927210 */ /* 0x000fc40007f9e0ff */
[-C--:B------:R-:W-:Y:S02]  /*17c80*/  LEA.HI.X.SX32 R181, R181, R4.reuse, 0x1, P5 ;  /* 0x00000004b5b57211 */ /* 0x080fe400028f0eff */
[----:B------:R-:W-:Y:S01]  /*17c90*/  LEA.HI.X.SX32 R183, R184, R4, 0x1, P4 ;  /* 0x00000004b8b77211 */ /* 0x000fe200020f0eff */
[----:B------:R1:W-:Y:S01]  /*17ca0*/  STL [R1+0x30c], R2 ;  /* 0x00030c0201007387 */ /* 0x0003e20000100800 */
[----:B------:R-:W-:-:S03]  /*17cb0*/  IADD3 R142, P6, PT, R76, R185, RZ ;  /* 0x000000b94c8e7210 */ /* 0x000fc60007fde0ff */
[----:B------:R-:W4:Y:S04]  /*17cc0*/  LDL.LU R180, [R1+0x2cc] ;  /* 0x0002cc0001b47983 */ /* 0x000f280000300800 */
[----:B------:R-:W4:Y:S04]  /*17cd0*/  LDL.LU R182, [R1+0x2d0] ;  /* 0x0002d00001b67983 */ /* 0x000f280000300800 */
[----:B------:R-:W4:Y:S01]  /*17ce0*/  LDL.LU R184, [R1+0x2d4] ;  /* 0x0002d40001b87983 */ /* 0x000f220000300800 */
[----:B------:R-:W-:-:S03]  /*17cf0*/  LEA.HI.X.SX32 R179, R185, R4, 0x1, P6 ;  /* 0x00000004b9b37211 */ /* 0x000fc600030f0eff */
[----:B-1----:R-:W4:Y:S01]  /*17d00*/  LDL.LU R68, [R1+0x29c] ;  /* 0x00029c0001447983 */ /* 0x002f220000300800 */
[----:B------:R-:W-:-:S03]  /*17d10*/  IMAD R185, R78, 0x14, RZ ;  /* 0x000000144eb97824 */ /* 0x000fc600078e02ff */
[----:B------:R-:W4:Y:S01]  /*17d20*/  LDL.LU R3, [R1+0x2d8] ;  /* 0x0002d80001037983 */ /* 0x000f220000300800 */
[----:B------:R-:W-:-:S03]  /*17d30*/  SHF.L.U64.HI R78, R175, 0x2, R177 ;  /* 0x00000002af4e7819 */ /* 0x000fc600000102b1 */
[----:B------:R-:W4:Y:S01]  /*17d40*/  LDL.LU R0, [R1+0x2dc] ;  /* 0x0002dc0001007983 */ /* 0x000f220000300800 */
[----:B------:R-:W-:Y:S01]  /*17d50*/  IMAD.SHL.U32 R175, R175, 0x4, RZ ;  /* 0x00000004afaf7824 */ /* 0x000fe200078e00ff */
[----:B------:R-:W-:Y:S02]  /*17d60*/  SHF.L.U64.HI R173, R171, 0x2, R173 ;  /* 0x00000002abad7819 */ /* 0x000fe400000102ad */
[C---:B------:R-:W-:Y:S01]  /*17d70*/  SHF.L.U64.HI R169, R167.reuse, 0x2, R169 ;  /* 0x00000002a7a97819 */ /* 0x040fe200000102a9 */
[----:B------:R-:W-:Y:S01]  /*17d80*/  IMAD.SHL.U32 R167, R167, 0x4, RZ ;  /* 0x00000004a7a77824 */ /* 0x000fe200078e00ff */
[----:B------:R-:W-:Y:S02]  /*17d90*/  SHF.L.U64.HI R161, R159, 0x2, R161 ;  /* 0x000000029fa17819 */ /* 0x000fe400000102a1 */
[C---:B------:R-:W-:Y:S01]  /*17da0*/  SHF.L.U64.HI R157, R155.reuse, 0x2, R157 ;  /* 0x000000029b9d7819 */ /* 0x040fe2000001029d */
[----:B------:R-:W-:Y:S01]  /*17db0*/  IMAD.SHL.U32 R155, R155, 0x4, RZ ;  /* 0x000000049b9b7824 */ /* 0x000fe200078e00ff */
[----:B------:R-:W-:-:S02]  /*17dc0*/  SHF.L.U64.HI R149, R147, 0x2, R149 ;  /* 0x0000000293957819 */ /* 0x000fc40000010295 */
[C---:B------:R-:W-:Y:S01]  /*17dd0*/  SHF.L.U64.HI R145, R143.reuse, 0x2, R145 ;  /* 0x000000028f917819 */ /* 0x040fe20000010291 */
[----:B------:R-:W-:Y:S01]  /*17de0*/  IMAD.SHL.U32 R143, R143, 0x4, RZ ;  /* 0x000000048f8f7824 */ /* 0x000fe200078e00ff */
        /* <DEDUP_REMOVED lines=60> */
[----:B------:R-:W-:-:S02]  /*181b0*/  SHF.L.U64.HI R6, R252, 0x2, R6 ;  /* 0x00000002fc067819 */ /* 0x000fc40000010206 */
[C---:B--2---:R-:W-:Y:S02]  /*181c0*/  IADD3 R150, P1, PT, R76.reuse, R187, RZ ;  /* 0x000000bb4c967210 */ /* 0x044fe40007f3e0ff */
[C---:B---3--:R-:W-:Y:S02]  /*181d0*/  IADD3 R152, P4, PT, R76.reuse, R188, RZ ;  /* 0x000000bc4c987210 */ /* 0x048fe40007f9e0ff */
[----:B----4-:R-:W-:Y:S02]  /*181e0*/  IADD3 R154, P5, PT, R76, R158, RZ ;  /* 0x0000009e4c9a7210 */ /* 0x010fe40007fbe0ff */
[-C--:B------:R-:W-:Y:S02]  /*181f0*/  LEA.HI.X.SX32 R187, R187, R4.reuse, 0x1, P1 ;  /* 0x00000004bbbb7211 */ /* 0x080fe400008f0eff */
[-C--:B------:R-:W-:Y:S02]  /*18200*/  LEA.HI.X.SX32 R188, R188, R4.reuse, 0x1, P4 ;  /* 0x00000004bcbc7211 */ /* 0x080fe400020f0eff */
[----:B------:R-:W-:-:S02]  /*18210*/  LEA.HI.X.SX32 R2, R158, R4, 0x1, P5 ;  /* 0x000000049e027211 */ /* 0x000fc400028f0eff */
[C---:B------:R-:W-:Y:S02]  /*18220*/  IADD3 R156, P1, PT, R76.reuse, R164, RZ ;  /* 0x000000a44c9c7210 */ /* 0x040fe40007f3e0ff */
[C---:B------:R-:W-:Y:S02]  /*18230*/  IADD3 R158, P4, PT, R76.reuse, R162, RZ ;  /* 0x000000a24c9e7210 */ /* 0x040fe40007f9e0ff */
[----:B------:R-:W-:Y:S01]  /*18240*/  IADD3 R160, P5, PT, R76, R166, RZ ;  /* 0x000000a64ca07210 */ /* 0x000fe20007fbe0ff */
[----:B------:R1:W-:Y:S01]  /*18250*/  STL [R1+0x144], R2 ;  /* 0x0001440201007387 */ /* 0x0003e20000100800 */
[-C--:B------:R-:W-:Y:S02]  /*18260*/  LEA.HI.X.SX32 R70, R164, R4.reuse, 0x1, P1 ;  /* 0x00000004a4467211 */ /* 0x080fe400008f0eff */
[----:B------:R-:W-:-:S03]  /*18270*/  LEA.HI.X.SX32 R69, R162, R4, 0x1, P4 ;  /* 0x00000004a2457211 */ /* 0x000fc600020f0eff */
[----:B------:R-:W-:Y:S01]  /*18280*/  STL [R1+0x148], R70 ;  /* 0x0001484601007387 */ /* 0x000fe20000100800 */
[----:B-1----:R-:W-:-:S03]  /*18290*/  LEA.HI.X.SX32 R2, R166, R4, 0x1, P5 ;  /* 0x00000004a6027211 */ /* 0x002fc600028f0eff */
[----:B------:R-:W-:Y:S04]  /*182a0*/  STL [R1+0x14c], R69 ;  /* 0x00014c4501007387 */ /* 0x000fe80000100800 */
[----:B------:R-:W-:Y:S04]  /*182b0*/  STL [R1+0x150], R2 ;  /* 0x0001500201007387 */ /* 0x000fe80000100800 */
[----:B------:R1:W-:Y:S04]  /*182c0*/  STL [R1+0x140], R78 ;  /* 0x0001404e01007387 */ /* 0x0003e80000100800 */
[----:B------:R-:W-:Y:S01]  /*182d0*/  STL [R1+0x13c], R175 ;  /* 0x00013caf01007387 */ /* 0x000fe20000100800 */
[----:B-1----:R-:W-:-:S03]  /*182e0*/  IMAD.SHL.U32 R78, R171, 0x4, RZ ;  /* 0x00000004ab4e7824 */ /* 0x002fc600078e00ff */
[----:B------:R-:W-:Y:S04]  /*182f0*/  STL [R1+0x138], R173 ;  /* 0x000138ad01007387 */ /* 0x000fe80000100800 */
[----:B------:R1:W-:Y:S04]  /*18300*/  STL [R1+0x134], R78 ;  /* 0x0001344e01007387 */ /* 0x0003e80000100800 */
[----:B------:R-:W-:Y:S01]  /*18310*/  STL [R1+0x130], R169 ;  /* 0x000130a901007387 */ /* 0x000fe20000100800 */
[C---:B-1----:R-:W-:Y:S01]  /*18320*/  SHF.L.U64.HI R78, R163.reuse, 0x2, R165 ;  /* 0x00000002a34e7819 */ /* 0x042fe200000102a5 */
[----:B------:R-:W-:-:S02]  /*18330*/  IMAD.SHL.U32 R163, R163, 0x4, RZ ;  /* 0x00000004a3a37824 */ /* 0x000fc400078e00ff */
        /* <DEDUP_REMOVED lines=20> */
[----:B------:R-:W-:Y:S04]  /*18480*/  STL [R1+0xf4], R67 ;  /* 0x0000f44301007387 */ /* 0x000fe80000100800 */
        /* <DEDUP_REMOVED lines=51> */
[----:B------:R-:W-:Y:S01]  /*187c0*/  STL [R1+0x24], R15 ;  /* 0x0000240f01007387 */ /* 0x000fe20000100800 */
[----:B------:R-:W-:-:S03]  /*187d0*/  IADD3 R162, P1, PT, R76, R168, RZ ;  /* 0x000000a84ca27210 */ /* 0x000fc60007f3e0ff */
[----:B------:R-:W-:Y:S01]  /*187e0*/  STL [R1+0x20], R14 ;  /* 0x0000200e01007387 */ /* 0x000fe20000100800 */
[----:B------:R-:W-:-:S03]  /*187f0*/  IADD3 R164, P4, PT, R76, R172, RZ ;  /* 0x000000ac4ca47210 */ /* 0x000fc60007f9e0ff */
[----:B------:R-:W-:Y:S04]  /*18800*/  STL [R1+0x1c], R13 ;  /* 0x00001c0d01007387 */ /* 0x000fe80000100800 */
[----:B------:R-:W-:Y:S04]  /*18810*/  STL [R1+0x18], R12 ;  /* 0x0000180c01007387 */ /* 0x000fe80000100800 */
[----:B------:R-:W-:Y:S01]  /*18820*/  STL [R1+0x14], R11 ;  /* 0x0000140b01007387 */ /* 0x000fe20000100800 */
[----:B------:R-:W-:-:S03]  /*18830*/  LEA.HI.X.SX32 R2, R168, R4, 0x1, P1 ;  /* 0x00000004a8027211 */ /* 0x000fc600008f0eff */
[----:B------:R-:W-:Y:S01]  /*18840*/  STL [R1+0x10], R10 ;  /* 0x0000100a01007387 */ /* 0x000fe20000100800 */
[----:B------:R-:W-:-:S03]  /*18850*/  LEA.HI.X.SX32 R186, R172, R4, 0x1, P4 ;  /* 0x00000004acba7211 */ /* 0x000fc600020f0eff */
[----:B------:R-:W-:Y:S04]  /*18860*/  STL [R1+0xc], R9 ;  /* 0x00000c0901007387 */ /* 0x000fe80000100800 */
[----:B------:R-:W-:Y:S04]  /*18870*/  STL [R1+0x8], R8 ;  /* 0x0000080801007387 */ /* 0x000fe80000100800 */
[----:B------:R-:W2:Y:S04]  /*18880*/  LDL.LU R171, [R1+0x144] ;  /* 0x0001440001ab7983 */ /* 0x000ea80000300800 */
[----:B------:R-:W-:Y:S01]  /*18890*/  STL [R1+0x4], R7 ;  /* 0x0000040701007387 */ /* 0x000fe20000100800 */
[----:B------:R-:W-:-:S03]  /*188a0*/  SHF.L.U64.HI R161, R162, 0x2, R2 ;  /* 0x00000002a2a17819 */ /* 0x000fc60000010202 */
[----:B------:R-:W3:Y:S01]  /*188b0*/  LDL R173, [R1+0x148] ;  /* 0x0001480001ad7983 */ /* 0x000ee20000100800 */
[----:B------:R-:W-:-:S03]  /*188c0*/  SHF.L.U64.HI R163, R164, 0x2, R186 ;  /* 0x00000002a4a37819 */ /* 0x000fc600000102ba */
[----:B------:R4:W-:Y:S04]  /*188d0*/  STL [R1], R6 ;  /* 0x0000000601007387 */ /* 0x0009e80000100800 */
[----:B------:R-:W3:Y:S04]  /*188e0*/  LDL.LU R175, [R1+0x14c] ;  /* 0x00014c0001af7983 */ /* 0x000ee80000300800 */
[----:B------:R-:W3:Y:S04]  /*188f0*/  LDL.LU R177, [R1+0x150] ;  /* 0x0001500001b17983 */ /* 0x000ee80000300800 */
[----:B------:R-:W3:Y:S04]  /*18900*/  LDL.LU R2, [R1+0x30c] ;  /* 0x00030c0001027983 */ /* 0x000ee80000300800 */
[----:B------:R-:W3:Y:S01]  /*18910*/  LDL.LU R186, [R1+0x308] ;  /* 0x0003080001ba7983 */ /* 0x000ee20000300800 */
[----:B------:R-:W-:-:S02]  /*18920*/  IADD3 R166, P5, PT, R76, R170, RZ ;  /* 0x000000aa4ca67210 */ /* 0x000fc40007fbe0ff */
[----:B------:R-:W-:Y:S02]  /*18930*/  IADD3 R168, P1, PT, R76, R178, RZ ;  /* 0x000000b24ca87210 */ /* 0x000fe40007f3e0ff */
[----:B------:R-:W-:Y:S02]  /*18940*/  LEA.HI.X.SX32 R74, R170, R4, 0x1, P5 ;  /* 0x00000004aa4a7211 */ /* 0x000fe400028f0eff */
[C---:B------:R-:W-:Y:S02]  /*18950*/  IADD3 R170, P4, PT, R76.reuse, R174, RZ ;  /* 0x000000ae4caa7210 */ /* 0x040fe40007f9e0ff */
[----:B------:R-:W-:Y:S02]  /*18960*/  IADD3 R172, P5, PT, R76, R176, RZ ;  /* 0x000000b04cac7210 */ /* 0x000fe40007fbe0ff */
[-C--:B------:R-:W-:Y:S02]  /*18970*/  LEA.HI.X.SX32 R77, R178, R4.reuse, 0x1, P1 ;  /* 0x00000004b24d7211 */ /* 0x080fe400008f0eff */
[----:B------:R-:W-:-:S02]  /*18980*/  LEA.HI.X.SX32 R72, R174, R4, 0x1, P4 ;  /* 0x00000004ae487211 */ /* 0x000fc400020f0eff */
[----:B------:R-:W-:Y:S02]  /*18990*/  LEA.HI.X.SX32 R75, R176, R4, 0x1, P5 ;  /* 0x00000004b04b7211 */ /* 0x000fe400028f0eff */
[C---:B------:R-:W-:Y:S02]  /*189a0*/  IADD3 R174, P1, PT, R76.reuse, R180, RZ ;  /* 0x000000b44cae7210 */ /* 0x040fe40007f3e0ff */
[C---:B------:R-:W-:Y:S02]  /*189b0*/  IADD3 R176, P4, PT, R76.reuse, R182, RZ ;  /* 0x000000b64cb07210 */ /* 0x040fe40007f9e0ff */
[----:B------:R-:W-:Y:S02]  /*189c0*/  IADD3 R178, P5, PT, R76, R184, RZ ;  /* 0x000000b84cb27210 */ /* 0x000fe40007fbe0ff */
[-C--:B------:R-:W-:Y:S02]  /*189d0*/  LEA.HI.X.SX32 R71, R180, R4.reuse, 0x1, P1 ;  /* 0x00000004b4477211 */ /* 0x080fe400008f0eff */
[----:B------:R-:W-:-:S02]  /*189e0*/  LEA.HI.X.SX32 R70, R182, R4, 0x1, P4 ;  /* 0x00000004b6467211 */ /* 0x000fc400020f0eff */
[----:B------:R-:W-:Y:S02]  /*189f0*/  LEA.HI.X.SX32 R69, R184, R4, 0x1, P5 ;  /* 0x00000004b8457211 */ /* 0x000fe400028f0eff */
[C---:B------:R-:W-:Y:S02]  /*18a00*/  IADD3 R148, P6, PT, R76.reuse, R185, RZ ;  /* 0x000000b94c947210 */ /* 0x040fe40007fde0ff */
[C---:B------:R-:W-:Y:S02]  /*18a10*/  IADD3 R180, P1, PT, R76.reuse, R68, RZ ;  /* 0x000000444cb47210 */ /* 0x040fe40007f3e0ff */
[C---:B------:R-:W-:Y:S02]  /*18a20*/  IADD3 R182, P4, PT, R76.reuse, R3, RZ ;  /* 0x000000034cb67210 */ /* 0x040fe40007f9e0ff */
[----:B------:R-:W-:Y:S02]  /*18a30*/  IADD3 R184, P5, PT, R76, R0, RZ ;  /* 0x000000004cb87210 */ /* 0x000fe40007fbe0ff */
[----:B------:R-:W-:-:S02]  /*18a40*/  LEA.HI.X.SX32 R185, R185, R4, 0x1, P6 ;  /* 0x00000004b9b97211 */ /* 0x000fc400030f0eff */
[-C--:B------:R-:W-:Y:S02]  /*18a50*/  LEA.HI.X.SX32 R68, R68, R4.reuse, 0x1, P1 ;  /* 0x0000000444447211 */ /* 0x080fe400008f0eff */
[-C--:B------:R-:W-:Y:S02]  /*18a60*/  LEA.HI.X.SX32 R3, R3, R4.reuse, 0x1, P4 ;  /* 0x0000000403037211 */ /* 0x080fe400020f0eff */
[----:B------:R-:W-:Y:S02]  /*18a70*/  LEA.HI.X.SX32 R0, R0, R4, 0x1, P5 ;  /* 0x0000000400007211 */ /* 0x000fe400028f0eff */
[----:B------:R-:W-:Y:S02]  /*18a80*/  SHF.L.U64.HI R76, R76, 0x2, R4 ;  /* 0x000000024c4c7819 */ /* 0x000fe40000010204 */
[----:B------:R-:W-:-:S04]  /*18a90*/  SHF.R.S32.HI R4, RZ, 0x1f, R73 ;  /* 0x0000001fff047819 */ /* 0x000fc80000011449 */
[----:B------:R-:W-:Y:S02]  /*18aa0*/  LEA.HI R4, R4, R73, RZ, 0x6 ;  /* 0x0000004904047211 */ /* 0x000fe400078f30ff */
[----:B------:R-:W-:Y:S01]  /*18ab0*/  SHF.L.U64.HI R147, R148, 0x2, R185 ;  /* 0x0000000294937819 */ /* 0x000fe200000102b9 */
[C---:B-1----:R-:W-:Y:S01]  /*18ac0*/  IMAD.SHL.U32 R78, R5.reuse, 0x4, RZ ;  /* 0x00000004054e7824 */ /* 0x042fe200078e00ff */
[----:B------:R-:W-:Y:S01]  /*18ad0*/  SHF.R.S32.HI R4, RZ, 0x6, R4 ;  /* 0x00000006ff047819 */ /* 0x000fe20000011404 */
[----:B------:R-:W1:Y:S01]  /*18ae0*/  LDC R73, c[0x0][0x3a0] ;  /* 0x0000e800ff497b82 */ /* 0x000e620000000800 */
[----:B------:R-:W-:Y:S02]  /*18af0*/  SHF.L.U64.HI R191, R5, 0x2, R191 ;  /* 0x0000000205bf7819 */ /* 0x000fe400000102bf */
[----:B------:R-:W-:Y:S02]  /*18b00*/  SHF.L.U64.HI R165, R166, 0x2, R74 ;  /* 0x00000002a6a57819 */ /* 0x000fe4000001024a */
[----:B------:R1:W5:Y:S01]  /*18b10*/  LDL.LU R74, [R1+0x304] ;  /* 0x00030400014a7983 */ /* 0x0003620000300800 */
[----:B------:R-:W-:-:S02]  /*18b20*/  SHF.L.U64.HI R167, R168, 0x2, R77 ;  /* 0x00000002a8a77819 */ /* 0x000fc4000001024d */
[----:B------:R-:W-:Y:S01]  /*18b30*/  VIMNMX R5, PT, PT, R4, 0x2, !PT ;  /* 0x0000000204057848 */ /* 0x000fe20007fe0100 */
[----:B------:R1:W5:Y:S01]  /*18b40*/  LDL.LU R77, [R1+0x300] ;  /* 0x00030000014d7983 */ /* 0x0003620000300800 */
[----:B------:R-:W-:-:S03]  /*18b50*/  SHF.L.U64.HI R169, R170, 0x2, R72 ;  /* 0x00000002aaa97819 */ /* 0x000fc60000010248 */
[----:B------:R1:W5:Y:S01]  /*18b60*/  LDL.LU R72, [R1+0x2fc] ;  /* 0x0002fc0001487983 */ /* 0x0003620000300800 */
[----:B------:R-:W-:Y:S01]  /*18b70*/  SHF.L.U64.HI R141, R142, 0x2, R179 ;  /* 0x000000028e8d7819 */ /* 0x000fe200000102b3 */
[----:B------:R-:W-:Y:S01]  /*18b80*/  VIADD R5, R5, 0xffffffff ;  /* 0xffffffff05057836 */ /* 0x000fe20000000000 */
[----:B------:R-:W-:Y:S02]  /*18b90*/  SHF.L.U64.HI R143, R144, 0x2, R181 ;  /* 0x00000002908f7819 */ /* 0x000fe400000102b5 */
[----:B------:R-:W-:Y:S02]  /*18ba0*/  SHF.L.U64.HI R179, R180, 0x2, R68 ;  /* 0x00000002b4b37819 */ /* 0x000fe40000010244 */
[----:B------:R-:W-:Y:S02]  /*18bb0*/  SHF.L.U64.HI R145, R146, 0x2, R183 ;  /* 0x0000000292917819 */ /* 0x000fe400000102b7 */
[----:B------:R-:W-:Y:S02]  /*18bc0*/  SHF.L.U64.HI R181, R182, 0x2, R3 ;  /* 0x00000002b6b57819 */ /* 0x000fe40000010203 */
[----:B------:R-:W-:Y:S01]  /*18bd0*/  SHF.L.U64.HI R183, R184, 0x2, R0 ;  /* 0x00000002b8b77819 */ /* 0x000fe20000010200 */
[----:B----4-:R-:W-:Y:S01]  /*18be0*/  VIADD R6, R4, 0xfffffff8 ;  /* 0xfffffff804067836 */ /* 0x010fe20000000000 */
[----:B------:R-:W-:Y:S01]  /*18bf0*/  SHF.L.U64.HI R251, R250, 0x2, R251 ;  /* 0x00000002fafb7819 */ /* 0x000fe200000102fb */
[----:B-1----:R-:W-:Y:S01]  /*18c00*/  VIADD R73, R73, 0xfffffe00 ;  /* 0xfffffe0049497836 */ /* 0x002fe20000000000 */
[----:B------:R-:W-:Y:S01]  /*18c10*/  SHF.L.U64.HI R249, R248, 0x2, R249 ;  /* 0x00000002f8f97819 */ /* 0x000fe200000102f9 */
[----:B------:R-:W-:Y:S01]  /*18c20*/  IMAD.SHL.U32 R252, R252, 0x4, RZ ;  /* 0x00000004fcfc7824 */ /* 0x000fe200078e00ff */
        /* <DEDUP_REMOVED lines=56> */
[C---:B------:R-:W-:Y:S01]  /*18fb0*/  SHF.L.U64.HI R190, R79.reuse, 0x2, R190 ;  /* 0x000000024fbe7819 */ /* 0x040fe200000102be */
        /* <DEDUP_REMOVED lines=66> */
[----:B------:R-:W-:-:S02]  /*193e0*/  IMAD.SHL.U32 R140, R140, 0x4, RZ ;  /* 0x000000048c8c7824 */ /* 0x000fc400078e00ff */
[----:B------:R-:W-:Y:S02]  /*193f0*/  IMAD.SHL.U32 R142, R142, 0x4, RZ ;  /* 0x000000048e8e7824 */ /* 0x000fe400078e00ff */
[----:B------:R-:W-:Y:S02]  /*19400*/  IMAD.SHL.U32 R144, R144, 0x4, RZ ;  /* 0x0000000490907824 */ /* 0x000fe400078e00ff */
[----:B------:R-:W-:Y:S02]  /*19410*/  IMAD.SHL.U32 R146, R146, 0x4, RZ ;  /* 0x0000000492927824 */ /* 0x000fe400078e00ff */
[----:B------:R-:W-:Y:S02]  /*19420*/  IMAD.SHL.U32 R148, R148, 0x4, RZ ;  /* 0x0000000494947824 */ /* 0x000fe400078e00ff */
[----:B------:R-:W-:Y:S02]  /*19430*/  IMAD.SHL.U32 R150, R150, 0x4, RZ ;  /* 0x0000000496967824 */ /* 0x000fe400078e00ff */
        /* <DEDUP_REMOVED lines=9> */
[----:B------:R-:W-:Y:S02]  /*194d0*/  IMAD.MOV.U32 R4, RZ, RZ, RZ ;  /* 0x000000ffff047224 */ /* 0x000fe400078e00ff */
[----:B------:R-:W-:Y:S01]  /*194e0*/  IMAD.MOV.U32 R187, RZ, RZ, RZ ;  /* 0x000000ffffbb7224 */ /* 0x000fe200078e00ff */
[----:B--2---:R-:W-:Y:S02]  /*194f0*/  SHF.L.U64.HI R153, R154, 0x2, R171 ;  /* 0x000000029a997819 */ /* 0x004fe400000102ab */
[----:B------:R-:W-:Y:S02]  /*19500*/  SHF.L.U64.HI R171, R172, 0x2, R75 ;  /* 0x00000002acab7819 */ /* 0x000fe4000001024b */
[----:B------:R1:W5:Y:S01]  /*19510*/  LDL.LU R75, [R1+0x2f8] ;  /* 0x0002f800014b7983 */ /* 0x0003620000300800 */
[----:B---3--:R-:W-:-:S02]  /*19520*/  SHF.L.U64.HI R155, R156, 0x2, R173 ;  /* 0x000000029c9b7819 */ /* 0x008fc400000102ad */
[----:B------:R-:W-:Y:S02]  /*19530*/  SHF.L.U64.HI R173, R174, 0x2, R71 ;  /* 0x00000002aead7819 */ /* 0x000fe40000010247 */
[----:B------:R1:W5:Y:S01]  /*19540*/  LDL.LU R71, [R1+0x2f4] ;  /* 0x0002f40001477983 */ /* 0x0003620000300800 */
[----:B------:R-:W-:Y:S02]  /*19550*/  SHF.L.U64.HI R157, R158, 0x2, R175 ;  /* 0x000000029e9d7819 */ /* 0x000fe400000102af */
[----:B------:R-:W-:Y:S02]  /*19560*/  SHF.L.U64.HI R175, R176, 0x2, R70 ;  /* 0x00000002b0af7819 */ /* 0x000fe40000010246 */
[----:B------:R-:W-:Y:S01]  /*19570*/  SHF.L.U64.HI R159, R160, 0x2, R177 ;  /* 0x00000002a09f7819 */ /* 0x000fe200000102b1 */
[----:B------:R1:W5:Y:S01]  /*19580*/  LDL.LU R70, [R1+0x2f0] ;  /* 0x0002f00001467983 */ /* 0x0003620000300800 */
[----:B------:R-:W-:Y:S02]  /*19590*/  SHF.L.U64.HI R185, R186, 0x2, R2 ;  /* 0x00000002bab97819 */ /* 0x000fe40000010202 */
[----:B------:R-:W2:Y:S01]  /*195a0*/  S2R R2, SR_TID.X ;  /* 0x0000000000027919 */ /* 0x000ea20000002100 */
[----:B------:R-:W-:-:S02]  /*195b0*/  SHF.L.U64.HI R177, R178, 0x2, R69 ;  /* 0x00000002b2b17819 */ /* 0x000fc40000010245 */
[----:B------:R1:W5:Y:S04]  /*195c0*/  LDL.LU R69, [R1+0x2ec] ;  /* 0x0002ec0001457983 */ /* 0x0003680000300800 */
[----:B------:R1:W5:Y:S04]  /*195d0*/  LDL.LU R68, [R1+0x2e8] ;  /* 0x0002e80001447983 */ /* 0x0003680000300800 */
[----:B------:R1:W5:Y:S04]  /*195e0*/  LDL.LU R3, [R1+0x2e4] ;  /* 0x0002e40001037983 */ /* 0x0003680000300800 */
[----:B------:R1:W5:Y:S04]  /*195f0*/  LDL.LU R0, [R1+0x2e0] ;  /* 0x0002e00001007983 */ /* 0x0003680000300800 */
[----:B------:R1:W-:Y:S01]  /*19600*/  STL [R1+0x144], R5 ;  /* 0x0001440501007387 */ /* 0x0003e20000100800 */
[----:B------:R-:W-:-:S02]  /*19610*/  IMAD.SHL.U32 R154, R154, 0x4, RZ ;  /* 0x000000049a9a7824 */ /* 0x000fc400078e00ff */
[----:B------:R-:W-:Y:S02]  /*19620*/  IMAD.SHL.U32 R156, R156, 0x4, RZ ;  /* 0x000000049c9c7824 */ /* 0x000fe400078e00ff */
[----:B------:R-:W-:Y:S02]  /*19630*/  IMAD.SHL.U32 R158, R158, 0x4, RZ ;  /* 0x000000049e9e7824 */ /* 0x000fe400078e00ff */
[----:B------:R-:W-:Y:S02]  /*19640*/  IMAD.SHL.U32 R160, R160, 0x4, RZ ;  /* 0x00000004a0a07824 */ /* 0x000fe400078e00ff */
[----:B------:R-:W-:Y:S02]  /*19650*/  IMAD.SHL.U32 R172, R172, 0x4, RZ ;  /* 0x00000004acac7824 */ /* 0x000fe400078e00ff */
[----:B------:R-:W-:Y:S01]  /*19660*/  IMAD.SHL.U32 R174, R174, 0x4, RZ ;  /* 0x00000004aeae7824 */ /* 0x000fe200078e00ff */
[----:B--2---:R-:W-:Y:S01]  /*19670*/  LOP3.LUT R2, R2, 0x7f, RZ, 0xc0, !PT ;  /* 0x0000007f02027812 */ /* 0x004fe200078ec0ff */
[----:B------:R-:W-:-:S02]  /*19680*/  IMAD.SHL.U32 R176, R176, 0x4, RZ ;  /* 0x00000004b0b07824 */ /* 0x000fc400078e00ff */
[----:B------:R-:W-:Y:S02]  /*19690*/  IMAD.SHL.U32 R178, R178, 0x4, RZ ;  /* 0x00000004b2b27824 */ /* 0x000fe400078e00ff */
[----:B------:R-:W-:Y:S01]  /*196a0*/  IMAD.SHL.U32 R186, R186, 0x4, RZ ;  /* 0x00000004baba7824 */ /* 0x000fe200078e00ff */
[----:B------:R-:W-:Y:S01]  /*196b0*/  UMOV UR28, 0x1 ;  /* 0x00000001001c7882 */ /* 0x000fe20000000000 */
[----:B------:R-:W-:Y:S01]  /*196c0*/  UMOV UR29, 0x7 ;  /* 0x00000007001d7882 */ /* 0x000fe20000000000 */
[----:B------:R-:W-:Y:S01]  /*196d0*/  UMOV UR5, URZ ;  /* 0x000000ff00057c82 */ /* 0x000fe20008000000 */
[----:B------:R-:W-:Y:S01]  /*196e0*/  UMOV UR6, URZ ;  /* 0x000000ff00067c82 */ /* 0x000fe20008000000 */
[----:B-1----:R-:W-:-:S05]  /*196f0*/  UMOV UR7, URZ ;  /* 0x000000ff00077c82 */ /* 0x002fca0008000000 */
.L_x_11:
[----:B------:R-:W-:Y:S01]  /*19700*/  IMAD.U32 R4, R4, -0x80000000, RZ ;  /* 0x8000000004047824 */ /* 0x000fe200078e00ff */
[----:B------:R-:W-:-:S03]  /*19710*/  UIADD3 UR6, UPT, UPT, UR6, 0x1, URZ ;  /* 0x0000000106067890 */ /* 0x000fc6000fffe0ff */
[----:B------:R-:W1:Y:S01]  /*19720*/  SYNCS.PHASECHK.TRANS64.TRYWAIT P1, [UR8], R4 ;  /* 0x00000004ff0075a7 */ /* 0x000e620008021108 */
[----:B------:R-:W-:-:S04]  /*19730*/  UISETP.GT.AND UP1, UPT, UR6, 0x6, UPT ;  /* 0x000000060600788c */ /* 0x000fc8000bf24270 */
[----:B------:R-:W-:-:S04]  /*19740*/  USEL UR6, UR6, URZ, !UP1 ;  /* 0x000000ff06067287 */ /* 0x000fc8000c800000 */
[----:B------:R-:W-:Y:S01]  /*19750*/  ULEA UR4, UR6, UR10, 0xf ;  /* 0x0000000a06047291 */ /* 0x000fe2000f8e78ff */
[----:B-1----:R-:W-:Y:S11]  /*19760*/  @!P1 BRA `(.L_x_9) ;  /* 0x00000070001c9947 */ /* 0x002ff60003800000 */
.L_x_17:
[----:B------:R-:W-:-:S04]  /*19770*/  DEPBAR.LE SB0, 0xc ;  /* 0x000083000000791a */ /* 0x000fc80000000000 */
[----:B------:R-:W-:Y:S01]  /*19780*/  LEA R188, R2, UR4, 0x8 ;  /* 0x0000000402bc7c11 */ /* 0x000fe2000f8e40ff */
[----:B------:R-:W-:Y:S01]  /*19790*/  BAR.SYNC.DEFER_BLOCKING 0x0 ;  /* 0x0000000000007b1d */ /* 0x000fe20000010000 */
[----:B------:R-:W-:Y:S02]  /*197a0*/  UIADD3 UR5, UPT, UPT, UR5, 0x1, URZ ;  /* 0x0000000105057890 */ /* 0x000fe4000fffe0ff */
[----:B------:R-:W-:Y:S02]  /*197b0*/  ULEA UR8, UR28, UR10, 0x3 ;  /* 0x0000000a1c087291 */ /* 0x000fe4000f8e18ff */
[----:B------:R-:W-:Y:S02]  /*197c0*/  UISETP.GT.AND UP1, UPT, UR5, 0x7, UPT ;  /* 0x000000070500788c */ /* 0x000fe4000bf24270 */
[----:B------:R-:W-:Y:S02]  /*197d0*/  UIADD3 UR8, UPT, UPT, UR8, 0x78000, URZ ;  /* 0x0007800008087890 */ /* 0x000fe4000fffe0ff */
[----:B------:R-:W-:Y:S01]  /*197e0*/  USEL UR5, UR5, URZ, !UP1 ;  /* 0x000000ff05057287 */ /* 0x000fe2000c800000 */
[----:B------:R-:W-:Y:S01]  /*197f0*/  UMOV UR4, UR7 ;  /* 0x0000000700047c82 */ /* 0x000fe20008000000 */
        /* <DEDUP_REMOVED lines=16> */
[----:B-1----:R1:W-:Y:S01]  /*19900*/  STTM.x64 tmem[UR12+0x80], R4 ;  /* 0x00008004000079ed */ /* 0x0023e2000834000c */
[----:B------:R-:W2:Y:S02]  /*19910*/  FENCE.VIEW.ASYNC.T ;  /* 0x00000000000073c6 */ /* 0x000ea40000000200 */
[----:B--2---:R-:W-:Y:S06]  /*19920*/  BAR.SYNC.DEFER_BLOCKING 0x0 ;  /* 0x0000000000007b1d */ /* 0x004fec0000010000 */
[----:B------:R-:W-:Y:S05]  /*19930*/  @P0 BRA `(.L_x_10) ;  /* 0x0000000000d80947 */ /* 0x000fea0003800000 */
[----:B------:R-:W-:Y:S01]  /*19940*/  ULEA UR9, UR5, UR10, 0xf ;  /* 0x0000000a05097291 */ /* 0x000fe2000f8e78ff */
[----:B------:R-:W-:Y:S01]  /*19950*/  UMOV UR7, URZ ;  /* 0x000000ff00077c82 */ /* 0x000fe20008000000 */
[----:B------:R-:W-:Y:S02]  /*19960*/  UIADD3 UR30, UPT, UPT, UR11, 0x88, URZ ;  /* 0x000000880b1e7890 */ /* 0x000fe4000fffe0ff */
[----:B------:R-:W-:Y:S02]  /*19970*/  USHF.R.U32.HI UR9, URZ, 0x4, UR9 ;  /* 0x00000004ff097899 */ /* 0x000fe40008011609 */
[----:B------:R-:W-:Y:S02]  /*19980*/  UIADD3 UR31, UPT, UPT, UR11, 0x90, URZ ;  /* 0x000000900b1f7890 */ /* 0x000fe4000fffe0ff */
[----:B------:R-:W-:Y:S02]  /*19990*/  USGXT.U32 UR18, UR9, 0xe ;  /* 0x0000000e0912789a */ /* 0x000fe40008000000 */
[----:B------:R-:W-:-:S02]  /*199a0*/  UIADD3 UR46, UPT, UPT, UR11, 0x98, URZ ;  /* 0x000000980b2e7890 */ /* 0x000fc4000fffe0ff */
[----:B------:R-:W-:Y:S02]  /*199b0*/  UIADD3 UR20, UP1, UPT, UR18, 0x2, URZ ;  /* 0x0000000212147890 */ /* 0x000fe4000ff3e0ff */
[----:B------:R-:W-:Y:S02]  /*199c0*/  UIADD3 UR47, UPT, UPT, UR11, 0xa0, URZ ;  /* 0x000000a00b2f7890 */ /* 0x000fe4000fffe0ff */
[----:B------:R-:W-:Y:S02]  /*199d0*/  UIADD3.X UR21, UPT, UPT, UR7, 0x40004040, URZ, UP1, !UPT ;  /* 0x4000404007157890 */ /* 0x000fe40008ffe4ff */
[----:B------:R-:W-:Y:S02]  /*199e0*/  UIADD3 UR38, UP1, UPT, UR20, 0x2, URZ ;  /* 0x0000000214267890 */ /* 0x000fe4000ff3e0ff */
[----:B------:R-:W-:Y:S02]  /*199f0*/  UIADD3 UR40, UP2, UPT, UR20, 0x4, URZ ;  /* 0x0000000414287890 */ /* 0x000fe4000ff5e0ff */
[----:B------:R-:W-:-:S02]  /*19a00*/  UIADD3 UR42, UP3, UPT, UR20, 0x3fe, URZ ;  /* 0x000003fe142a7890 */ /* 0x000fc4000ff7e0ff */
[----:B------:R-:W-:Y:S02]  /*19a10*/  UIADD3 UR44, UP4, UPT, UR20, 0x400, URZ ;  /* 0x00000400142c7890 */ /* 0x000fe4000ff9e0ff */
[----:B------:R-:W-:Y:S02]  /*19a20*/  UIADD3 UR22, UP5, UPT, UR20, 0x402, URZ ;  /* 0x0000040214167890 */ /* 0x000fe4000ffbe0ff */
[----:B------:R-:W-:Y:S02]  /*19a30*/  UIADD3.X UR39, UPT, UPT, UR21, URZ, URZ, UP1, !UPT ;  /* 0x000000ff15277290 */ /* 0x000fe40008ffe4ff */
[----:B------:R-:W-:Y:S02]  /*19a40*/  UIADD3 UR24, UP6, UPT, UR20, 0x404, URZ ;  /* 0x0000040414187890 */ /* 0x000fe4000ffde0ff */
[----:B------:R-:W-:Y:S02]  /*19a50*/  UIADD3.X UR41, UPT, UPT, UR21, URZ, URZ, UP2, !UPT ;  /* 0x000000ff15297290 */ /* 0x000fe400097fe4ff */
[----:B------:R-:W-:-:S02]  /*19a60*/  UIADD3.X UR43, UPT, UPT, UR21, URZ, URZ, UP3, !UPT ;  /* 0x000000ff152b7290 */ /* 0x000fc40009ffe4ff */
[----:B------:R-:W-:Y:S02]  /*19a70*/  UIADD3 UR48, UPT, UPT, UR11, 0xa8, URZ ;  /* 0x000000a80b307890 */ /* 0x000fe4000fffe0ff */
[----:B------:R-:W-:Y:S02]  /*19a80*/  UIADD3.X UR45, UPT, UPT, UR21, URZ, URZ, UP4, !UPT ;  /* 0x000000ff152d7290 */ /* 0x000fe4000a7fe4ff */
[----:B------:R-:W-:Y:S02]  /*19a90*/  UIADD3 UR49, UPT, UPT, UR11, 0xb0, URZ ;  /* 0x000000b00b317890 */ /* 0x000fe4000fffe0ff */
[----:B------:R-:W-:Y:S01]  /*19aa0*/  UIADD3.X UR23, UPT, UPT, UR21, URZ, URZ, UP5, !UPT ;  /* 0x000000ff15177290 */ /* 0x000fe2000affe4ff */
[----:B------:R-:W-:Y:S01]  /*19ab0*/  UMOV UR14, 0x0 ;  /* 0x00000000000e7882 */ /* 0x000fe20000000000 */
[----:B------:R-:W-:Y:S01]  /*19ac0*/  UMOV UR15, 0x8200910 ;  /* 0x08200910000f7882 */ /* 0x000fe20000000000 */
[----:B------:R-:W-:Y:S01]  /*19ad0*/  UIADD3 UR54, UPT, UPT, UR11, 0xb8, URZ ;  /* 0x000000b80b367890 */ /* 0x000fe2000fffe0ff */
[----:B------:R-:W-:Y:S01]  /*19ae0*/  UMOV UR19, 0x40004040 ;  /* 0x4000404000137882 */ /* 0x000fe20000000000 */
[----:B------:R-:W-:Y:S01]  /*19af0*/  UIADD3.X UR25, UPT, UPT, UR21, URZ, URZ, UP6, !UPT ;  /* 0x000000ff15197290 */ /* 0x000fe2000b7fe4ff */
[----:B------:R2:W-:Y:S01]  /*19b00*/  UTCHMMA tmem[UR13], gdesc[UR18], tmem[UR11], tmem[UR14], idesc[UR15], UPT ;  /* 0x00ff0e120d0079ea */ /* 0x0005e2000b80000b */
[----:B------:R-:W-:Y:S01]  /*19b10*/  UMOV UR16, 0x0 ;  /* 0x0000000000107882 */ /* 0x000fe20000000000 */
[----:B------:R-:W-:Y:S01]  /*19b20*/  UMOV UR17, 0x8200910 ;  /* 0x0820091000117882 */ /* 0x000fe20000000000 */
[----:B------:R-:W-:Y:S01]  /*19b30*/  UMOV UR32, 0x0 ;  /* 0x0000000000207882 */ /* 0x000fe20000000000 */
[----:B------:R-:W-:Y:S01]  /*19b40*/  UMOV UR33, 0x8200910 ;  /* 0x0820091000217882 */ /* 0x000fe20000000000 */
        /* <DEDUP_REMOVED lines=11> */
[----:B------:R-:W-:Y:S01]  /*19c00*/  UMOV UR9, URZ ;  /* 0x000000ff00097c82 */ /* 0x000fe20008000000 */
[----:B------:R2:W-:Y:S01]  /*19c10*/  UTCHMMA tmem[UR47], gdesc[UR42], tmem[UR11], tmem[UR36], idesc[UR37], UPT ;  /* 0x00ff242a2f0079ea */ /* 0x0005e2000b80000b */
[----:B------:R-:W-:Y:S01]  /*19c20*/  UMOV UR56, 0x0 ;  /* 0x0000000000387882 */ /* 0x000fe20000000000 */
[----:B------:R-:W-:Y:S01]  /*19c30*/  UMOV UR57, 0x8200910 ;  /* 0x0820091000397882 */ /* 0x000fe20000000000 */
[----:B------:R2:W-:Y:S01]  /*19c40*/  UTCHMMA tmem[UR48], gdesc[UR44], tmem[UR11], tmem[UR50], idesc[UR51], UPT ;  /* 0x00ff322c300079ea */ /* 0x0005e2000b80000b */
[----:B------:R-:W-:Y:S01]  /*19c50*/  UMOV UR7, UR8 ;  /* 0x0000000800077c82 */ /* 0x000fe20008000000 */
[----:B------:R2:W-:Y:S01]  /*19c60*/  UTCHMMA tmem[UR49], gdesc[UR22], tmem[UR11], tmem[UR52], idesc[UR53], UPT ;  /* 0x00ff3416310079ea */ /* 0x0005e2000b80000b */
[----:B------:R2:W-:Y:S01]  /*19c70*/  UTCHMMA tmem[UR54], gdesc[UR24], tmem[UR11], tmem[UR56], idesc[UR57], UPT ;  /* 0x00ff3818360079ea */ /* 0x0005e2000b80000b */
[----:B------:R2:W-:Y:S01]  /*19c80*/  UTCBAR [UR7], URZ ;  /* 0x000000ff070073e9 */ /* 0x0005e200080000ff */
[----:B------:R-:W-:Y:S01]  /*19c90*/  NOP ;  /* 0x0000000000007918 */ /* 0x000fe20000000000 */
.L_x_10:
[----:B-1----:R-:W1:Y:S01]  /*19ca0*/  LDC R5, c[0x0][0x3a0] ;  /* 0x0000e800ff057b82 */ /* 0x002e620000000800 */
[----:B------:R-:W-:Y:S01]  /*19cb0*/  ISETP.GT.AND P4, PT, R73, RZ, PT ;  /* 0x000000ff4900720c */ /* 0x000fe20003f84270 */
[----:B------:R-:W3:Y:S04]  /*19cc0*/  LDL R26, [R1+0x4] ;  /* 0x00000400011a7983 */ /* 0x000ee80000100800 */
[----:B------:R-:W4:Y:S04]  /*19cd0*/  LDL R25, [R1+0x8] ;  /* 0x0000080001197983 */ /* 0x000f280000100800 */
[----:B--2---:R-:W2:Y:S04]  /*19ce0*/  LDL R24, [R1+0x24] ;  /* 0x0000240001187983 */ /* 0x004ea80000100800 */
[----:B------:R-:W2:Y:S04]  /*19cf0*/  LDL R23, [R1+0x28] ;  /* 0x0000280001177983 */ /* 0x000ea80000100800 */
[----:B------:R-:W2:Y:S04]  /*19d00*/  LDL R22, [R1+0x44] ;  /* 0x0000440001167983 */ /* 0x000ea80000100800 */
[----:B------:R-:W2:Y:S01]  /*19d10*/  LDL R21, [R1+0x48] ;  /* 0x0000480001157983 */ /* 0x000ea20000100800 */
[----:B-1----:R-:W-:-:S03]  /*19d20*/  VIADD R5, R5, 0x3f ;  /* 0x0000003f05057836 */ /* 0x002fc60000000000 */
[----:B------:R-:W2:Y:S02]  /*19d30*/  LDL R20, [R1+0x64] ;  /* 0x0000640001147983 */ /* 0x000ea40000100800 */
[----:B------:R-:W-:Y:S02]  /*19d40*/  SHF.R.S32.HI R4, RZ, 0x1f, R5 ;  /* 0x0000001fff047819 */ /* 0x000fe40000011405 */
[----:B------:R-:W2:Y:S02]  /*19d50*/  LDL R19, [R1+0x68] ;  /* 0x0000680001137983 */ /* 0x000ea40000100800 */
[----:B------:R-:W-:Y:S02]  /*19d60*/  LEA.HI R4, R4, R5, RZ, 0x6 ;  /* 0x0000000504047211 */ /* 0x000fe400078f30ff */
[----:B------:R-:W2:Y:S02]  /*19d70*/  LDL R18, [R1+0x84] ;  /* 0x0000840001127983 */ /* 0x000ea40000100800 */
[----:B------:R-:W-:-:S02]  /*19d80*/  SHF.R.S32.HI R4, RZ, 0x6, R4 ;  /* 0x00000006ff047819 */ /* 0x000fc40000011404 */
[----:B------:R-:W2:Y:S03]  /*19d90*/  LDL R5, [R1+0x190] ;  /* 0x0001900001057983 */ /* 0x000ea60000100800 */
[----:B------:R-:W-:Y:S01]  /*19da0*/  VIADD R4, R4, 0xfffffff8 ;  /* 0xfffffff804047836 */ /* 0x000fe20000000000 */
[----:B------:R-:W3:Y:S04]  /*19db0*/  LDL R17, [R1+0x88] ;  /* 0x0000880001117983 */ /* 0x000ee80000100800 */
[----:B------:R-:W-:Y:S01]  /*19dc0*/  ISETP.GE.AND P1, PT, R187, R4, PT ;  /* 0x00000004bb00720c */ /* 0x000fe20003f26270 */
[----:B------:R-:W3:Y:S01]  /*19dd0*/  LDL R16, [R1+0xa4] ;  /* 0x0000a40001107983 */ /* 0x000ee20000100800 */
[----:B------:R-:W-:-:S03]  /*19de0*/  SEL R4, RZ, 0x4, !P4 ;  /* 0x00000004ff047807 */ /* 0x000fc60006000000 */
[----:B------:R-:W3:Y:S01]  /*19df0*/  LDL R15, [R1+0xa8] ;  /* 0x0000a800010f7983 */ /* 0x000ee20000100800 */
[----:B------:R-:W-:-:S03]  /*19e00*/  SEL R4, R4, RZ, !P1 ;  /* 0x000000ff04047207 */ /* 0x000fc60004800000 */
[----:B------:R-:W3:Y:S01]  /*19e10*/  LDL R14, [R1+0xc4] ;  /* 0x0000c400010e7983 */ /* 0x000ee20000100800 */
[----:B------:R-:W-:-:S03]  /*19e20*/  ISETP.NE.U32.AND P4, PT, R4, RZ, PT ;  /* 0x000000ff0400720c */ /* 0x000fc60003f85070 */
[----:B------:R-:W3:Y:S04]  /*19e30*/  LDL R13, [R1+0xc8] ;  /* 0x0000c800010d7983 */ /* 0x000ee80000100800 */
[----:B------:R-:W3:Y:S04]  /*19e40*/  LDL R12, [R1+0xe4] ;  /* 0x0000e400010c7983 */ /* 0x000ee80000100800 */
[----:B------:R-:W3:Y:S04]  /*19e50*/  LDL R11, [R1+0xe8] ;  /* 0x0000e800010b7983 */ /* 0x000ee80000100800 */
[----:B------:R-:W3:Y:S04]  /*19e60*/  LDL R10, [R1+0x104] ;  /* 0x00010400010a7983 */ /* 0x000ee80000100800 */
[----:B------:R-:W3:Y:S04]  /*19e70*/  LDL R9, [R1+0x108] ;  /* 0x0001080001097983 */ /* 0x000ee80000100800 */
[----:B------:R-:W3:Y:S04]  /*19e80*/  LDL R8, [R1+0x124] ;  /* 0x0001240001087983 */ /* 0x000ee80000100800 */
[----:B------:R-:W3:Y:S01]  /*19e90*/  LDL R7, [R1+0x128] ;  /* 0x0001280001077983 */ /* 0x000ee20000100800 */
[----:B------:R-:W-:Y:S01]  /*19ea0*/  BAR.SYNC.DEFER_BLOCKING 0x0 ;  /* 0x0000000000007b1d */ /* 0x000fe20000010000 */
[----:B--2--5:R-:W-:-:S05]  /*19eb0*/  IADD3 R4, P5, PT, R72, R5, RZ ;  /* 0x0000000548047210 */ /* 0x024fca0007fbe0ff */
[----:B------:R-:W-:-:S05]  /*19ec0*/  IMAD.X R5, R74, 0x1, R76, P5 ;  /* 0x000000014a057824 */ /* 0x000fca00028e064c */
[----:B------:R-:W-:Y:S01]  /*19ed0*/  @!PT LDS RZ, [RZ] ;  /* 0x00000000fffff984 */ /* 0x000fe20000000800 */
[----:B------:R-:W-:Y:S01]  /*19ee0*/  @!PT LDS RZ, [RZ] ;  /* 0x00000000fffff984 */ /* 0x000fe20000000800 */
[----:B------:R-:W-:Y:S01]  /*19ef0*/  @!PT LDS RZ, [RZ] ;  /* 0x00000000fffff984 */ /* 0x000fe20000000800 */
[----:B------:R1:W-:Y:S01]  /*19f00*/  LDGSTS.E [R188+0x40000], desc[UR26][R4.64], P4 ;  /* 0x4000000004bc7fae */ /* 0x0003e2000a1a101a */
[----:B------:R-:W-:-:S04]  /*19f10*/  ISETP.GT.AND P4, PT, R73, 0x1, PT ;  /* 0x000000014900780c */ /* 0x000fc80003f84270 */
[----:B-1----:R-:W-:-:S04]  /*19f20*/  SEL R4, RZ, 0x4, !P4 ;  /* 0x00000004ff047807 */ /* 0x002fc80006000000 */
[----:B------:R-:W-:-:S04]  /*19f30*/  SEL R4, R4, RZ, !P1 ;  /* 0x000000ff04047207 */ /* 0x000fc80004800000 */
[----:B------:R-:W-:Y:S02]  /*19f40*/  ISETP.NE.U32.AND P4, PT, R4, RZ, PT ;  /* 0x000000ff0400720c */ /* 0x000fe40003f85070 */
[----:B------:R-:W-:-:S05]  /*19f50*/  IADD3 R4, P5, PT, R72, R186, RZ ;  /* 0x000000ba48047210 */ /* 0x000fca0007fbe0ff */
[----:B------:R-:W-:-:S06]  /*19f60*/  IMAD.X R5, R74, 0x1, R185, P5 ;  /* 0x000000014a057824 */ /* 0x000fcc00028e06b9 */
        /* <DEDUP_REMOVED lines=334> */
[C---:B------:R-:W-:Y:S01]  /*1b450*/  IADD3 RZ, P5, PT, R72.reuse, R90, RZ ;  /* 0x0000005a48ff7210 */ /* 0x040fe20007fbe0ff */
[----:B------:R-:W-:-:S04]  /*1b460*/  IMAD.IADD R4, R72, 0x1, R90 ;  /* 0x0000000148047824 */ /* 0x000fc800078e025a */
        /* <DEDUP_REMOVED lines=96> */
[----:B------:R-:W-:Y:S01]  /*1ba70*/  ISETP.NE.U32.AND P4, PT, R4, RZ, PT ;  /* 0x000000ff0400720c */ /* 0x000fe20003f85070 */
[----:B------:R-:W1:Y:S01]  /*1ba80*/  S2R R6, SR_TID.X ;  /* 0x0000000000067919 */ /* 0x000e620000002100 */
[----:B------:R-:W-:-:S05]  /*1ba90*/  IADD3 R4, P5, PT, R72, R202, RZ ;  /* 0x000000ca48047210 */ /* 0x000fca0007fbe0ff */
[----:B------:R-:W-:-:S06]  /*1baa0*/  IMAD.X R5, R74, 0x1, R203, P5 ;  /* 0x000000014a057824 */ /* 0x000fcc00028e06cb */
[----:B------:R2:W-:Y:S01]  /*1bab0*/  LDGSTS.E [R188+0x400f8], desc[UR26][R4.64], P4 ;  /* 0x400f800004bc7fae */ /* 0x0005e2000a1a101a */
[----:B------:R-:W-:-:S04]  /*1bac0*/  ISETP.GT.AND P4, PT, R73, 0x3f, PT ;  /* 0x0000003f4900780c */ /* 0x000fc80003f84270 */
[----:B--2---:R-:W-:-:S04]  /*1bad0*/  SEL R4, RZ, 0x4, !P4 ;  /* 0x00000004ff047807 */ /* 0x004fc80006000000 */
[----:B------:R-:W-:-:S04]  /*1bae0*/  SEL R4, R4, RZ, !P1 ;  /* 0x000000ff04047207 */ /* 0x000fc80004800000 */
[----:B------:R-:W-:Y:S02]  /*1baf0*/  ISETP.NE.U32.AND P4, PT, R4, RZ, PT ;  /* 0x000000ff0400720c */ /* 0x000fe40003f85070 */
[----:B------:R-:W-:Y:S02]  /*1bb00*/  IADD3 R4, P5, PT, R72, R204, RZ ;  /* 0x000000cc48047210 */ /* 0x000fe40007fbe0ff */
[----:B-1----:R-:W-:-:S03]  /*1bb10*/  LOP3.LUT R6, R6, 0x3f, RZ, 0xc0, !PT ;  /* 0x0000003f06067812 */ /* 0x002fc600078ec0ff */
[----:B------:R-:W-:Y:S01]  /*1bb20*/  IMAD.X R5, R74, 0x1, R205, P5 ;  /* 0x000000014a057824 */ /* 0x000fe200028e06cd */
[----:B------:R-:W-:-:S05]  /*1bb30*/  UIADD3 UR29, UPT, UPT, UR29, 0x1, URZ ;  /* 0x000000011d1d7890 */ /* 0x000fca000fffe0ff */
[----:B------:R1:W-:Y:S01]  /*1bb40*/  LDGSTS.E [R188+0x400fc], desc[UR26][R4.64], P4 ;  /* 0x400fc00004bc7fae */ /* 0x0003e2000a1a101a */
[----:B------:R-:W-:Y:S01]  /*1bb50*/  ISETP.GE.AND P4, PT, R6, R73, PT ;  /* 0x000000490600720c */ /* 0x000fe20003f86270 */
[----:B------:R-:W-:Y:S02]  /*1bb60*/  UISETP.GT.AND UP1, UPT, UR29, 0x7, UPT ;  /* 0x000000071d00788c */ /* 0x000fe4000bf24270 */
[----:B------:R-:W0:Y:S02]  /*1bb70*/  LDGDEPBAR ;  /* 0x00000000000079af */ /* 0x000e240000000000 */
[----:B------:R-:W-:Y:S01]  /*1bb80*/  USEL UR29, UR29, URZ, !UP1 ;  /* 0x000000ff1d1d7287 */ /* 0x000fe2000c800000 */
[----:B-1----:R-:W-:-:S04]  /*1bb90*/  SEL R4, RZ, 0x4, P4 ;  /* 0x00000004ff047807 */ /* 0x002fc80002000000 */
[----:B------:R-:W-:Y:S01]  /*1bba0*/  SEL R4, R4, RZ, !P1 ;  /* 0x000000ff04047207 */ /* 0x000fe20004800000 */
[----:B------:R-:W-:-:S03]  /*1bbb0*/  ULEA UR7, UR29, UR10, 0xf ;  /* 0x0000000a1d077291 */ /* 0x000fc6000f8e78ff */
[----:B------:R-:W-:Y:S02]  /*1bbc0*/  ISETP.NE.U32.AND P1, PT, R4, RZ, PT ;  /* 0x000000ff0400720c */ /* 0x000fe40003f25070 */
[----:B------:R-:W-:Y:S01]  /*1bbd0*/  IADD3 R4, P4, PT, R75, R206, RZ ;  /* 0x000000ce4b047210 */ /* 0x000fe20007f9e0ff */
[----:B------:R-:W-:-:S04]  /*1bbe0*/  VIADD R6, R3, UR7 ;  /* 0x0000000703067c36 */ /* 0x000fc80008000000 */
[----:B------:R-:W-:-:S06]  /*1bbf0*/  IMAD.X R5, R77, 0x1, R207, P4 ;  /* 0x000000014d057824 */ /* 0x000fcc00020e06cf */
[----:B------:R1:W-:Y:S02]  /*1bc00*/  LDGSTS.E [R6], desc[UR26][R4.64], P1 ;  /* 0x0000000004067fae */ /* 0x0003e400089a101a */
[----:B-1----:R-:W-:-:S05]  /*1bc10*/  IADD3 R4, P4, PT, R75, R214, RZ ;  /* 0x000000d64b047210 */ /* 0x002fca0007f9e0ff */
[----:B------:R-:W-:-:S05]  /*1bc20*/  IMAD.X R5, R77, 0x1, R215, P4 ;  /* 0x000000014d057824 */ /* 0x000fca00020e06d7 */
[----:B------:R1:W-:Y:S02]  /*1bc30*/  LDGSTS.E [R6+0x400], desc[UR26][R4.64], P1 ;  /* 0x0040000004067fae */ /* 0x0003e400089a101a */
        /* <DEDUP_REMOVED lines=12> */
[----:B---3--:R-:W-:Y:S02]  /*1bd00*/  IADD3 R4, P4, PT, R75, R26, RZ ;  /* 0x0000001a4b047210 */ /* 0x008fe40007f9e0ff */
[----:B------:R-:W2:Y:S03]  /*1bd10*/  LDL R26, [R1+0xc] ;  /* 0x00000c00011a7983 */ /* 0x000ea60000100800 */
[----:B----4-:R-:W-:Y:S02]  /*1bd20*/  IMAD.X R5, R77, 0x1, R25, P4 ;  /* 0x000000014d057824 */ /* 0x010fe400020e0619 */
[----:B------:R-:W3:Y:S04]  /*1bd30*/  LDL R25, [R1+0x10] ;  /* 0x0000100001197983 */ /* 0x000ee80000100800 */
[----:B------:R1:W-:Y:S02]  /*1bd40*/  LDGSTS.E [R6+0x1800], desc[UR26][R4.64], P1 ;  /* 0x0180000004067fae */ /* 0x0003e400089a101a */
[----:B-1----:R-:W-:-:S02]  /*1bd50*/  IADD3 R4, P4, PT, R75, R24, RZ ;  /* 0x000000184b047210 */ /* 0x002fc40007f9e0ff */
[----:B------:R-:W4:Y:S03]  /*1bd60*/  LDL R24, [R1+0x2c] ;  /* 0x00002c0001187983 */ /* 0x000f260000100800 */
[----:B------:R-:W-:Y:S02]  /*1bd70*/  IMAD.X R5, R77, 0x1, R23, P4 ;  /* 0x000000014d057824 */ /* 0x000fe400020e0617 */
[----:B------:R-:W2:Y:S04]  /*1bd80*/  LDL R23, [R1+0x30] ;  /* 0x0000300001177983 */ /* 0x000ea80000100800 */
[----:B------:R1:W-:Y:S02]  /*1bd90*/  LDGSTS.E [R6+0x1c00], desc[UR26][R4.64], P1 ;  /* 0x01c0000004067fae */ /* 0x0003e400089a101a */
[----:B-1----:R-:W-:-:S02]  /*1bda0*/  IADD3 R4, P4, PT, R75, R22, RZ ;  /* 0x000000164b047210 */ /* 0x002fc40007f9e0ff */
[----:B------:R-:W2:Y:S03]  /*1bdb0*/  LDL R22, [R1+0x4c] ;  /* 0x00004c0001167983 */ /* 0x000ea60000100800 */
[----:B------:R-:W-:Y:S02]  /*1bdc0*/  IMAD.X R5, R77, 0x1, R21, P4 ;  /* 0x000000014d057824 */ /* 0x000fe400020e0615 */
[----:B------:R-:W2:Y:S04]  /*1bdd0*/  LDL R21, [R1+0x50] ;  /* 0x0000500001157983 */ /* 0x000ea80000100800 */
[----:B------:R1:W-:Y:S02]  /*1bde0*/  LDGSTS.E [R6+0x2000], desc[UR26][R4.64], P1 ;  /* 0x0200000004067fae */ /* 0x0003e400089a101a */
[----:B-1----:R-:W-:-:S02]  /*1bdf0*/  IADD3 R4, P4, PT, R75, R20, RZ ;  /* 0x000000144b047210 */ /* 0x002fc40007f9e0ff */
[----:B------:R-:W4:Y:S03]  /*1be00*/  LDL R20, [R1+0x6c] ;  /* 0x00006c0001147983 */ /* 0x000f260000100800 */
[----:B------:R-:W-:Y:S02]  /*1be10*/  IMAD.X R5, R77, 0x1, R19, P4 ;  /* 0x000000014d057824 */ /* 0x000fe400020e0613 */
[----:B------:R-:W4:Y:S04]  /*1be20*/  LDL R19, [R1+0x70] ;  /* 0x0000700001137983 */ /* 0x000f280000100800 */
        /* <DEDUP_REMOVED lines=28> */
[----:B------:R-:W-:Y:S01]  /*1bff0*/  IMAD.X R5, R77, 0x1, R7, P4 ;  /* 0x000000014d057824 */ /* 0x000fe200020e0607 */
[----:B------:R-:W-:-:S04]  /*1c000*/  LOP3.LUT R7, R3, 0x20, RZ, 0x3c, !PT ;  /* 0x0000002003077812 */ /* 0x000fc800078e3cff */
[----:B------:R1:W-:Y:S02]  /*1c010*/  LDGSTS.E [R6+0x3c00], desc[UR26][R4.64], P1 ;  /* 0x03c0000004067fae */ /* 0x0003e400089a101a */
[----:B-1----:R-:W-:Y:S02]  /*1c020*/  VIADD R6, R7, UR7 ;  /* 0x0000000707067c36 */ /* 0x002fe40008000000 */
[----:B------:R-:W4:Y:S01]  /*1c030*/  LDL R7, [R1+0x130] ;  /* 0x0001300001077983 */ /* 0x000f220000100800 */
[----:B------:R-:W-:-:S05]  /*1c040*/  IADD3 R4, P4, PT, R75, R208, RZ ;  /* 0x000000d04b047210 */ /* 0x000fca0007f9e0ff */
        /* <DEDUP_REMOVED lines=17> */
[----:B--2---:R-:W-:Y:S02]  /*1c160*/  IADD3 R4, P4, PT, R75, R26, RZ ;  /* 0x0000001a4b047210 */ /* 0x004fe40007f9e0ff */
[----:B------:R-:W2:Y:S03]  /*1c170*/  LDL R26, [R1+0x14] ;  /* 0x00001400011a7983 */ /* 0x000ea60000100800 */
[----:B---3--:R-:W-:Y:S02]  /*1c180*/  IMAD.X R5, R77, 0x1, R25, P4 ;  /* 0x000000014d057824 */ /* 0x008fe400020e0619 */
[----:B------:R-:W3:Y:S04]  /*1c190*/  LDL R25, [R1+0x18] ;  /* 0x0000180001197983 */ /* 0x000ee80000100800 */
[----:B------:R4:W-:Y:S02]  /*1c1a0*/  LDGSTS.E [R6+0x1900], desc[UR26][R4.64], P1 ;  /* 0x0190000004067fae */ /* 0x0009e400089a101a */
[----:B----4-:R-:W-:-:S02]  /*1c1b0*/  IADD3 R4, P4, PT, R75, R24, RZ ;  /* 0x000000184b047210 */ /* 0x010fc40007f9e0ff */
        /* <DEDUP_REMOVED lines=110> */
[----:B------:R-:W2:Y:S03]  /*1c8a0*/  LDL R8, [R1] ;  /* 0x0000000001087983 */ /* 0x000ea60000100800 */
[----:B------:R-:W-:Y:S01]  /*1c8b0*/  IMAD.X R5, R77, 0x1, R7, P4 ;  /* 0x000000014d057824 */ /* 0x000fe200020e0607 */
[----:B------:R-:W-:-:S04]  /*1c8c0*/  LOP3.LUT R7, R3, 0x60, RZ, 0x3c, !PT ;  /* 0x0000006003077812 */ /* 0x000fc800078e3cff */
[----:B------:R1:W-:Y:S02]  /*1c8d0*/  LDGSTS.E [R6+0x3e00], desc[UR26][R4.64], P1 ;  /* 0x03e0000004067fae */ /* 0x0003e400089a101a */
[----:B-1----:R-:W-:Y:S02]  /*1c8e0*/  VIADD R6, R7, UR7 ;  /* 0x0000000707067c36 */ /* 0x002fe40008000000 */
[----:B------:R-:W3:Y:S01]  /*1c8f0*/  LDL R7, [R1+0x60] ;  /* 0x0000600001077983 */ /* 0x000ee20000100800 */
        /* <DEDUP_REMOVED lines=16> */
[----:B--2---:R-:W-:Y:S02]  /*1ca00*/  IMAD.X R5, R77, 0x1, R8, P4 ;  /* 0x000000014d057824 */ /* 0x004fe400020e0608 */
[----:B------:R-:W2:Y:S04]  /*1ca10*/  LDL R8, [R1+0x140] ;  /* 0x0001400001087983 */ /* 0x000ea80000100800 */
[----:B------:R1:W-:Y:S02]  /*1ca20*/  LDGSTS.E [R6+0x1700], desc[UR26][R4.64], P1 ;  /* 0x0170000004067fae */ /* 0x0003e400089a101a */
[----:B-1----:R-:W-:-:S05]  /*1ca30*/  IADD3 R4, P4, PT, R75, R26, RZ ;  /* 0x0000001a4b047210 */ /* 0x002fca0007f9e0ff */
[----:B---3--:R-:W-:-:S05]  /*1ca40*/  IMAD.X R5, R77, 0x1, R25, P4 ;  /* 0x000000014d057824 */ /* 0x008fca00020e0619 */
[----:B------:R4:W-:Y:S02]  /*1ca50*/  LDGSTS.E [R6+0x1b00], desc[UR26][R4.64], P1 ;  /* 0x01b0000004067fae */ /* 0x0009e400089a101a */
[----:B----4-:R-:W-:-:S05]  /*1ca60*/  IADD3 R4, P4, PT, R75, R24, RZ ;  /* 0x000000184b047210 */ /* 0x010fca0007f9e0ff */
[----:B------:R-:W-:-:S05]  /*1ca70*/  IMAD.X R5, R77, 0x1, R23, P4 ;  /* 0x000000014d057824 */ /* 0x000fca00020e0617 */
[----:B------:R1:W-:Y:S02]  /*1ca80*/  LDGSTS.E [R6+0x1f00], desc[UR26][R4.64], P1 ;  /* 0x01f0000004067fae */ /* 0x0003e400089a101a */
[----:B-1----:R-:W-:-:S05]  /*1ca90*/  IADD3 R4, P4, PT, R75, R22, RZ ;  /* 0x000000164b047210 */ /* 0x002fca0007f9e0ff */
[----:B------:R-:W-:Y:S02]  /*1caa0*/  IMAD.X R5, R77, 0x1, R7, P4 ;  /* 0x000000014d057824 */ /* 0x000fe400020e0607 */
[----:B------:R-:W3:Y:S04]  /*1cab0*/  LDL R7, [R1+0x144] ;  /* 0x0001440001077983 */ /* 0x000ee80000100800 */
        /* <DEDUP_REMOVED lines=18> */
[----:B------:R1:W-:Y:S01]  /*1cbe0*/  LDGSTS.E [R6+0x3b00], desc[UR26][R4.64], P1 ;  /* 0x03b0000004067fae */ /* 0x0003e200089a101a */
[----:B------:R-:W-:Y:S01]  /*1cbf0*/  VIADD R187, R187, 0x1 ;  /* 0x00000001bbbb7836 */ /* 0x000fe20000000000 */
[----:B-1----:R-:W-:Y:S01]  /*1cc00*/  IADD3 R4, P4, PT, R75, R9, RZ ;  /* 0x000000094b047210 */ /* 0x002fe20007f9e0ff */
[----:B------:R-:W-:-:S04]  /*1cc10*/  UIADD3 UR28, UPT, UPT, UR28, 0x1, URZ ;  /* 0x000000011c1c7890 */ /* 0x000fc8000fffe0ff */
[----:B------:R-:W-:Y:S01]  /*1cc20*/  UISETP.GT.AND UP1, UPT, UR28, 0x1, UPT ;  /* 0x000000011c00788c */ /* 0x000fe2000bf24270 */
[----:B------:R-:W-:-:S03]  /*1cc30*/  IADD3 R72, P5, PT, R72, R68, RZ ;  /* 0x0000004448487210 */ /* 0x000fc60007fbe0ff */
[----:B------:R-:W-:Y:S02]  /*1cc40*/  USEL UR7, URZ, 0x1, !UP1 ;  /* 0x00000001ff077887 */ /* 0x000fe4000c800000 */
[----:B------:R-:W-:Y:S02]  /*1cc50*/  USEL UR28, UR28, URZ, !UP1 ;  /* 0x000000ff1c1c7287 */ /* 0x000fe4000c800000 */
[----:B------:R-:W-:Y:S01]  /*1cc60*/  ULOP3.LUT UR7, UR4, UR7, URZ, 0x3c, !UPT ;  /* 0x0000000704077292 */ /* 0x000fe2000f8e3cff */
[----:B------:R-:W-:Y:S02]  /*1cc70*/  VIADD R73, R73, 0xffffffc0 ;  /* 0xffffffc049497836 */ /* 0x000fe40000000000 */
[----:B------:R-:W-:Y:S02]  /*1cc80*/  IMAD.X R74, R74, 0x1, R69, P5 ;  /* 0x000000014a4a7824 */ /* 0x000fe400028e0645 */
[----:B--2---:R-:W-:-:S05]  /*1cc90*/  IMAD.X R5, R77, 0x1, R8, P4 ;  /* 0x000000014d057824 */ /* 0x004fca00020e0608 */
[----:B------:R1:W-:Y:S01]  /*1cca0*/  LDGSTS.E [R6+0x3f00], desc[UR26][R4.64], P1 ;  /* 0x03f0000004067fae */ /* 0x0003e200089a101a */
[----:B------:R-:W-:-:S03]  /*1ccb0*/  IADD3 R75, P4, PT, R75, R70, RZ ;  /* 0x000000464b4b7210 */ /* 0x000fc60007f9e0ff */
[----:B------:R-:W0:Y:S02]  /*1ccc0*/  LDGDEPBAR ;  /* 0x00000000000079af */ /* 0x000e240000000000 */
[----:B------:R-:W-:Y:S02]  /*1ccd0*/  IMAD.X R77, R77, 0x1, R71, P4 ;  /* 0x000000014d4d7824 */ /* 0x000fe400020e0647 */
[----:B-1----:R-:W-:Y:S01]  /*1cce0*/  IMAD.U32 R4, RZ, RZ, UR4 ;  /* 0x00000004ff047e24 */ /* 0x002fe2000f8e00ff */
[----:B---3--:R-:W-:-:S13]  /*1ccf0*/  ISETP.NE.U32.AND P1, PT, R7, R187, PT ;  /* 0x000000bb0700720c */ /* 0x008fda0003f25070 */
[----:B------:R-:W-:Y:S05]  /*1cd00*/  @P1 BRA `(.L_x_11) ;  /* 0xffffffc8007c1947 */ /* 0x000fea000383ffff */
.L_x_8:
[----:B------:R-:W2:Y:S01]  /*1cd10*/  LDL.LU R11, [R1+0x294] ;  /* 0x00029400010b7983 */ /* 0x000ea20000300800 */
[----:B------:R-:W1:Y:S01]  /*1cd20*/  LDCU UR5, c[0x0][0x3b8] ;  /* 0x00007700ff0577ac */ /* 0x000e620008000800 */
[C---:B-----5:R-:W-:Y:S02]  /*1cd30*/  VIADD R3, R0.reuse, 0x3 ;  /* 0x0000000300037836 */ /* 0x060fe40000000000 */
[C---:B------:R-:W-:Y:S01]  /*1cd40*/  VIADD R10, R0.reuse, 0x1 ;  /* 0x00000001000a7836 */ /* 0x040fe20000000000 */
[----:B------:R-:W2:Y:S01]  /*1cd50*/  LDCU.128 UR16, c[0x0][0x390] ;  /* 0x00007200ff1077ac */ /* 0x000ea20008000c00 */
[C---:B------:R-:W-:Y:S02]  /*1cd60*/  VIADD R9, R0.reuse, 0x2 ;  /* 0x0000000200097836 */ /* 0x040fe40000000000 */
[C---:B------:R-:W-:Y:S01]  /*1cd70*/  VIADD R196, R0.reuse, 0x4 ;  /* 0x0000000400c47836 */ /* 0x040fe20000000000 */
[----:B------:R-:W3:Y:S01]  /*1cd80*/  LDCU UR6, c[0x0][0x3b4] ;  /* 0x00007680ff0677ac */ /* 0x000ee20008000800 */
[----:B-1----:R-:W-:-:S04]  /*1cd90*/  IMAD R4, R0, UR5, RZ ;  /* 0x0000000500047c24 */ /* 0x002fc8000f8e02ff */
[----:B------:R-:W-:-:S04]  /*1cda0*/  VIADD R5, R4, UR5 ;  /* 0x0000000504057c36 */ /* 0x000fc80008000000 */
[----:B------:R-:W-:-:S04]  /*1cdb0*/  VIADD R6, R5, UR5 ;  /* 0x0000000505067c36 */ /* 0x000fc80008000000 */
[----:B------:R-:W-:-:S04]  /*1cdc0*/  VIADD R7, R6, UR5 ;  /* 0x0000000506077c36 */ /* 0x000fc80008000000 */
[----:B------:R-:W-:-:S04]  /*1cdd0*/  VIADD R8, R7, UR5 ;  /* 0x0000000507087c36 */ /* 0x000fc80008000000 */
[----:B------:R-:W-:-:S04]  /*1cde0*/  VIADD R142, R8, UR5 ;  /* 0x00000005088e7c36 */ /* 0x000fc80008000000 */
[----:B------:R-:W-:-:S04]  /*1cdf0*/  VIADD R143, R142, UR5 ;  /* 0x000000058e8f7c36 */ /* 0x000fc80008000000 */
[----:B------:R-:W-:-:S04]  /*1ce00*/  VIADD R144, R143, UR5 ;  /* 0x000000058f907c36 */ /* 0x000fc80008000000 */
[----:B------:R-:W-:Y:S01]  /*1ce10*/  VIADD R145, R144, UR5 ;  /* 0x0000000590917c36 */ /* 0x000fe20008000000 */
[C---:B--2---:R-:W-:Y:S01]  /*1ce20*/  ISETP.GE.AND P0, PT, R11.reuse, UR18, PT ;  /* 0x000000120b007c0c */ /* 0x044fe2000bf06270 */
[----:B---3--:R-:W-:-:S03]  /*1ce30*/  IMAD R2, R11, UR6, RZ ;  /* 0x000000060b027c24 */ /* 0x008fc6000f8e02ff */
[----:B------:R-:W-:Y:S02]  /*1ce40*/  ISETP.LT.AND P4, PT, R3, UR19, !P0 ;  /* 0x0000001303007c0c */ /* 0x000fe4000c781270 */
[----:B------:R-:W-:Y:S02]  /*1ce50*/  ISETP.LT.AND P1, PT, R10, UR19, !P0 ;  /* 0x000000130a007c0c */ /* 0x000fe4000c721270 */
[----:B------:R-:W-:Y:S02]  /*1ce60*/  ISETP.LT.AND P5, PT, R9, UR19, !P0 ;  /* 0x0000001309007c0c */ /* 0x000fe4000c7a1270 */
[----:B------:R-:W-:Y:S01]  /*1ce70*/  LEA R3, P6, R2, UR16, 0x2 ;  /* 0x0000001002037c11 */ /* 0x000fe2000f8c10ff */
[----:B------:R-:W-:-:S12]  /*1ce80*/  @!P3 BRA `(.L_x_12) ;  /* 0x000000000010b947 */ /* 0x000fd80003800000 */
[----:B------:R-:W-:-:S06]  /*1ce90*/  USHF.L.U32 UR4, UR4, 0x1f, URZ ;  /* 0x0000001f04047899 */ /* 0x000fcc00080006ff */
[----:B------:R-:W-:-:S04]  /*1cea0*/  IMAD.U32 R9, RZ, RZ, UR4 ;  /* 0x00000004ff097e24 */ /* 0x000fc8000f8e00ff */
[----:B------:R-:W1:Y:S02]  /*1ceb0*/  SYNCS.PHASECHK.TRANS64.TRYWAIT P3, [UR8], R9 ;  /* 0x00000009ff0075a7 */ /* 0x000e640008061108 */
[----:B-1----:R-:W-:Y:S05]  /*1cec0*/  @!P3 BRA `(.L_x_13) ;  /* 0x000000380050b947 */ /* 0x002fea0003800000 */
.L_x_12:
[----:B------:R-:W-:-:S04]  /*1ced0*/  DEPBAR.LE SB0, 0x0 ;  /* 0x000080000000791a */ /* 0x000fc80000000000 */
[----:B------:R-:W-:Y:S01]  /*1cee0*/  BAR.SYNC.DEFER_BLOCKING 0x0 ;  /* 0x0000000000007b1d */ /* 0x000fe20000010000 */
[----:B------:R-:W-:Y:S01]  /*1cef0*/  VIADD R146, R145, UR5 ;  /* 0x0000000591927c36 */ /* 0x000fe20008000000 */
[----:B------:R-:W-:Y:S01]  /*1cf00*/  LEA.HI.X.SX32 R2, R2, UR17, 0x2, P6 ;  /* 0x0000001102027c11 */ /* 0x000fe2000b0f16ff */
[----:B------:R-:W-:Y:S01]  /*1cf10*/  VIADD R195, R0, 0x5 ;  /* 0x0000000500c37836 */ /* 0x000fe20000000000 */
[CC--:B------:R-:W-:Y:S01]  /*1cf20*/  LEA R134, P3, R5.reuse, R3.reuse, 0x2 ;  /* 0x0000000305867211 */ /* 0x0c0fe200078610ff */
[----:B------:R-:W-:Y:S01]  /*1cf30*/  VIADD R147, R146, UR5 ;  /* 0x0000000592937c36 */ /* 0x000fe20008000000 */
[CC--:B------:R-:W-:Y:S01]  /*1cf40*/  LEA R132, P6, R4.reuse, R3.reuse, 0x2 ;  /* 0x0000000304847211 */ /* 0x0c0fe200078c10ff */
[----:B------:R-:W1:Y:S01]  /*1cf50*/  LDCU UR4, c[0x0][0x39c] ;  /* 0x00007380ff0477ac */ /* 0x000e620008000800 */
[-C--:B------:R-:W-:Y:S01]  /*1cf60*/  LEA.HI.X.SX32 R135, R5, R2.reuse, 0x2, P3 ;  /* 0x0000000205877211 */ /* 0x080fe200018f16ff */
[----:B------:R-:W-:Y:S01]  /*1cf70*/  VIADD R148, R147, UR5 ;  /* 0x0000000593947c36 */ /* 0x000fe20008000000 */
[CC--:B------:R-:W-:Y:S01]  /*1cf80*/  LEA R138, P3, R7.reuse, R3.reuse, 0x2 ;  /* 0x00000003078a7211 */ /* 0x0c0fe200078610ff */
[----:B------:R-:W2:Y:S01]  /*1cf90*/  LDCU UR6, c[0x0][0x39c] ;  /* 0x00007380ff0677ac */ /* 0x000ea20008000800 */
[-C--:B------:R-:W-:Y:S01]  /*1cfa0*/  LEA.HI.X.SX32 R133, R4, R2.reuse, 0x2, P6 ;  /* 0x0000000204857211 */ /* 0x080fe200030f16ff */
[----:B------:R-:W-:Y:S01]  /*1cfb0*/  VIADD R149, R148, UR5 ;  /* 0x0000000594957c36 */ /* 0x000fe20008000000 */
[-C--:B------:R-:W-:Y:S01]  /*1cfc0*/  LEA.HI.X.SX32 R139, R7, R2.reuse, 0x2, P3 ;  /* 0x00000002078b7211 */ /* 0x080fe200018f16ff */
[----:B------:R-:W3:Y:S01]  /*1cfd0*/  LDCU UR7, c[0x0][0x39c] ;  /* 0x00007380ff0777ac */ /* 0x000ee20008000800 */
[-C--:B------:R-:W-:Y:S01]  /*1cfe0*/  LEA R192, P3, R142, R3.reuse, 0x2 ;  /* 0x000000038ec07211 */ /* 0x080fe200078610ff */
[----:B------:R-:W-:Y:S01]  /*1cff0*/  VIADD R150, R149, UR5 ;  /* 0x0000000595967c36 */ /* 0x000fe20008000000 */
[-C--:B------:R-:W-:Y:S01]  /*1d000*/  LEA R136, P6, R6, R3.reuse, 0x2 ;  /* 0x0000000306887211 */ /* 0x080fe200078c10ff */
[----:B------:R-:W4:Y:S01]  /*1d010*/  LDCU UR8, c[0x0][0x39c] ;  /* 0x00007380ff0877ac */ /* 0x000f220008000800 */
[-C--:B------:R-:W-:Y:S01]  /*1d020*/  LEA.HI.X.SX32 R193, R142, R2.reuse, 0x2, P3 ;  /* 0x000000028ec17211 */ /* 0x080fe200018f16ff */
[----:B------:R-:W-:Y:S01]  /*1d030*/  VIADD R151, R150, UR5 ;  /* 0x0000000596977c36 */ /* 0x000fe20008000000 */
[C---:B------:R-:W-:Y:S01]  /*1d040*/  LEA R186, P3, R144.reuse, R3, 0x2 ;  /* 0x0000000390ba7211 */ /* 0x040fe200078610ff */
[----:B------:R-:W5:Y:S01]  /*1d050*/  LDCU UR9, c[0x0][0x39c] ;  /* 0x00007380ff0977ac */ /* 0x000f620008000800 */
[----:B------:R-:W1:Y:S02]  /*1d060*/  @!P2 SYNCS.CCTL.IV [UR10+0x78000] ;  /* 0x07800000ff00a9b1 */ /* 0x000e64000800000a */
[----:B-1----:R-:W-:Y:S01]  /*1d070*/  BAR.SYNC.DEFER_BLOCKING 0x0 ;  /* 0x0000000000007b1d */ /* 0x002fe20000010000 */
[----:B------:R-:W-:Y:S01]  /*1d080*/  VIADD R152, R151, UR5 ;  /* 0x0000000597987c36 */ /* 0x000fe20008000000 */
[----:B------:R-:W-:-:S02]  /*1d090*/  LEA.HI.X.SX32 R187, R144, R2, 0x2, P3 ;  /* 0x0000000290bb7211 */ /* 0x000fc400018f16ff */
[-C--:B------:R-:W-:Y:S01]  /*1d0a0*/  LEA R184, P3, R146, R3.reuse, 0x2 ;  /* 0x0000000392b87211 */ /* 0x080fe200078610ff */
[----:B------:R-:W-:Y:S01]  /*1d0b0*/  VIADD R142, R152, UR5 ;  /* 0x00000005988e7c36 */ /* 0x000fe20008000000 */
[-C--:B------:R-:W-:Y:S02]  /*1d0c0*/  LEA.HI.X.SX32 R137, R6, R2.reuse, 0x2, P6 ;  /* 0x0000000206897211 */ /* 0x080fe400030f16ff */
[-C--:B------:R-:W-:Y:S02]  /*1d0d0*/  LEA.HI.X.SX32 R185, R146, R2.reuse, 0x2, P3 ;  /* 0x0000000292b97211 */ /* 0x080fe400018f16ff */
[----:B------:R-:W-:Y:S02]  /*1d0e0*/  LEA R180, P3, R148, R3, 0x2 ;  /* 0x0000000394b47211 */ /* 0x000fe400078610ff */
[----:B------:R-:W-:Y:S02]  /*1d0f0*/  ISETP.LT.AND P6, PT, R0, UR19, !P0 ;  /* 0x0000001300007c0c */ /* 0x000fe4000c7c1270 */
[----:B------:R-:W-:-:S02]  /*1d100*/  LEA.HI.X.SX32 R181, R148, R2, 0x2, P3 ;  /* 0x0000000294b57211 */ /* 0x000fc400018f16ff */
[----:B------:R-:W-:-:S04]  /*1d110*/  LEA R176, P3, R150, R3, 0x2 ;  /* 0x0000000396b07211 */ /* 0x000fc800078610ff */
[-C--:B------:R-:W-:Y:S02]  /*1d120*/  LEA.HI.X.SX32 R177, R150, R2.reuse, 0x2, P3 ;  /* 0x0000000296b17211 */ /* 0x080fe400018f16ff */
[-C--:B------:R-:W-:Y:S01]  /*1d130*/  LEA R172, P3, R152, R3.reuse, 0x2 ;  /* 0x0000000398ac7211 */ /* 0x080fe200078610ff */
[----:B------:R-:W1:Y:S01]  /*1d140*/  @!P2 SYNCS.CCTL.IV [UR10+0x78008] ;  /* 0x07800800ff00a9b1 */ /* 0x000e62000800000a */
[-C--:B------:R-:W-:Y:S02]  /*1d150*/  LEA R140, P2, R8, R3.reuse, 0x2 ;  /* 0x00000003088c7211 */ /* 0x080fe400078410ff */
[-C--:B------:R-:W-:Y:S02]  /*1d160*/  LEA.HI.X.SX32 R173, R152, R2.reuse, 0x2, P3 ;  /* 0x0000000298ad7211 */ /* 0x080fe400018f16ff */
[----:B------:R-:W-:Y:S02]  /*1d170*/  LEA.HI.X.SX32 R141, R8, R2, 0x2, P2 ;  /* 0x00000002088d7211 */ /* 0x000fe400010f16ff */
[----:B------:R-:W-:Y:S01]  /*1d180*/  LEA R190, P2, R143, R3, 0x2 ;  /* 0x000000038fbe7211 */ /* 0x000fe200078410ff */
[----:B------:R-:W1:Y:S01]  /*1d190*/  LDTM.x128 R4, tmem[UR12] ;  /* 0x0000000c000479ee */ /* 0x000e6200083c0000 */
[----:B------:R-:W-:-:S02]  /*1d1a0*/  NOP ;  /* 0x0000000000007918 */ /* 0x000fc40000000000 */
[----:B------:R-:W-:Y:S01]  /*1d1b0*/  LEA.HI.X.SX32 R191, R143, R2, 0x2, P2 ;  /* 0x000000028fbf7211 */ /* 0x000fe200010f16ff */
[----:B------:R-:W-:Y:S01]  /*1d1c0*/  VIADD R143, R142, UR5 ;  /* 0x000000058e8f7c36 */ /* 0x000fe20008000000 */
[----:B------:R-:W-:-:S03]  /*1d1d0*/  LEA R188, P2, R145, R3, 0x2 ;  /* 0x0000000391bc7211 */ /* 0x000fc600078410ff */
[----:B------:R-:W-:Y:S01]  /*1d1e0*/  VIADD R144, R143, UR5 ;  /* 0x000000058f907c36 */ /* 0x000fe20008000000 */
[-C--:B------:R-:W-:Y:S02]  /*1d1f0*/  LEA.HI.X.SX32 R189, R145, R2.reuse, 0x2, P2 ;  /* 0x0000000291bd7211 */ /* 0x080fe400010f16ff */
[-C--:B------:R-:W-:Y:S01]  /*1d200*/  LEA R182, P2, R147, R3.reuse, 0x2 ;  /* 0x0000000393b67211 */ /* 0x080fe200078410ff */
[----:B------:R-:W-:Y:S01]  /*1d210*/  VIADD R145, R144, UR5 ;  /* 0x0000000590917c36 */ /* 0x000fe20008000000 */
[-C--:B------:R-:W-:Y:S02]  /*1d220*/  LEA R168, P3, R143, R3.reuse, 0x2 ;  /* 0x000000038fa87211 */ /* 0x080fe400078610ff */
[-C--:B------:R-:W-:Y:S01]  /*1d230*/  LEA.HI.X.SX32 R183, R147, R2.reuse, 0x2, P2 ;  /* 0x0000000293b77211 */ /* 0x080fe200010f16ff */
[----:B------:R-:W-:Y:S01]  /*1d240*/  VIADD R146, R145, UR5 ;  /* 0x0000000591927c36 */ /* 0x000fe20008000000 */
[----:B------:R-:W-:Y:S02]  /*1d250*/  LEA R178, P2, R149, R3, 0x2 ;  /* 0x0000000395b27211 */ /* 0x000fe400078410ff */
[-C--:B------:R-:W-:Y:S01]  /*1d260*/  LEA.HI.X.SX32 R169, R143, R2.reuse, 0x2, P3 ;  /* 0x000000028fa97211 */ /* 0x080fe200018f16ff */
[----:B------:R-:W-:Y:S01]  /*1d270*/  VIADD R147, R146, UR5 ;  /* 0x0000000592937c36 */ /* 0x000fe20008000000 */
[----:B------:R-:W-:-:S02]  /*1d280*/  LEA.HI.X.SX32 R179, R149, R2, 0x2, P2 ;  /* 0x0000000295b37211 */ /* 0x000fc400010f16ff */
[-C--:B------:R-:W-:Y:S01]  /*1d290*/  LEA R174, P2, R151, R3.reuse, 0x2 ;  /* 0x0000000397ae7211 */ /* 0x080fe200078410ff */
[----:B------:R-:W-:Y:S01]  /*1d2a0*/  VIADD R148, R147, UR5 ;  /* 0x0000000593947c36 */ /* 0x000fe20008000000 */
[-C--:B------:R-:W-:Y:S01]  /*1d2b0*/  LEA R164, P3, R145, R3.reuse, 0x2 ;  /* 0x0000000391a47211 */ /* 0x080fe200078610ff */
[----:B-1----:R1:W-:Y:S01]  /*1d2c0*/  @P6 STG.E desc[UR26][R132.64], R4 ;  /* 0x0000000484006986 */ /* 0x0023e2000c10191a */
[-C--:B------:R-:W-:Y:S02]  /*1d2d0*/  LEA.HI.X.SX32 R175, R151, R2.reuse, 0x2, P2 ;  /* 0x0000000297af7211 */ /* 0x080fe400010f16ff */
[CC--:B------:R-:W-:Y:S01]  /*1d2e0*/  LEA R170, P2, R142.reuse, R3.reuse, 0x2 ;  /* 0x000000038eaa7211 */ /* 0x0c0fe200078410ff */
[----:B------:R2:W-:Y:S01]  /*1d2f0*/  @P1 STG.E desc[UR26][R134.64], R5 ;  /* 0x0000000586001986 */ /* 0x0005e2000c10191a */
[-C--:B------:R-:W-:Y:S02]  /*1d300*/  LEA.HI.X.SX32 R165, R145, R2.reuse, 0x2, P3 ;  /* 0x0000000291a57211 */ /* 0x080fe400018f16ff */
[-C--:B------:R-:W-:Y:S01]  /*1d310*/  LEA.HI.X.SX32 R171, R142, R2.reuse, 0x2, P2 ;  /* 0x000000028eab7211 */ /* 0x080fe200010f16ff */
[----:B------:R-:W-:Y:S01]  /*1d320*/  VIADD R142, R148, UR5 ;  /* 0x00000005948e7c36 */ /* 0x000fe20008000000 */
[-C--:B------:R-:W-:Y:S01]  /*1d330*/  LEA R166, P2, R144, R3.reuse, 0x2 ;  /* 0x0000000390a67211 */ /* 0x080fe200078410ff */
[----:B------:R-:W-:Y:S01]  /*1d340*/  @P5 STG.E desc[UR26][R136.64], R6 ;  /* 0x0000000688005986 */ /* 0x000fe2000c10191a */
[-C--:B------:R-:W-:Y:S01]  /*1d350*/  LEA R160, P3, R147, R3.reuse, 0x2 ;  /* 0x0000000393a07211 */ /* 0x080fe200078610ff */
[----:B------:R-:W-:Y:S01]  /*1d360*/  VIADD R143, R142, UR5 ;  /* 0x000000058e8f7c36 */ /* 0x000fe20008000000 */
[-C--:B------:R-:W-:Y:S01]  /*1d370*/  LEA.HI.X.SX32 R167, R144, R2.reuse, 0x2, P2 ;  /* 0x0000000290a77211 */ /* 0x080fe200010f16ff */
[----:B-1----:R-:W-:Y:S01]  /*1d380*/  VIADD R4, R0, 0xc ;  /* 0x0000000c00047836 */ /* 0x002fe20000000000 */
[CC--:B------:R-:W-:Y:S01]  /*1d390*/  LEA R162, P2, R146.reuse, R3.reuse, 0x2 ;  /* 0x0000000392a27211 */ /* 0x0c0fe200078410ff */
[----:B------:R-:W-:Y:S01]  /*1d3a0*/  VIADD R144, R143, UR5 ;  /* 0x000000058f907c36 */ /* 0x000fe20008000000 */
[-C--:B------:R-:W-:Y:S01]  /*1d3b0*/  LEA.HI.X.SX32 R161, R147, R2.reuse, 0x2, P3 ;  /* 0x0000000293a17211 */ /* 0x080fe200018f16ff */
[----:B------:R1:W-:Y:S01]  /*1d3c0*/  @P4 STG.E desc[UR26][R138.64], R7 ;  /* 0x000000078a004986 */ /* 0x0003e2000c10191a */
[-C--:B------:R-:W-:Y:S01]  /*1d3d0*/  LEA.HI.X.SX32 R163, R146, R2.reuse, 0x2, P2 ;  /* 0x0000000292a37211 */ /* 0x080fe200010f16ff */
[----:B------:R-:W-:Y:S01]  /*1d3e0*/  VIADD R145, R144, UR5 ;  /* 0x0000000590917c36 */ /* 0x000fe20008000000 */
[-C--:B------:R-:W-:Y:S01]  /*1d3f0*/  LEA R156, P2, R148, R3.reuse, 0x2 ;  /* 0x00000003949c7211 */ /* 0x080fe200078410ff */
[----:B--2---:R-:W-:Y:S01]  /*1d400*/  VIADD R5, R0, 0xb ;  /* 0x0000000b00057836 */ /* 0x004fe20000000000 */
[----:B------:R-:W-:Y:S01]  /*1d410*/  LEA R158, P3, R142, R3, 0x2 ;  /* 0x000000038e9e7211 */ /* 0x000fe200078610ff */
[----:B------:R-:W-:Y:S01]  /*1d420*/  VIADD R147, R145, UR5 ;  /* 0x0000000591937c36 */ /* 0x000fe20008000000 */
[----:B------:R-:W-:-:S02]  /*1d430*/  LEA.HI.X.SX32 R157, R148, R2, 0x2, P2 ;  /* 0x00000002949d7211 */ /* 0x000fc400010f16ff */
[-C--:B------:R-:W-:Y:S02]  /*1d440*/  LEA R154, P2, R143, R3.reuse, 0x2 ;  /* 0x000000038f9a7211 */ /* 0x080fe400078410ff */
[-C--:B------:R-:W-:Y:S01]  /*1d450*/  LEA.HI.X.SX32 R159, R142, R2.reuse, 0x2, P3 ;  /* 0x000000028e9f7211 */ /* 0x080fe200018f16ff */
[----:B------:R-:W-:Y:S01]  /*1d460*/  VIADD R142, R147, UR5 ;  /* 0x00000005938e7c36 */ /* 0x000fe20008000000 */
[-C--:B------:R-:W-:Y:S01]  /*1d470*/  LEA R150, P3, R144, R3.reuse, 0x2 ;  /* 0x0000000390967211 */ /* 0x080fe200078610ff */
[----:B-1----:R-:W-:Y:S01]  /*1d480*/  VIADD R7, R0, 0x23 ;  /* 0x0000002300077836 */ /* 0x002fe20000000000 */
[-C--:B------:R-:W-:Y:S01]  /*1d490*/  LEA.HI.X.SX32 R155, R143, R2.reuse, 0x2, P2 ;  /* 0x000000028f9b7211 */ /* 0x080fe200010f16ff */
[----:B------:R-:W-:Y:S01]  /*1d4a0*/  VIADD R143, R142, UR5 ;  /* 0x000000058e8f7c36 */ /* 0x000fe20008000000 */
[-C--:B------:R-:W-:Y:S02]  /*1d4b0*/  LEA R152, P2, R145, R3.reuse, 0x2 ;  /* 0x0000000391987211 */ /* 0x080fe400078410ff */
[----:B------:R-:W-:Y:S01]  /*1d4c0*/  LEA.HI.X.SX32 R151, R144, R2, 0x2, P3 ;  /* 0x0000000290977211 */ /* 0x000fe200018f16ff */
[----:B------:R-:W-:Y:S01]  /*1d4d0*/  VIADD R194, R143, UR5 ;  /* 0x000000058fc27c36 */ /* 0x000fe20008000000 */
[----:B------:R-:W-:-:S02]  /*1d4e0*/  LEA R146, P3, R147, R3, 0x2 ;  /* 0x0000000393927211 */ /* 0x000fc400078610ff */
[-C--:B------:R-:W-:Y:S02]  /*1d4f0*/  LEA.HI.X.SX32 R153, R145, R2.reuse, 0x2, P2 ;  /* 0x0000000291997211 */ /* 0x080fe400010f16ff */
[CC--:B------:R-:W-:Y:S02]  /*1d500*/  LEA R148, P2, R142.reuse, R3.reuse, 0x2 ;  /* 0x000000038e947211 */ /* 0x0c0fe400078410ff */
[-C--:B------:R-:W-:Y:S02]  /*1d510*/  LEA.HI.X.SX32 R147, R147, R2.reuse, 0x2, P3 ;  /* 0x0000000293937211 */ /* 0x080fe400018f16ff */
[-C--:B------:R-:W-:Y:S02]  /*1d520*/  LEA R144, P3, R143, R3.reuse, 0x2 ;  /* 0x000000038f907211 */ /* 0x080fe400078610ff */
[----:B------:R-:W-:Y:S02]  /*1d530*/  LEA.HI.X.SX32 R149, R142, R2, 0x2, P2 ;  /* 0x000000028e957211 */ /* 0x000fe400010f16ff */
[----:B------:R-:W-:-:S02]  /*1d540*/  LEA R142, P2, R194, R3, 0x2 ;  /* 0x00000003c28e7211 */ /* 0x000fc400078410ff */
[-C--:B------:R-:W-:Y:S02]  /*1d550*/  LEA.HI.X.SX32 R145, R143, R2.reuse, 0x2, P3 ;  /* 0x000000028f917211 */ /* 0x080fe400018f16ff */
[C---:B------:R-:W-:Y:S01]  /*1d560*/  LEA.HI.X.SX32 R143, R194.reuse, R2, 0x2, P2 ;  /* 0x00000002c28f7211 */ /* 0x040fe200010f16ff */
[----:B------:R-:W-:Y:S01]  /*1d570*/  VIADD R194, R194, UR5 ;  /* 0x00000005c2c27c36 */ /* 0x000fe20008000000 */
[----:B------:R-:W-:Y:S01]  /*1d580*/  ISETP.LT.AND P2, PT, R195, UR19, !P0 ;  /* 0x00000013c3007c0c */ /* 0x000fe2000c741270 */
[----:B------:R-:W-:Y:S01]  /*1d590*/  VIADD R195, R0, 0x6 ;  /* 0x0000000600c37836 */ /* 0x000fe20000000000 */
[----:B------:R-:W-:Y:S01]  /*1d5a0*/  ISETP.LT.AND P3, PT, R196, UR19, !P0 ;  /* 0x00000013c4007c0c */ /* 0x000fe2000c761270 */
[----:B------:R-:W-:-:S03]  /*1d5b0*/  VIADD R196, R0, 0x7 ;  /* 0x0000000700c47836 */ /* 0x000fc60000000000 */
[----:B------:R-:W-:Y:S01]  /*1d5c0*/  ISETP.LT.AND P6, PT, R195, UR19, !P0 ;  /* 0x00000013c3007c0c */ /* 0x000fe2000c7c1270 */
[----:B------:R-:W-:Y:S01]  /*1d5d0*/  VIADD R195, R0, 0x8 ;  /* 0x0000000800c37836 */ /* 0x000fe20000000000 */
[----:B------:R-:W-:Y:S01]  /*1d5e0*/  ISETP.LT.AND P1, PT, R196, UR19, !P0 ;  /* 0x00000013c4007c0c */ /* 0x000fe2000c721270 */
[----:B------:R-:W-:-:S03]  /*1d5f0*/  VIADD R196, R0, 0x9 ;  /* 0x0000000900c47836 */ /* 0x000fc60000000000 */
[----:B------:R-:W-:Y:S01]  /*1d600*/  ISETP.LT.AND P5, PT, R195, UR19, !P0 ;  /* 0x00000013c3007c0c */ /* 0x000fe2000c7a1270 */
[----:B------:R-:W-:Y:S01]  /*1d610*/  VIADD R195, R0, 0xa ;  /* 0x0000000a00c37836 */ /* 0x000fe20000000000 */
[----:B------:R-:W-:Y:S01]  /*1d620*/  ISETP.LT.AND P4, PT, R196, UR19, !P0 ;  /* 0x00000013c4007c0c */ /* 0x000fe2000c781270 */
[----:B------:R-:W-:Y:S03]  /*1d630*/  @P3 STG.E desc[UR26][R140.64], R8 ;  /* 0x000000088c003986 */ /* 0x000fe6000c10191a */
[----:B------:R-:W-:Y:S01]  /*1d640*/  ISETP.LT.AND P3, PT, R195, UR19, !P0 ;  /* 0x00000013c3007c0c */ /* 0x000fe2000c761270 */
[----:B------:R1:W-:Y:S01]  /*1d650*/  @P2 STG.E desc[UR26][R192.64], R9 ;  /* 0x00000009c0002986 */ /* 0x0003e2000c10191a */
[----:B------:R-:W-:Y:S01]  /*1d660*/  ISETP.LT.AND P2, PT, R5, UR19, !P0 ;  /* 0x0000001305007c0c */ /* 0x000fe2000c741270 */
[----:B------:R-:W-:Y:S02]  /*1d670*/  VIADD R5, R0, 0xd ;  /* 0x0000000d00057836 */ /* 0x000fe40000000000 */
[----:B------:R-:W-:Y:S01]  /*1d680*/  @P6 STG.E desc[UR26][R190.64], R10 ;  /* 0x0000000abe006986 */ /* 0x000fe2000c10191a */
[----:B------:R-:W-:Y:S01]  /*1d690*/  ISETP.LT.AND P6, PT, R4, UR19, !P0 ;  /* 0x0000001304007c0c */ /* 0x000fe2000c7c1270 */
[----:B------:R-:W-:-:S02]  /*1d6a0*/  VIADD R4, R0, 0xe ;  /* 0x0000000e00047836 */ /* 0x000fc40000000000 */
[----:B------:R2:W-:Y:S01]  /*1d6b0*/  @P1 STG.E desc[UR26][R186.64], R11 ;  /* 0x0000000bba001986 */ /* 0x0005e2000c10191a */
[----:B------:R-:W-:Y:S01]  /*1d6c0*/  ISETP.LT.AND P1, PT, R5, UR19, !P0 ;  /* 0x0000001305007c0c */ /* 0x000fe2000c721270 */
[----:B------:R-:W-:Y:S02]  /*1d6d0*/  VIADD R5, R0, 0x1c ;  /* 0x0000001c00057836 */ /* 0x000fe40000000000 */
[----:B------:R2:W-:Y:S01]  /*1d6e0*/  @P5 STG.E desc[UR26][R188.64], R12 ;  /* 0x0000000cbc005986 */ /* 0x0005e2000c10191a */
[----:B------:R-:W-:Y:S01]  /*1d6f0*/  ISETP.LT.AND P5, PT, R4, UR19, !P0 ;  /* 0x0000001304007c0c */ /* 0x000fe2000c7a1270 */
[C---:B------:R-:W-:Y:S02]  /*1d700*/  VIADD R4, R0.reuse, 0xf ;  /* 0x0000000f00047836 */ /* 0x040fe40000000000 */
[----:B------:R3:W-:Y:S01]  /*1d710*/  @P4 STG.E desc[UR26][R184.64], R13 ;  /* 0x0000000db8004986 */ /* 0x0007e2000c10191a */
[----:B-1----:R-:W-:Y:S02]  /*1d720*/  VIADD R9, R0, 0x24 ;  /* 0x0000002400097836 */ /* 0x002fe40000000000 */
[----:B------:R-:W-:Y:S01]  /*1d730*/  ISETP.LT.AND P4, PT, R4, UR19, !P0 ;  /* 0x0000001304007c0c */ /* 0x000fe2000c781270 */
[----:B------:R-:W-:Y:S01]  /*1d740*/  VIADD R4, R0, 0x10 ;  /* 0x0000001000047836 */ /* 0x000fe20000000000 */
[----:B------:R-:W-:Y:S01]  /*1d750*/  @P3 STG.E desc[UR26][R182.64], R14 ;  /* 0x0000000eb6003986 */ /* 0x000fe2000c10191a */
[----:B------:R-:W-:-:S02]  /*1d760*/  VIADD R8, R194, UR5 ;  /* 0x00000005c2087c36 */ /* 0x000fc40008000000 */
[----:B--2---:R-:W-:Y:S01]  /*1d770*/  VIADD R11, R0, 0x25 ;  /* 0x00000025000b7836 */ /* 0x004fe20000000000 */
[----:B------:R-:W-:Y:S01]  /*1d780*/  ISETP.LT.AND P3, PT, R4, UR19, !P0 ;  /* 0x0000001304007c0c */ /* 0x000fe2000c761270 */
[C---:B------:R-:W-:Y:S01]  /*1d790*/  VIADD R4, R0.reuse, 0x11 ;  /* 0x0000001100047836 */ /* 0x040fe20000000000 */
[----:B------:R-:W-:Y:S01]  /*1d7a0*/  @P2 STG.E desc[UR26][R180.64], R15 ;  /* 0x0000000fb4002986 */ /* 0x000fe2000c10191a */
[C---:B------:R-:W-:Y:S02]  /*1d7b0*/  VIADD R12, R0.reuse, 0x26 ;  /* 0x00000026000c7836 */ /* 0x040fe40000000000 */
[----:B---3--:R-:W-:Y:S01]  /*1d7c0*/  VIADD R13, R0, 0x27 ;  /* 0x00000027000d7836 */ /* 0x008fe20000000000 */
[----:B------:R-:W-:Y:S01]  /*1d7d0*/  ISETP.LT.AND P2, PT, R4, UR19, !P0 ;  /* 0x0000001304007c0c */ /* 0x000fe2000c741270 */
[----:B------:R-:W-:Y:S01]  /*1d7e0*/  VIADD R4, R0, 0x12 ;  /* 0x0000001200047836 */ /* 0x000fe20000000000 */
[----:B------:R-:W-:Y:S04]  /*1d7f0*/  @P6 STG.E desc[UR26][R178.64], R16 ;  /* 0x00000010b2006986 */ /* 0x000fe8000c10191a */
[----:B------:R-:W-:Y:S01]  /*1d800*/  ISETP.LT.AND P6, PT, R4, UR4, !P0 ;  /* 0x0000000404007c0c */ /* 0x000fe2000c7c1270 */
[----:B------:R-:W-:Y:S01]  /*1d810*/  VIADD R4, R0, 0x13 ;  /* 0x0000001300047836 */ /* 0x000fe20000000000 */
[----:B------:R-:W-:Y:S01]  /*1d820*/  @P1 STG.E desc[UR26][R176.64], R17 ;  /* 0x00000011b0001986 */ /* 0x000fe2000c10191a */
[----:B------:R-:W1:Y:S03]  /*1d830*/  LDCU UR4, c[0x0][0x39c] ;  /* 0x00007380ff0477ac */ /* 0x000e660008000800 */
[----:B------:R-:W-:Y:S01]  /*1d840*/  ISETP.LT.AND P1, PT, R4, UR6, !P0 ;  /* 0x0000000604007c0c */ /* 0x000fe2000c721270 */
[----:B------:R-:W-:Y:S01]  /*1d850*/  VIADD R4, R0, 0x14 ;  /* 0x0000001400047836 */ /* 0x000fe20000000000 */
[----:B------:R2:W-:Y:S01]  /*1d860*/  @P5 STG.E desc[UR26][R174.64], R18 ;  /* 0x00000012ae005986 */ /* 0x0005e2000c10191a */
[----:B------:R-:W3:Y:S03]  /*1d870*/  LDCU UR6, c[0x0][0x39c] ;  /* 0x00007380ff0677ac */ /* 0x000ee60008000800 */
[----:B------:R-:W-:Y:S01]  /*1d880*/  ISETP.LT.AND P5, PT, R4, UR7, !P0 ;  /* 0x0000000704007c0c */ /* 0x000fe2000c7a1270 */
[----:B------:R-:W-:Y:S01]  /*1d890*/  VIADD R4, R0, 0x15 ;  /* 0x0000001500047836 */ /* 0x000fe20000000000 */
[----:B------:R-:W-:Y:S01]  /*1d8a0*/  @P4 STG.E desc[UR26][R172.64], R19 ;  /* 0x00000013ac004986 */ /* 0x000fe2000c10191a */
[----:B------:R-:W5:Y:S03]  /*1d8b0*/  LDCU UR7, c[0x0][0x39c] ;  /* 0x00007380ff0777ac */ /* 0x000f660008000800 */
[----:B----4-:R-:W-:Y:S01]  /*1d8c0*/  ISETP.LT.AND P4, PT, R4, UR8, !P0 ;  /* 0x0000000804007c0c */ /* 0x010fe2000c781270 */
[C---:B------:R-:W-:Y:S01]  /*1d8d0*/  VIADD R4, R0.reuse, 0x16 ;  /* 0x0000001600047836 */ /* 0x040fe20000000000 */
[----:B------:R-:W-:Y:S01]  /*1d8e0*/  @P3 STG.E desc[UR26][R170.64], R20 ;  /* 0x00000014aa003986 */ /* 0x000fe2000c10191a */
[----:B------:R-:W4:Y:S01]  /*1d8f0*/  LDCU UR8, c[0x0][0x39c] ;  /* 0x00007380ff0877ac */ /* 0x000f220008000800 */
[----:B--2---:R-:W-:-:S02]  /*1d900*/  VIADD R18, R0, 0x7e ;  /* 0x0000007e00127836 */ /* 0x004fc40000000000 */
[----:B-1----:R-:W-:Y:S01]  /*1d910*/  ISETP.LT.AND P3, PT, R4, UR4, !P0 ;  /* 0x0000000404007c0c */ /* 0x002fe2000c761270 */
[----:B------:R-:W-:Y:S01]  /*1d920*/  VIADD R4, R0, 0x17 ;  /* 0x0000001700047836 */ /* 0x000fe20000000000 */
[----:B------:R-:W-:Y:S01]  /*1d930*/  @P2 STG.E desc[UR26][R168.64], R21 ;  /* 0x00000015a8002986 */ /* 0x000fe2000c10191a */
[----:B------:R-:W1:Y:S03]  /*1d940*/  LDCU UR4, c[0x0][0x39c] ;  /* 0x00007380ff0477ac */ /* 0x000e660008000800 */
[----:B---3--:R-:W-:Y:S01]  /*1d950*/  ISETP.LT.AND P2, PT, R4, UR6, !P0 ;  /* 0x0000000604007c0c */ /* 0x008fe2000c741270 */
[----:B------:R-:W-:Y:S01]  /*1d960*/  VIADD R4, R0, 0x18 ;  /* 0x0000001800047836 */ /* 0x000fe20000000000 */
[----:B------:R-:W-:Y:S01]  /*1d970*/  @P6 STG.E desc[UR26][R166.64], R22 ;  /* 0x00000016a6006986 */ /* 0x000fe2000c10191a */
[----:B------:R-:W2:Y:S03]  /*1d980*/  LDCU UR6, c[0x0][0x39c] ;  /* 0x00007380ff0677ac */ /* 0x000ea60008000800 */
[----:B-----5:R-:W-:Y:S01]  /*1d990*/  ISETP.LT.AND P6, PT, R4, UR7, !P0 ;  /* 0x0000000704007c0c */ /* 0x020fe2000c7c1270 */
[----:B------:R-:W-:Y:S01]  /*1d9a0*/  VIADD R4, R0, 0x19 ;  /* 0x0000001900047836 */ /* 0x000fe20000000000 */
[----:B------:R-:W-:Y:S01]  /*1d9b0*/  @P1 STG.E desc[UR26][R164.64], R23 ;  /* 0x00000017a4001986 */ /* 0x000fe2000c10191a */
[----:B------:R-:W3:Y:S03]  /*1d9c0*/  LDCU UR7, c[0x0][0x39c] ;  /* 0x00007380ff0777ac */ /* 0x000ee60008000800 */
[----:B----4-:R-:W-:Y:S01]  /*1d9d0*/  ISETP.LT.AND P1, PT, R4, UR8, !P0 ;  /* 0x0000000804007c0c */ /* 0x010fe2000c721270 */
[----:B------:R-:W-:Y:S01]  /*1d9e0*/  VIADD R4, R0, 0x1a ;  /* 0x0000001a00047836 */ /* 0x000fe20000000000 */
[----:B------:R-:W4:Y:S01]  /*1d9f0*/  LDCU UR8, c[0x0][0x39c] ;  /* 0x00007380ff0877ac */ /* 0x000f220008000800 */
[----:B------:R-:W-:Y:S03]  /*1da00*/  @P5 STG.E desc[UR26][R162.64], R24 ;  /* 0x00000018a2005986 */ /* 0x000fe6000c10191a */
[----:B-1----:R-:W-:Y:S01]  /*1da10*/  ISETP.LT.AND P5, PT, R4, UR4, !P0 ;  /* 0x0000000404007c0c */ /* 0x002fe2000c7a1270 */
[----:B------:R-:W-:Y:S01]  /*1da20*/  VIADD R4, R0, 0x1b ;  /* 0x0000001b00047836 */ /* 0x000fe20000000000 */
[----:B------:R-:W1:Y:S01]  /*1da30*/  LDCU UR4, c[0x0][0x39c] ;  /* 0x00007380ff0477ac */ /* 0x000e620008000800 */
[----:B------:R-:W-:Y:S03]  /*1da40*/  @P4 STG.E desc[UR26][R160.64], R25 ;  /* 0x00000019a0004986 */ /* 0x000fe6000c10191a */
[----:B--2---:R-:W-:Y:S01]  /*1da50*/  ISETP.LT.AND P4, PT, R4, UR6, !P0 ;  /* 0x0000000604007c0c */ /* 0x004fe2000c781270 */
[----:B------:R-:W2:Y:S01]  /*1da60*/  LDCU UR6, c[0x0][0x39c] ;  /* 0x00007380ff0677ac */ /* 0x000ea20008000800 */
[C---:B------:R-:W-:Y:S01]  /*1da70*/  VIADD R4, R0.reuse, 0x1d ;  /* 0x0000001d00047836 */ /* 0x040fe20000000000 */
[----:B------:R-:W-:Y:S01]  /*1da80*/  @P3 STG.E desc[UR26][R156.64], R26 ;  /* 0x0000001a9c003986 */ /* 0x000fe2000c10191a */
[----:B---3--:R-:W-:Y:S01]  /*1da90*/  ISETP.LT.AND P3, PT, R5, UR7, !P0 ;  /* 0x0000000705007c0c */ /* 0x008fe2000c761270 */
[----:B------:R-:W3:Y:S01]  /*1daa0*/  LDCU UR7, c[0x0][0x39c] ;  /* 0x00007380ff0777ac */ /* 0x000ee20008000800 */
[----:B------:R-:W-:Y:S01]  /*1dab0*/  VIADD R5, R0, 0x1f ;  /* 0x0000001f00057836 */ /* 0x000fe20000000000 */
[----:B------:R-:W-:Y:S01]  /*1dac0*/  @P2 STG.E desc[UR26][R158.64], R27 ;  /* 0x0000001b9e002986 */ /* 0x000fe2000c10191a */
[----:B----4-:R-:W-:Y:S01]  /*1dad0*/  ISETP.LT.AND P2, PT, R4, UR8, !P0 ;  /* 0x0000000804007c0c */ /* 0x010fe2000c741270 */
[----:B------:R-:W4:Y:S01]  /*1dae0*/  LDCU UR8, c[0x0][0x39c] ;  /* 0x00007380ff0877ac */ /* 0x000f220008000800 */
[----:B------:R-:W-:Y:S01]  /*1daf0*/  VIADD R4, R0, 0x1e ;  /* 0x0000001e00047836 */ /* 0x000fe20000000000 */
[----:B------:R-:W-:Y:S04]  /*1db00*/  @P6 STG.E desc[UR26][R154.64], R28 ;  /* 0x0000001c9a006986 */ /* 0x000fe8000c10191a */
[----:B-1----:R-:W-:Y:S01]  /*1db10*/  ISETP.LT.AND P6, PT, R4, UR4, !P0 ;  /* 0x0000000404007c0c */ /* 0x002fe2000c7c1270 */
[C---:B------:R-:W-:Y:S01]  /*1db20*/  VIADD R4, R0.reuse, 0x20 ;  /* 0x0000002000047836 */ /* 0x040fe20000000000 */
[----:B------:R-:W1:Y:S01]  /*1db30*/  LDCU UR4, c[0x0][0x39c] ;  /* 0x00007380ff0477ac */ /* 0x000e620008000800 */
[----:B------:R-:W-:Y:S01]  /*1db40*/  @P1 STG.E desc[UR26][R150.64], R29 ;  /* 0x0000001d96001986 */ /* 0x000fe2000c10191a */
[----:B--2---:R-:W-:Y:S01]  /*1db50*/  ISETP.LT.AND P1, PT, R5, UR6, !P0 ;  /* 0x0000000605007c0c */ /* 0x004fe2000c721270 */
[----:B------:R-:W-:Y:S01]  /*1db60*/  VIADD R5, R0, 0x21 ;  /* 0x0000002100057836 */ /* 0x000fe20000000000 */
[----:B------:R-:W2:Y:S01]  /*1db70*/  LDCU UR6, c[0x0][0x39c] ;  /* 0x00007380ff0677ac */ /* 0x000ea20008000800 */
[----:B------:R-:W-:Y:S01]  /*1db80*/  @P5 STG.E desc[UR26][R152.64], R30 ;  /* 0x0000001e98005986 */ /* 0x000fe2000c10191a */
[----:B------:R-:W-:Y:S01]  /*1db90*/  ISETP.LT.AND P5, PT, R4, UR9, !P0 ;  /* 0x0000000904007c0c */ /* 0x000fe2000c7a1270 */
[----:B------:R-:W-:-:S02]  /*1dba0*/  VIADD R4, R0, 0x22 ;  /* 0x0000002200047836 */ /* 0x000fc40000000000 */
[----:B------:R-:W-:Y:S01]  /*1dbb0*/  @P4 STG.E desc[UR26][R146.64], R31 ;  /* 0x0000001f92004986 */ /* 0x000fe2000c10191a */
[----:B---3--:R-:W-:Y:S01]  /*1dbc0*/  ISETP.LT.AND P4, PT, R5, UR7, !P0 ;  /* 0x0000000705007c0c */ /* 0x008fe2000c781270 */
[----:B------:R-:W3:Y:S02]  /*1dbd0*/  LDCU UR7, c[0x0][0x39c] ;  /* 0x00007380ff0777ac */ /* 0x000ee40008000800 */
[----:B------:R-:W-:Y:S01]  /*1dbe0*/  @P3 STG.E desc[UR26][R148.64], R32 ;  /* 0x0000002094003986 */ /* 0x000fe2000c10191a */
[----:B----4-:R-:W-:-:S03]  /*1dbf0*/  ISETP.LT.AND P3, PT, R4, UR8, !P0 ;  /* 0x0000000804007c0c */ /* 0x010fc6000c761270 */
[----:B------:R-:W-:Y:S01]  /*1dc00*/  @P2 STG.E desc[UR26][R144.64], R33 ;  /* 0x0000002190002986 */ /* 0x000fe2000c10191a */
[----:B------:R-:W-:-:S03]  /*1dc10*/  LEA R4, P2, R194, R3, 0x2 ;  /* 0x00000003c2047211 */ /* 0x000fc600078410ff */
[----:B------:R-:W-:Y:S01]  /*1dc20*/  @P6 STG.E desc[UR26][R142.64], R34 ;  /* 0x000000228e006986 */ /* 0x000fe2000c10191a */
[-C--:B------:R-:W-:Y:S02]  /*1dc30*/  LEA.HI.X.SX32 R5, R194, R2.reuse, 0x2, P2 ;  /* 0x00000002c2057211 */ /* 0x080fe400010f16ff */
[----:B-1----:R-:W-:Y:S01]  /*1dc40*/  ISETP.LT.AND P2, PT, R7, UR4, !P0 ;  /* 0x0000000407007c0c */ /* 0x002fe2000c741270 */
[----:B------:R-:W1:Y:S01]  /*1dc50*/  LDCU UR4, c[0x0][0x39c] ;  /* 0x00007380ff0477ac */ /* 0x000e620008000800 */
[CC--:B------:R-:W-:Y:S01]  /*1dc60*/  LEA R6, P6, R8.reuse, R3.reuse, 0x2 ;  /* 0x0000000308067211 */ /* 0x0c0fe200078c10ff */
[----:B------:R4:W-:Y:S01]  /*1dc70*/  @P1 STG.E desc[UR26][R4.64], R35 ;  /* 0x0000002304001986 */ /* 0x0009e2000c10191a */
[----:B--2---:R-:W-:Y:S01]  /*1dc80*/  ISETP.LT.AND P1, PT, R9, UR6, !P0 ;  /* 0x0000000609007c0c */ /* 0x004fe2000c721270 */
[C---:B------:R-:W-:Y:S01]  /*1dc90*/  VIADD R9, R8.reuse, UR5 ;  /* 0x0000000508097c36 */ /* 0x040fe20008000000 */
[-C--:B------:R-:W-:Y:S01]  /*1dca0*/  LEA.HI.X.SX32 R7, R8, R2.reuse, 0x2, P6 ;  /* 0x0000000208077211 */ /* 0x080fe200030f16ff */
[----:B------:R-:W2:Y:S02]  /*1dcb0*/  LDCU UR6, c[0x0][0x39c] ;  /* 0x00007380ff0677ac */ /* 0x000ea40008000800 */
[C---:B------:R-:W-:Y:S01]  /*1dcc0*/  VIADD R10, R9.reuse, UR5 ;  /* 0x00000005090a7c36 */ /* 0x040fe20008000000 */
[-C--:B------:R-:W-:Y:S01]  /*1dcd0*/  LEA R8, P6, R9, R3.reuse, 0x2 ;  /* 0x0000000309087211 */ /* 0x080fe200078c10ff */
[----:B------:R5:W-:Y:S01]  /*1dce0*/  @P5 STG.E desc[UR26][R6.64], R36 ;  /* 0x0000002406005986 */ /* 0x000be2000c10191a */
[----:B---3--:R-:W-:Y:S01]  /*1dcf0*/  ISETP.LT.AND P5, PT, R11, UR7, !P0 ;  /* 0x000000070b007c0c */ /* 0x008fe2000c7a1270 */
[----:B------:R-:W3:Y:S01]  /*1dd00*/  LDCU UR7, c[0x0][0x39c] ;  /* 0x00007380ff0777ac */ /* 0x000ee20008000800 */
[----:B------:R-:W-:Y:S01]  /*1dd10*/  LEA.HI.X.SX32 R9, R9, R2, 0x2, P6 ;  /* 0x0000000209097211 */ /* 0x000fe200030f16ff */
[C---:B------:R-:W-:Y:S01]  /*1dd20*/  VIADD R11, R10.reuse, UR5 ;  /* 0x000000050a0b7c36 */ /* 0x040fe20008000000 */
[----:B----4-:R-:W-:-:S03]  /*1dd30*/  LEA R4, P6, R10, R3, 0x2 ;  /* 0x000000030a047211 */ /* 0x010fc600078c10ff */
[----:B------:R4:W-:Y:S01]  /*1dd40*/  @P4 STG.E desc[UR26][R8.64], R37 ;  /* 0x0000002508004986 */ /* 0x0009e2000c10191a */
[-C--:B------:R-:W-:Y:S02]  /*1dd50*/  LEA.HI.X.SX32 R5, R10, R2.reuse, 0x2, P6 ;  /* 0x000000020a057211 */ /* 0x080fe400030f16ff */
[----:B-1----:R-:W-:Y:S01]  /*1dd60*/  ISETP.LT.AND P4, PT, R12, UR4, !P0 ;  /* 0x000000040c007c0c */ /* 0x002fe2000c781270 */
[C---:B------:R-:W-:Y:S01]  /*1dd70*/  VIADD R12, R11.reuse, UR5 ;  /* 0x000000050b0c7c36 */ /* 0x040fe20008000000 */
[-C--:B-----5:R-:W-:Y:S01]  /*1dd80*/  LEA R6, P6, R11, R3.reuse, 0x2 ;  /* 0x000000030b067211 */ /* 0x0a0fe200078c10ff */
[----:B------:R-:W1:Y:S01]  /*1dd90*/  LDCU UR4, c[0x0][0x39c] ;  /* 0x00007380ff0477ac */ /* 0x000e620008000800 */
[----:B------:R5:W-:Y:S01]  /*1dda0*/  @P3 STG.E desc[UR26][R4.64], R38 ;  /* 0x0000002604003986 */ /* 0x000be2000c10191a */
[----:B--2---:R-:W-:Y:S01]  /*1ddb0*/  ISETP.LT.AND P3, PT, R13, UR6, !P0 ;  /* 0x000000060d007c0c */ /* 0x004fe2000c761270 */
[----:B------:R-:W-:Y:S01]  /*1ddc0*/  VIADD R13, R0, 0x28 ;  /* 0x00000028000d7836 */ /* 0x000fe20000000000 */
[----:B------:R-:W-:Y:S01]  /*1ddd0*/  LEA.HI.X.SX32 R7, R11, R2, 0x2, P6 ;  /* 0x000000020b077211 */ /* 0x000fe200030f16ff */
[----:B------:R-:W2:Y:S01]  /*1dde0*/  LDCU UR6, c[0x0][0x39c] ;  /* 0x00007380ff0677ac */ /* 0x000ea20008000800 */
[----:B------:R-:W-:Y:S01]  /*1ddf0*/  LEA R10, P6, R12, R3, 0x2 ;  /* 0x000000030c0a7211 */ /* 0x000fe200078c10ff */
[----:B----4-:R-:W-:-:S02]  /*1de00*/  VIADD R9, R0, 0x29 ;  /* 0x0000002900097836 */ /* 0x010fc40000000000 */
[----:B------:R4:W-:Y:S01]  /*1de10*/  @P2 STG.E desc[UR26][R6.64], R39 ;  /* 0x0000002706002986 */ /* 0x0009e2000c10191a */
[C---:B------:R-:W-:Y:S01]  /*1de20*/  LEA.HI.X.SX32 R11, R12.reuse, R2, 0x2, P6 ;  /* 0x000000020c0b7211 */ /* 0x040fe200030f16ff */
[----:B------:R-:W-:Y:S01]  /*1de30*/  VIADD R12, R12, UR5 ;  /* 0x000000050c0c7c36 */ /* 0x000fe20008000000 */
[----:B---3--:R-:W-:Y:S01]  /*1de40*/  ISETP.LT.AND P2, PT, R13, UR7, !P0 ;  /* 0x000000070d007c0c */ /* 0x008fe2000c741270 */
[----:B------:R-:W3:Y:S02]  /*1de50*/  LDCU UR7, c[0x0][0x39c] ;  /* 0x00007380ff0777ac */ /* 0x000ee40008000800 */
[----:B------:R2:W-:Y:S01]  /*1de60*/  @P1 STG.E desc[UR26][R10.64], R40 ;  /* 0x000000280a001986 */ /* 0x0005e2000c10191a */
[C---:B------:R-:W-:Y:S01]  /*1de70*/  VIADD R13, R12.reuse, UR5 ;  /* 0x000000050c0d7c36 */ /* 0x040fe20008000000 */
[----:B-----5:R-:W-:-:S04]  /*1de80*/  LEA R4, P1, R12, R3, 0x2 ;  /* 0x000000030c047211 */ /* 0x020fc800078210ff */
[-C--:B------:R-:W-:Y:S01]  /*1de90*/  LEA.HI.X.SX32 R5, R12, R2.reuse, 0x2, P1 ;  /* 0x000000020c057211 */ /* 0x080fe200008f16ff */
[----:B----4-:R-:W-:Y:S01]  /*1dea0*/  VIADD R6, R0, 0x2a ;  /* 0x0000002a00067836 */ /* 0x010fe20000000000 */
[-C--:B------:R-:W-:Y:S02]  /*1deb0*/  LEA R8, P6, R13, R3.reuse, 0x2 ;  /* 0x000000030d087211 */ /* 0x080fe400078c10ff */
[----:B-1----:R-:W-:Y:S01]  /*1dec0*/  ISETP.LT.AND P1, PT, R9, UR4, !P0 ;  /* 0x0000000409007c0c */ /* 0x002fe2000c721270 */
[----:B------:R-:W1:Y:S01]  /*1ded0*/  LDCU UR4, c[0x0][0x39c] ;  /* 0x00007380ff0477ac */ /* 0x000e620008000800 */
[C---:B------:R-:W-:Y:S01]  /*1dee0*/  LEA.HI.X.SX32 R9, R13.reuse, R2, 0x2, P6 ;  /* 0x000000020d097211 */ /* 0x040fe200030f16ff */
[----:B------:R-:W-:Y:S01]  /*1def0*/  VIADD R13, R13, UR5 ;  /* 0x000000050d0d7c36 */ /* 0x000fe20008000000 */
[----:B------:R4:W-:Y:S01]  /*1df00*/  @P5 STG.E desc[UR26][R4.64], R41 ;  /* 0x0000002904005986 */ /* 0x0009e2000c10191a */
[----:B--2---:R-:W-:Y:S01]  /*1df10*/  ISETP.LT.AND P5, PT, R6, UR6, !P0 ;  /* 0x0000000606007c0c */ /* 0x004fe2000c7a1270 */
[----:B------:R-:W-:Y:S01]  /*1df20*/  VIADD R11, R0, 0x2b ;  /* 0x0000002b000b7836 */ /* 0x000fe20000000000 */
[----:B------:R-:W2:Y:S01]  /*1df30*/  LDCU UR6, c[0x0][0x39c] ;  /* 0x00007380ff0677ac */ /* 0x000ea20008000800 */
[----:B------:R5:W-:Y:S01]  /*1df40*/  @P4 STG.E desc[UR26][R8.64], R42 ;  /* 0x0000002a08004986 */ /* 0x000be2000c10191a */
[C---:B------:R-:W-:Y:S01]  /*1df50*/  LEA R6, P4, R13.reuse, R3, 0x2 ;  /* 0x000000030d067211 */ /* 0x040fe200078810ff */
[----:B------:R-:W-:-:S03]  /*1df60*/  VIADD R10, R13, UR5 ;  /* 0x000000050d0a7c36 */ /* 0x000fc60008000000 */
[-C--:B------:R-:W-:Y:S01]  /*1df70*/  LEA.HI.X.SX32 R7, R13, R2.reuse, 0x2, P4 ;  /* 0x000000020d077211 */ /* 0x080fe200020f16ff */
[C---:B------:R-:W-:Y:S01]  /*1df80*/  VIADD R13, R0.reuse, 0x34 ;  /* 0x00000034000d7836 */ /* 0x040fe20000000000 */
[----:B---3--:R-:W-:Y:S01]  /*1df90*/  ISETP.LT.AND P4, PT, R11, UR7, !P0 ;  /* 0x000000070b007c0c */ /* 0x008fe2000c781270 */
[----:B----4-:R-:W-:Y:S01]  /*1dfa0*/  VIADD R5, R0, 0x2c ;  /* 0x0000002c00057836 */ /* 0x010fe20000000000 */
[----:B------:R-:W3:Y:S01]  /*1dfb0*/  LDCU UR7, c[0x0][0x39c] ;  /* 0x00007380ff0777ac */ /* 0x000ee20008000800 */
[CC--:B------:R-:W-:Y:S01]  /*1dfc0*/  LEA R4, P6, R10.reuse, R3.reuse, 0x2 ;  /* 0x000000030a047211 */ /* 0x0c0fe200078c10ff */
[----:B------:R4:W-:Y:S01]  /*1dfd0*/  @P3 STG.E desc[UR26][R6.64], R43 ;  /* 0x0000002b06003986 */ /* 0x0009e2000c10191a */
[C---:B-----5:R-:W-:Y:S01]  /*1dfe0*/  VIADD R9, R10.reuse, UR5 ;  /* 0x000000050a097c36 */ /* 0x060fe20008000000 */
[----:B-1----:R-:W-:Y:S01]  /*1dff0*/  ISETP.LT.AND P3, PT, R5, UR4, !P0 ;  /* 0x0000000405007c0c */ /* 0x002fe2000c761270 */
[----:B------:R-:W1:Y:S01]  /*1e000*/  LDCU UR4, c[0x0][0x39c] ;  /* 0x00007380ff0477ac */ /* 0x000e620008000800 */
[----:B------:R-:W-:Y:S01]  /*1e010*/  LEA.HI.X.SX32 R5, R10, R2, 0x2, P6 ;  /* 0x000000020a057211 */ /* 0x000fe200030f16ff */
[C---:B------:R-:W-:Y:S01]  /*1e020*/  VIADD R12, R9.reuse, UR5 ;  /* 0x00000005090c7c36 */ /* 0x040fe20008000000 */
[----:B------:R-:W-:Y:S01]  /*1e030*/  LEA R8, P6, R9, R3, 0x2 ;  /* 0x0000000309087211 */ /* 0x000fe200078c10ff */
[----:B------:R-:W-:-:S02]  /*1e040*/  VIADD R11, R0, 0x2d ;  /* 0x0000002d000b7836 */ /* 0x000fc40000000000 */
[----:B------:R5:W-:Y:S01]  /*1e050*/  @P2 STG.E desc[UR26][R4.64], R44 ;  /* 0x0000002c04002986 */ /* 0x000be2000c10191a */
[-C--:B------:R-:W-:Y:S02]  /*1e060*/  LEA.HI.X.SX32 R9, R9, R2.reuse, 0x2, P6 ;  /* 0x0000000209097211 */ /* 0x080fe400030f16ff */
[-C--:B------:R-:W-:Y:S01]  /*1e070*/  LEA R10, P6, R12, R3.reuse, 0x2 ;  /* 0x000000030c0a7211 */ /* 0x080fe200078c10ff */
[----:B----4-:R-:W-:Y:S01]  /*1e080*/  VIADD R6, R0, 0x2e ;  /* 0x0000002e00067836 */ /* 0x010fe20000000000 */
[----:B--2---:R-:W-:Y:S01]  /*1e090*/  ISETP.LT.AND P2, PT, R11, UR6, !P0 ;  /* 0x000000060b007c0c */ /* 0x004fe2000c741270 */
[----:B------:R-:W2:Y:S01]  /*1e0a0*/  LDCU UR6, c[0x0][0x39c] ;  /* 0x00007380ff0677ac */ /* 0x000ea20008000800 */
[CC--:B------:R-:W-:Y:S01]  /*1e0b0*/  LEA.HI.X.SX32 R11, R12.reuse, R2.reuse, 0x2, P6 ;  /* 0x000000020c0b7211 */ /* 0x0c0fe200030f16ff */
[----:B------:R-:W-:Y:S01]  /*1e0c0*/  VIADD R12, R12, UR5 ;  /* 0x000000050c0c7c36 */ /* 0x000fe20008000000 */
[----:B------:R4:W-:Y:S01]  /*1e0d0*/  @P1 STG.E desc[UR26][R8.64], R45 ;  /* 0x0000002d08001986 */ /* 0x0009e2000c10191a */
[----:B---3--:R-:W-:Y:S01]  /*1e0e0*/  ISETP.LT.AND P1, PT, R6, UR7, !P0 ;  /* 0x0000000706007c0c */ /* 0x008fe2000c721270 */
[----:B------:R-:W-:Y:S01]  /*1e0f0*/  VIADD R6, R0, 0x2f ;  /* 0x0000002f00067836 */ /* 0x000fe20000000000 */
[----:B------:R-:W3:Y:S01]  /*1e100*/  LDCU UR7, c[0x0][0x39c] ;  /* 0x00007380ff0777ac */ /* 0x000ee20008000800 */
[CC--:B-----5:R-:W-:Y:S01]  /*1e110*/  LEA R4, P6, R12.reuse, R3.reuse, 0x2 ;  /* 0x000000030c047211 */ /* 0x0e0fe200078c10ff */
[----:B------:R-:W-:Y:S01]  /*1e120*/  VIADD R7, R12, UR5 ;  /* 0x000000050c077c36 */ /* 0x000fe20008000000 */
[----:B------:R5:W-:Y:S01]  /*1e130*/  @P5 STG.E desc[UR26][R10.64], R46 ;  /* 0x0000002e0a005986 */ /* 0x000be2000c10191a */
[----:B-1----:R-:W-:Y:S01]  /*1e140*/  ISETP.LT.AND P5, PT, R6, UR4, !P0 ;  /* 0x0000000406007c0c */ /* 0x002fe2000c7a1270 */
[----:B------:R-:W1:Y:S01]  /*1e150*/  LDCU UR4, c[0x0][0x39c] ;  /* 0x00007380ff0477ac */ /* 0x000e620008000800 */
[----:B------:R-:W-:Y:S01]  /*1e160*/  LEA.HI.X.SX32 R5, R12, R2, 0x2, P6 ;  /* 0x000000020c057211 */ /* 0x000fe200030f16ff */
[C---:B------:R-:W-:Y:S01]  /*1e170*/  VIADD R12, R7.reuse, UR5 ;  /* 0x00000005070c7c36 */ /* 0x040fe20008000000 */
[----:B------:R-:W-:Y:S01]  /*1e180*/  LEA R6, P6, R7, R3, 0x2 ;  /* 0x0000000307067211 */ /* 0x000fe200078c10ff */
[----:B----4-:R-:W-:-:S02]  /*1e190*/  VIADD R9, R0, 0x30 ;  /* 0x0000003000097836 */ /* 0x010fc40000000000 */
[----:B------:R4:W-:Y:S01]  /*1e1a0*/  @P4 STG.E desc[UR26][R4.64], R47 ;  /* 0x0000002f04004986 */ /* 0x0009e2000c10191a */
[-C--:B------:R-:W-:Y:S02]  /*1e1b0*/  LEA.HI.X.SX32 R7, R7, R2.reuse, 0x2, P6 ;  /* 0x0000000207077211 */ /* 0x080fe400030f16ff */
[-C--:B------:R-:W-:Y:S01]  /*1e1c0*/  LEA R8, P6, R12, R3.reuse, 0x2 ;  /* 0x000000030c087211 */ /* 0x080fe200078c10ff */
[----:B-----5:R-:W-:Y:S01]  /*1e1d0*/  VIADD R10, R0, 0x31 ;  /* 0x00000031000a7836 */ /* 0x020fe20000000000 */
        /* <DEDUP_REMOVED lines=8> */
[CC--:B----4-:R-:W-:Y:S01]  /*1e260*/  LEA R4, P6, R12.reuse, R3.reuse, 0x2 ;  /* 0x000000030c047211 */ /* 0x0d0fe200078c10ff */
[C---:B------:R-:W-:Y:S01]  /*1e270*/  VIADD R10, R12.reuse, UR5 ;  /* 0x000000050c0a7c36 */ /* 0x040fe20008000000 */
[----:B------:R4:W-:Y:S01]  /*1e280*/  @P2 STG.E desc[UR26][R8.64], R49 ;  /* 0x0000003108002986 */ /* 0x0009e2000c10191a */
[----:B-1----:R-:W-:Y:S01]  /*1e290*/  ISETP.LT.AND P2, PT, R11, UR4, !P0 ;  /* 0x000000040b007c0c */ /* 0x002fe2000c741270 */
[----:B------:R-:W1:Y:S01]  /*1e2a0*/  LDCU UR4, c[0x0][0x39c] ;  /* 0x00007380ff0477ac */ /* 0x000e620008000800 */
[----:B------:R-:W-:Y:S01]  /*1e2b0*/  LEA.HI.X.SX32 R5, R12, R2, 0x2, P6 ;  /* 0x000000020c057211 */ /* 0x000fe200030f16ff */
[----:B------:R-:W-:Y:S01]  /*1e2c0*/  VIADD R12, R0, 0x33 ;  /* 0x00000033000c7836 */ /* 0x000fe20000000000 */
[C---:B-----5:R-:W-:Y:S01]  /*1e2d0*/  LEA R6, P6, R10.reuse, R3, 0x2 ;  /* 0x000000030a067211 */ /* 0x060fe200078c10ff */
[----:B------:R-:W-:-:S02]  /*1e2e0*/  VIADD R11, R10, UR5 ;  /* 0x000000050a0b7c36 */ /* 0x000fc40008000000 */
[----:B------:R5:W-:Y:S01]  /*1e2f0*/  @P1 STG.E desc[UR26][R4.64], R50 ;  /* 0x0000003204001986 */ /* 0x000be2000c10191a */
[----:B--2---:R-:W-:Y:S01]  /*1e300*/  ISETP.LT.AND P1, PT, R12, UR6, !P0 ;  /* 0x000000060c007c0c */ /* 0x004fe2000c721270 */
[----:B------:R-:W2:Y:S01]  /*1e310*/  LDCU UR6, c[0x0][0x39c] ;  /* 0x00007380ff0677ac */ /* 0x000ea20008000800 */
[----:B------:R-:W-:Y:S01]  /*1e320*/  LEA.HI.X.SX32 R7, R10, R2, 0x2, P6 ;  /* 0x000000020a077211 */ /* 0x000fe200030f16ff */
[C---:B------:R-:W-:Y:S01]  /*1e330*/  VIADD R12, R11.reuse, UR5 ;  /* 0x000000050b0c7c36 */ /* 0x040fe20008000000 */
[----:B----4-:R-:W-:-:S03]  /*1e340*/  LEA R8, P6, R11, R3, 0x2 ;  /* 0x000000030b087211 */ /* 0x010fc600078c10ff */
[----:B------:R4:W-:Y:S01]  /*1e350*/  @P5 STG.E desc[UR26][R6.64], R51 ;  /* 0x0000003306005986 */ /* 0x0009e2000c10191a */
[-C--:B------:R-:W-:Y:S02]  /*1e360*/  LEA.HI.X.SX32 R9, R11, R2.reuse, 0x2, P6 ;  /* 0x000000020b097211 */ /* 0x080fe400030f16ff */
[-C--:B------:R-:W-:Y:S02]  /*1e370*/  LEA R10, P6, R12, R3.reuse, 0x2 ;  /* 0x000000030c0a7211 */ /* 0x080fe400078c10ff */
[----:B---3--:R-:W-:Y:S01]  /*1e380*/  ISETP.LT.AND P5, PT, R13, UR7, !P0 ;  /* 0x000000070d007c0c */ /* 0x008fe2000c7a1270 */
[----:B------:R-:W-:Y:S01]  /*1e390*/  VIADD R13, R0, 0x35 ;  /* 0x00000035000d7836 */ /* 0x000fe20000000000 */
[C---:B------:R-:W-:Y:S01]  /*1e3a0*/  LEA.HI.X.SX32 R11, R12.reuse, R2, 0x2, P6 ;  /* 0x000000020c0b7211 */ /* 0x040fe200030f16ff */
[----:B------:R-:W3:Y:S01]  /*1e3b0*/  LDCU UR7, c[0x0][0x39c] ;  /* 0x00007380ff0777ac */ /* 0x000ee20008000800 */
[----:B------:R-:W-:Y:S01]  /*1e3c0*/  VIADD R12, R12, UR5 ;  /* 0x000000050c0c7c36 */ /* 0x000fe20008000000 */
[----:B------:R2:W-:Y:S01]  /*1e3d0*/  @P4 STG.E desc[UR26][R8.64], R52 ;  /* 0x0000003408004986 */ /* 0x0005e2000c10191a */
[----:B-1----:R-:W-:Y:S01]  /*1e3e0*/  ISETP.LT.AND P4, PT, R13, UR4, !P0 ;  /* 0x000000040d007c0c */ /* 0x002fe2000c781270 */
[----:B------:R-:W1:Y:S01]  /*1e3f0*/  LDCU UR4, c[0x0][0x39c] ;  /* 0x00007380ff0477ac */ /* 0x000e620008000800 */
[C---:B------:R-:W-:Y:S01]  /*1e400*/  VIADD R13, R12.reuse, UR5 ;  /* 0x000000050c0d7c36 */ /* 0x040fe20008000000 */
[----:B------:R3:W-:Y:S01]  /*1e410*/  @P3 STG.E desc[UR26][R10.64], R53 ;  /* 0x000000350a003986 */ /* 0x0007e2000c10191a */
[----:B-----5:R-:W-:Y:S01]  /*1e420*/  LEA R4, P3, R12, R3, 0x2 ;  /* 0x000000030c047211 */ /* 0x020fe200078610ff */
[----:B----4-:R-:W-:-:S02]  /*1e430*/  VIADD R7, R0, 0x36 ;  /* 0x0000003600077836 */ /* 0x010fc40000000000 */
[-C--:B------:R-:W-:Y:S02]  /*1e440*/  LEA R6, P6, R13, R3.reuse, 0x2 ;  /* 0x000000030d067211 */ /* 0x080fe400078c10ff */
[-C--:B------:R-:W-:Y:S02]  /*1e450*/  LEA.HI.X.SX32 R5, R12, R2.reuse, 0x2, P3 ;  /* 0x000000020c057211 */ /* 0x080fe400018f16ff */
[----:B--2---:R-:W-:Y:S01]  /*1e460*/  ISETP.LT.AND P3, PT, R7, UR6, !P0 ;  /* 0x0000000607007c0c */ /* 0x004fe2000c761270 */
[----:B------:R-:W2:Y:S01]  /*1e470*/  LDCU UR6, c[0x0][0x39c] ;  /* 0x00007380ff0677ac */ /* 0x000ea20008000800 */
[C---:B------:R-:W-:Y:S01]  /*1e480*/  VIADD R8, R0.reuse, 0x37 ;  /* 0x0000003700087836 */ /* 0x040fe20000000000 */
[CC--:B------:R-:W-:Y:S01]  /*1e490*/  LEA.HI.X.SX32 R7, R13.reuse, R2.reuse, 0x2, P6 ;  /* 0x000000020d077211 */ /* 0x0c0fe200030f16ff */
[----:B------:R-:W-:Y:S01]  /*1e4a0*/  VIADD R13, R13, UR5 ;  /* 0x000000050d0d7c36 */ /* 0x000fe20008000000 */
[----:B------:R4:W-:Y:S01]  /*1e4b0*/  @P2 STG.E desc[UR26][R4.64], R54 ;  /* 0x0000003604002986 */ /* 0x0009e2000c10191a */
[----:B---3--:R-:W-:Y:S01]  /*1e4c0*/  VIADD R11, R0, 0x38 ;  /* 0x00000038000b7836 */ /* 0x008fe20000000000 */
[----:B------:R-:W-:Y:S01]  /*1e4d0*/  ISETP.LT.AND P2, PT, R8, UR7, !P0 ;  /* 0x0000000708007c0c */ /* 0x000fe2000c741270 */
[C---:B------:R-:W-:Y:S01]  /*1e4e0*/  VIADD R10, R13.reuse, UR5 ;  /* 0x000000050d0a7c36 */ /* 0x040fe20008000000 */
[----:B------:R3:W-:Y:S01]  /*1e4f0*/  @P1 STG.E desc[UR26][R6.64], R55 ;  /* 0x0000003706001986 */ /* 0x0007e2000c10191a */
[CC--:B------:R-:W-:Y:S01]  /*1e500*/  LEA R8, P1, R13.reuse, R3.reuse, 0x2 ;  /* 0x000000030d087211 */ /* 0x0c0fe200078210ff */
[----:B------:R-:W5:Y:S03]  /*1e510*/  LDCU UR7, c[0x0][0x39c] ;  /* 0x00007380ff0777ac */ /* 0x000f660008000800 */
[----:B------:R-:W-:Y:S01]  /*1e520*/  LEA.HI.X.SX32 R9, R13, R2, 0x2, P1 ;  /* 0x000000020d097211 */ /* 0x000fe200008f16ff */
[C---:B------:R-:W-:Y:S01]  /*1e530*/  VIADD R13, R0.reuse, 0x41 ;  /* 0x00000041000d7836 */ /* 0x040fe20000000000 */
[----:B-1----:R-:W-:Y:S01]  /*1e540*/  ISETP.LT.AND P1, PT, R11, UR4, !P0 ;  /* 0x000000040b007c0c */ /* 0x002fe2000c721270 */
[----:B------:R-:W1:Y:S01]  /*1e550*/  LDCU UR4, c[0x0][0x39c] ;  /* 0x00007380ff0477ac */ /* 0x000e620008000800 */
[----:B----4-:R-:W-:Y:S01]  /*1e560*/  VIADD R5, R0, 0x39 ;  /* 0x0000003900057836 */ /* 0x010fe20000000000 */
[C---:B------:R-:W-:Y:S01]  /*1e570*/  LEA R4, P6, R10.reuse, R3, 0x2 ;  /* 0x000000030a047211 */ /* 0x040fe200078c10ff */
[----:B------:R4:W-:Y:S01]  /*1e580*/  @P5 STG.E desc[UR26][R8.64], R56 ;  /* 0x0000003808005986 */ /* 0x0009e2000c10191a */
[----:B---3--:R-:W-:-:S02]  /*1e590*/  VIADD R7, R10, UR5 ;  /* 0x000000050a077c36 */ /* 0x008fc40008000000 */
[----:B--2---:R-:W-:Y:S01]  /*1e5a0*/  ISETP.LT.AND P5, PT, R5, UR6, !P0 ;  /* 0x0000000605007c0c */ /* 0x004fe2000c7a1270 */
[----:B------:R-:W2:Y:S01]  /*1e5b0*/  LDCU UR6, c[0x0][0x39c] ;  /* 0x00007380ff0677ac */ /* 0x000ea20008000800 */
[-C--:B------:R-:W-:Y:S01]  /*1e5c0*/  LEA.HI.X.SX32 R5, R10, R2.reuse, 0x2, P6 ;  /* 0x000000020a057211 */ /* 0x080fe200030f16ff */
[C---:B------:R-:W-:Y:S01]  /*1e5d0*/  VIADD R12, R7.reuse, UR5 ;  /* 0x00000005070c7c36 */ /* 0x040fe20008000000 */
[CC--:B------:R-:W-:Y:S01]  /*1e5e0*/  LEA R6, P6, R7.reuse, R3.reuse, 0x2 ;  /* 0x0000000307067211 */ /* 0x0c0fe200078c10ff */
[C---:B------:R-:W-:Y:S02]  /*1e5f0*/  VIADD R11, R0.reuse, 0x3a ;  /* 0x0000003a000b7836 */ /* 0x040fe40000000000 */
[----:B------:R3:W-:Y:S01]  /*1e600*/  @P4 STG.E desc[UR26][R4.64], R57 ;  /* 0x0000003904004986 */ /* 0x0007e2000c10191a */
[-C--:B------:R-:W-:Y:S01]  /*1e610*/  LEA.HI.X.SX32 R7, R7, R2.reuse, 0x2, P6 ;  /* 0x0000000207077211 */ /* 0x080fe200030f16ff */
[----:B----4-:R-:W-:Y:S01]  /*1e620*/  VIADD R8, R0, 0x3b ;  /* 0x0000003b00087836 */ /* 0x010fe20000000000 */
[-C--:B------:R-:W-:Y:S01]  /*1e630*/  LEA R10, P6, R12, R3.reuse, 0x2 ;  /* 0x000000030c0a7211 */ /* 0x080fe200078c10ff */
[----:B------:R-:W-:Y:S01]  /*1e640*/  VIADD R9, R0, 0x3c ;  /* 0x0000003c00097836 */ /* 0x000fe20000000000 */
[----:B-----5:R-:W-:Y:S01]  /*1e650*/  ISETP.LT.AND P4, PT, R11, UR7, !P0 ;  /* 0x000000070b007c0c */ /* 0x020fe2000c781270 */
[----:B------:R4:W-:Y:S01]  /*1e660*/  @P3 STG.E desc[UR26][R6.64], R58 ;  /* 0x0000003a06003986 */ /* 0x0009e2000c10191a */
[----:B-1----:R-:W-:Y:S01]  /*1e670*/  ISETP.LT.AND P3, PT, R8, UR4, !P0 ;  /* 0x0000000408007c0c */ /* 0x002fe2000c761270 */
[----:B------:R-:W1:Y:S01]  /*1e680*/  LDCU UR4, c[0x0][0x39c] ;  /* 0x00007380ff0477ac */ /* 0x000e620008000800 */
[CC--:B------:R-:W-:Y:S01]  /*1e690*/  LEA.HI.X.SX32 R11, R12.reuse, R2.reuse, 0x2, P6 ;  /* 0x000000020c0b7211 */ /* 0x0c0fe200030f16ff */
[----:B------:R-:W-:Y:S01]  /*1e6a0*/  VIADD R12, R12, UR5 ;  /* 0x000000050c0c7c36 */ /* 0x000fe20008000000 */
[----:B------:R-:W5:Y:S03]  /*1e6b0*/  LDCU UR7, c[0x0][0x39c] ;  /* 0x00007380ff0777ac */ /* 0x000f660008000800 */
[C---:B------:R-:W-:Y:S01]  /*1e6c0*/  VIADD R8, R12.reuse, UR5 ;  /* 0x000000050c087c36 */ /* 0x040fe20008000000 */
[-C--:B---3--:R-:W-:Y:S01]  /*1e6d0*/  LEA R4, P6, R12, R3.reuse, 0x2 ;  /* 0x000000030c047211 */ /* 0x088fe200078c10ff */
[----:B------:R3:W-:Y:S01]  /*1e6e0*/  @P2 STG.E desc[UR26][R10.64], R59 ;  /* 0x0000003b0a002986 */ /* 0x0007e2000c10191a */
[----:B--2---:R-:W-:Y:S01]  /*1e6f0*/  ISETP.LT.AND P2, PT, R9, UR6, !P0 ;  /* 0x0000000609007c0c */ /* 0x004fe2000c741270 */
[----:B------:R-:W-:Y:S01]  /*1e700*/  VIADD R9, R0, 0x3d ;  /* 0x0000003d00097836 */ /* 0x000fe20000000000 */
[-C--:B------:R-:W-:Y:S01]  /*1e710*/  LEA.HI.X.SX32 R5, R12, R2.reuse, 0x2, P6 ;  /* 0x000000020c057211 */ /* 0x080fe200030f16ff */
[C---:B------:R-:W-:Y:S01]  /*1e720*/  VIADD R12, R8.reuse, UR5 ;  /* 0x00000005080c7c36 */ /* 0x040fe20008000000 */
[C---:B----4-:R-:W-:Y:S01]  /*1e730*/  LEA R6, P6, R8.reuse, R3, 0x2 ;  /* 0x0000000308067211 */ /* 0x050fe200078c10ff */
[----:B------:R-:W2:Y:S02]  /*1e740*/  LDCU UR6, c[0x0][0x39c] ;  /* 0x00007380ff0677ac */ /* 0x000ea40008000800 */
[----:B------:R4:W-:Y:S01]  /*1e750*/  @P1 STG.E desc[UR26][R4.64], R60 ;  /* 0x0000003c04001986 */ /* 0x0009e2000c10191a */
[----:B------:R-:W-:-:S02]  /*1e760*/  LEA.HI.X.SX32 R7, R8, R2, 0x2, P6 ;  /* 0x0000000208077211 */ /* 0x000fc400030f16ff */
[-C--:B------:R-:W-:Y:S01]  /*1e770*/  LEA R8, P6, R12, R3.reuse, 0x2 ;  /* 0x000000030c087211 */ /* 0x080fe200078c10ff */
[----:B---3--:R-:W-:Y:S01]  /*1e780*/  VIADD R10, R0, 0x3e ;  /* 0x0000003e000a7836 */ /* 0x008fe20000000000 */
[----:B-1----:R-:W-:Y:S01]  /*1e790*/  ISETP.LT.AND P1, PT, R9, UR4, !P0 ;  /* 0x0000000409007c0c */ /* 0x002fe2000c721270 */
[----:B------:R-:W1:Y:S01]  /*1e7a0*/  LDCU UR4, c[0x0][0x39c] ;  /* 0x00007380ff0477ac */ /* 0x000e620008000800 */
[CC--:B------:R-:W-:Y:S01]  /*1e7b0*/  LEA.HI.X.SX32 R9, R12.reuse, R2.reuse, 0x2, P6 ;  /* 0x000000020c097211 */ /* 0x0c0fe200030f16ff */
[----:B------:R-:W-:Y:S01]  /*1e7c0*/  VIADD R12, R12, UR5 ;  /* 0x000000050c0c7c36 */ /* 0x000fe20008000000 */
[----:B------:R3:W-:Y:S01]  /*1e7d0*/  @P5 STG.E desc[UR26][R6.64], R61 ;  /* 0x0000003d06005986 */ /* 0x0007e2000c10191a */
[----:B-----5:R-:W-:Y:S01]  /*1e7e0*/  ISETP.LT.AND P5, PT, R10, UR7, !P0 ;  /* 0x000000070a007c0c */ /* 0x020fe2000c7a1270 */
[----:B------:R-:W-:Y:S01]  /*1e7f0*/  VIADD R11, R0, 0x3f ;  /* 0x0000003f000b7836 */ /* 0x000fe20000000000 */
[----:B------:R-:W5:Y:S01]  /*1e800*/  LDCU UR7, c[0x0][0x39c] ;  /* 0x00007380ff0777ac */ /* 0x000f620008000800 */
[CC--:B----4-:R-:W-:Y:S01]  /*1e810*/  LEA R4, P6, R12.reuse, R3.reuse, 0x2 ;  /* 0x000000030c047211 */ /* 0x0d0fe200078c10ff */
[C---:B------:R-:W-:Y:S01]  /*1e820*/  VIADD R10, R12.reuse, UR5 ;  /* 0x000000050c0a7c36 */ /* 0x040fe20008000000 */
[----:B------:R4:W-:Y:S01]  /*1e830*/  @P4 STG.E desc[UR26][R8.64], R62 ;  /* 0x0000003e08004986 */ /* 0x0009e2000c10191a */
[----:B--2---:R-:W-:Y:S01]  /*1e840*/  ISETP.LT.AND P4, PT, R11, UR6, !P0 ;  /* 0x000000060b007c0c */ /* 0x004fe2000c781270 */
[----:B------:R-:W2:Y:S01]  /*1e850*/  LDCU UR6, c[0x0][0x39c] ;  /* 0x00007380ff0677ac */ /* 0x000ea20008000800 */
[----:B------:R-:W-:Y:S01]  /*1e860*/  LEA.HI.X.SX32 R5, R12, R2, 0x2, P6 ;  /* 0x000000020c057211 */ /* 0x000fe200030f16ff */
[----:B------:R-:W-:Y:S01]  /*1e870*/  VIADD R12, R0, 0x40 ;  /* 0x00000040000c7836 */ /* 0x000fe20000000000 */
[C---:B---3--:R-:W-:Y:S01]  /*1e880*/  LEA R6, P6, R10.reuse, R3, 0x2 ;  /* 0x000000030a067211 */ /* 0x048fe200078c10ff */
[----:B------:R-:W-:-:S02]  /*1e890*/  VIADD R11, R10, UR5 ;  /* 0x000000050a0b7c36 */ /* 0x000fc40008000000 */
[----:B------:R3:W-:Y:S01]  /*1e8a0*/  @P3 STG.E desc[UR26][R4.64], R63 ;  /* 0x0000003f04003986 */ /* 0x0007e2000c10191a */
[----:B-1----:R-:W-:Y:S01]  /*1e8b0*/  ISETP.LT.AND P3, PT, R12, UR4, !P0 ;  /* 0x000000040c007c0c */ /* 0x002fe2000c761270 */
[----:B------:R-:W1:Y:S01]  /*1e8c0*/  LDCU UR4, c[0x0][0x39c] ;  /* 0x00007380ff0477ac */ /* 0x000e620008000800 */
[----:B------:R-:W-:Y:S01]  /*1e8d0*/  LEA.HI.X.SX32 R7, R10, R2, 0x2, P6 ;  /* 0x000000020a077211 */ /* 0x000fe200030f16ff */
[C---:B------:R-:W-:Y:S01]  /*1e8e0*/  VIADD R12, R11.reuse, UR5 ;  /* 0x000000050b0c7c36 */ /* 0x040fe20008000000 */
[----:B----4-:R-:W-:-:S03]  /*1e8f0*/  LEA R8, P6, R11, R3, 0x2 ;  /* 0x000000030b087211 */ /* 0x010fc600078c10ff */
[----:B------:R4:W-:Y:S01]  /*1e900*/  @P2 STG.E desc[UR26][R6.64], R64 ;  /* 0x0000004006002986 */ /* 0x0009e2000c10191a */
[-C--:B------:R-:W-:Y:S02]  /*1e910*/  LEA.HI.X.SX32 R9, R11, R2.reuse, 0x2, P6 ;  /* 0x000000020b097211 */ /* 0x080fe400030f16ff */
[-C--:B------:R-:W-:Y:S02]  /*1e920*/  LEA R10, P6, R12, R3.reuse, 0x2 ;  /* 0x000000030c0a7211 */ /* 0x080fe400078c10ff */
[----:B-----5:R-:W-:Y:S01]  /*1e930*/  ISETP.LT.AND P2, PT, R13, UR7, !P0 ;  /* 0x000000070d007c0c */ /* 0x020fe2000c741270 */
[----:B------:R-:W-:Y:S01]  /*1e940*/  VIADD R13, R0, 0x42 ;  /* 0x00000042000d7836 */ /* 0x000fe20000000000 */
[C---:B------:R-:W-:Y:S01]  /*1e950*/  LEA.HI.X.SX32 R11, R12.reuse, R2, 0x2, P6 ;  /* 0x000000020c0b7211 */ /* 0x040fe200030f16ff */
[----:B------:R-:W5:Y:S01]  /*1e960*/  LDCU UR7, c[0x0][0x39c] ;  /* 0x00007380ff0777ac */ /* 0x000f620008000800 */
[----:B------:R-:W-:Y:S01]  /*1e970*/  VIADD R12, R12, UR5 ;  /* 0x000000050c0c7c36 */ /* 0x000fe20008000000 */
[----:B------:R1:W-:Y:S01]  /*1e980*/  @P1 STG.E desc[UR26][R8.64], R65 ;  /* 0x0000004108001986 */ /* 0x0003e2000c10191a */
[----:B--2---:R-:W-:Y:S01]  /*1e990*/  ISETP.LT.AND P1, PT, R13, UR6, !P0 ;  /* 0x000000060d007c0c */ /* 0x004fe2000c721270 */
[----:B------:R-:W2:Y:S01]  /*1e9a0*/  LDCU UR6, c[0x0][0x39c] ;  /* 0x00007380ff0677ac */ /* 0x000ea20008000800 */
[C---:B------:R-:W-:Y:S01]  /*1e9b0*/  VIADD R13, R12.reuse, UR5 ;  /* 0x000000050c0d7c36 */ /* 0x040fe20008000000 */
[----:B------:R5:W-:Y:S01]  /*1e9c0*/  @P5 STG.E desc[UR26][R10.64], R66 ;  /* 0x000000420a005986 */ /* 0x000be2000c10191a */
[----:B---3--:R-:W-:Y:S01]  /*1e9d0*/  LEA R4, P5, R12, R3, 0x2 ;  /* 0x000000030c047211 */ /* 0x008fe200078a10ff */
[----:B----4-:R-:W-:-:S02]  /*1e9e0*/  VIADD R7, R0, 0x43 ;  /* 0x0000004300077836 */ /* 0x010fc40000000000 */
[-C--:B------:R-:W-:Y:S02]  /*1e9f0*/  LEA R6, P6, R13, R3.reuse, 0x2 ;  /* 0x000000030d067211 */ /* 0x080fe400078c10ff */
[-C--:B------:R-:W-:Y:S02]  /*1ea00*/  LEA.HI.X.SX32 R5, R12, R2.reuse, 0x2, P5 ;  /* 0x000000020c057211 */ /* 0x080fe400028f16ff */
[----:B-1----:R-:W-:Y:S01]  /*1ea10*/  ISETP.LT.AND P5, PT, R7, UR4, !P0 ;  /* 0x0000000407007c0c */ /* 0x002fe2000c7a1270 */
[----:B------:R-:W1:Y:S01]  /*1ea20*/  LDCU UR4, c[0x0][0x39c] ;  /* 0x00007380ff0477ac */ /* 0x000e620008000800 */
[C---:B------:R-:W-:Y:S01]  /*1ea30*/  VIADD R8, R0.reuse, 0x44 ;  /* 0x0000004400087836 */ /* 0x040fe20000000000 */
[CC--:B------:R-:W-:Y:S01]  /*1ea40*/  LEA.HI.X.SX32 R7, R13.reuse, R2.reuse, 0x2, P6 ;  /* 0x000000020d077211 */ /* 0x0c0fe200030f16ff */
[----:B------:R-:W-:Y:S01]  /*1ea50*/  VIADD R13, R13, UR5 ;  /* 0x000000050d0d7c36 */ /* 0x000fe20008000000 */
[----:B------:R3:W-:Y:S01]  /*1ea60*/  @P4 STG.E desc[UR26][R4.64], R67 ;  /* 0x0000004304004986 */ /* 0x0007e2000c10191a */
[----:B-----5:R-:W-:Y:S01]  /*1ea70*/  VIADD R11, R0, 0x45 ;  /* 0x00000045000b7836 */ /* 0x020fe20000000000 */
[----:B------:R-:W-:Y:S01]  /*1ea80*/  ISETP.LT.AND P4, PT, R8, UR7, !P0 ;  /* 0x0000000708007c0c */ /* 0x000fe2000c781270 */
[C---:B------:R-:W-:Y:S01]  /*1ea90*/  VIADD R10, R13.reuse, UR5 ;  /* 0x000000050d0a7c36 */ /* 0x040fe20008000000 */
[----:B------:R4:W-:Y:S01]  /*1eaa0*/  @P3 STG.E desc[UR26][R6.64], R68 ;  /* 0x0000004406003986 */ /* 0x0009e2000c10191a */
[CC--:B------:R-:W-:Y:S01]  /*1eab0*/  LEA R8, P3, R13.reuse, R3.reuse, 0x2 ;  /* 0x000000030d087211 */ /* 0x0c0fe200078610ff */
[----:B------:R-:W5:Y:S03]  /*1eac0*/  LDCU UR7, c[0x0][0x39c] ;  /* 0x00007380ff0777ac */ /* 0x000f660008000800 */
[----:B------:R-:W-:Y:S01]  /*1ead0*/  LEA.HI.X.SX32 R9, R13, R2, 0x2, P3 ;  /* 0x000000020d097211 */ /* 0x000fe200018f16ff */
[C---:B------:R-:W-:Y:S01]  /*1eae0*/  VIADD R13, R0.reuse, 0x4e ;  /* 0x0000004e000d7836 */ /* 0x040fe20000000000 */
[----:B--2---:R-:W-:Y:S01]  /*1eaf0*/  ISETP.LT.AND P3, PT, R11, UR6, !P0 ;  /* 0x000000060b007c0c */ /* 0x004fe2000c761270 */
[----:B------:R-:W2:Y:S01]  /*1eb00*/  LDCU UR6, c[0x0][0x39c] ;  /* 0x00007380ff0677ac */ /* 0x000ea20008000800 */
[----:B---3--:R-:W-:Y:S01]  /*1eb10*/  VIADD R5, R0, 0x46 ;  /* 0x0000004600057836 */ /* 0x008fe20000000000 */
[C---:B------:R-:W-:Y:S01]  /*1eb20*/  LEA R4, P6, R10.reuse, R3, 0x2 ;  /* 0x000000030a047211 */ /* 0x040fe200078c10ff */
[----:B------:R3:W-:Y:S01]  /*1eb30*/  @P2 STG.E desc[UR26][R8.64], R69 ;  /* 0x0000004508002986 */ /* 0x0007e2000c10191a */
[----:B----4-:R-:W-:-:S02]  /*1eb40*/  VIADD R7, R10, UR5 ;  /* 0x000000050a077c36 */ /* 0x010fc40008000000 */
[----:B-1----:R-:W-:Y:S01]  /*1eb50*/  ISETP.LT.AND P2, PT, R5, UR4, !P0 ;  /* 0x0000000405007c0c */ /* 0x002fe2000c741270 */
[----:B------:R-:W1:Y:S01]  /*1eb60*/  LDCU UR4, c[0x0][0x39c] ;  /* 0x00007380ff0477ac */ /* 0x000e620008000800 */
[-C--:B------:R-:W-:Y:S01]  /*1eb70*/  LEA.HI.X.SX32 R5, R10, R2.reuse, 0x2, P6 ;  /* 0x000000020a057211 */ /* 0x080fe200030f16ff */
[C---:B------:R-:W-:Y:S01]  /*1eb80*/  VIADD R12, R7.reuse, UR5 ;  /* 0x00000005070c7c36 */ /* 0x040fe20008000000 */
[CC--:B------:R-:W-:Y:S01]  /*1eb90*/  LEA R6, P6, R7.reuse, R3.reuse, 0x2 ;  /* 0x0000000307067211 */ /* 0x0c0fe200078c10ff */
[C---:B------:R-:W-:Y:S02]  /*1eba0*/  VIADD R11, R0.reuse, 0x47 ;  /* 0x00000047000b7836 */ /* 0x040fe40000000000 */
[----:B------:R4:W-:Y:S01]  /*1ebb0*/  @P1 STG.E desc[UR26][R4.64], R70 ;  /* 0x0000004604001986 */ /* 0x0009e2000c10191a */
[-C--:B------:R-:W-:Y:S01]  /*1ebc0*/  LEA.HI.X.SX32 R7, R7, R2.reuse, 0x2, P6 ;  /* 0x0000000207077211 */ /* 0x080fe200030f16ff */
[----:B---3--:R-:W-:Y:S01]  /*1ebd0*/  VIADD R8, R0, 0x48 ;  /* 0x0000004800087836 */ /* 0x008fe20000000000 */
[-C--:B------:R-:W-:Y:S01]  /*1ebe0*/  LEA R10, P6, R12, R3.reuse, 0x2 ;  /* 0x000000030c0a7211 */ /* 0x080fe200078c10ff */
[----:B------:R-:W-:Y:S01]  /*1ebf0*/  VIADD R9, R0, 0x49 ;  /* 0x0000004900097836 */ /* 0x000fe20000000000 */
[----:B-----5:R-:W-:Y:S01]  /*1ec00*/  ISETP.LT.AND P1, PT, R11, UR7, !P0 ;  /* 0x000000070b007c0c */ /* 0x020fe2000c721270 */
[----:B------:R3:W-:Y:S01]  /*1ec10*/  @P5 STG.E desc[UR26][R6.64], R71 ;  /* 0x0000004706005986 */ /* 0x0007e2000c10191a */
[----:B--2---:R-:W-:Y:S01]  /*1ec20*/  ISETP.LT.AND P5, PT, R8, UR6, !P0 ;  /* 0x0000000608007c0c */ /* 0x004fe2000c7a1270 */
[----:B------:R-:W2:Y:S01]  /*1ec30*/  LDCU UR6, c[0x0][0x39c] ;  /* 0x00007380ff0677ac */ /* 0x000ea20008000800 */
[CC--:B------:R-:W-:Y:S01]  /*1ec40*/  LEA.HI.X.SX32 R11, R12.reuse, R2.reuse, 0x2, P6 ;  /* 0x000000020c0b7211 */ /* 0x0c0fe200030f16ff */
[----:B------:R-:W-:Y:S01]  /*1ec50*/  VIADD R12, R12, UR5 ;  /* 0x000000050c0c7c36 */ /* 0x000fe20008000000 */
[----:B------:R-:W5:Y:S03]  /*1ec60*/  LDCU UR7, c[0x0][0x39c] ;  /* 0x00007380ff0777ac */ /* 0x000f660008000800 */
[C---:B------:R-:W-:Y:S01]  /*1ec70*/  VIADD R8, R12.reuse, UR5 ;  /* 0x000000050c087c36 */ /* 0x040fe20008000000 */
[-C--:B----4-:R-:W-:Y:S01]  /*1ec80*/  LEA R4, P6, R12, R3.reuse, 0x2 ;  /* 0x000000030c047211 */ /* 0x090fe200078c10ff */
[----:B------:R4:W-:Y:S01]  /*1ec90*/  @P4 STG.E desc[UR26][R10.64], R72 ;  /* 0x000000480a004986 */ /* 0x0009e2000c10191a */
[----:B-1----:R-:W-:Y:S01]  /*1eca0*/  ISETP.LT.AND P4, PT, R9, UR4, !P0 ;  /* 0x0000000409007c0c */ /* 0x002fe2000c781270 */
[----:B------:R-:W-:Y:S01]  /*1ecb0*/  VIADD R9, R0, 0x4a ;  /* 0x0000004a00097836 */ /* 0x000fe20000000000 */
[-C--:B------:R-:W-:Y:S01]  /*1ecc0*/  LEA.HI.X.SX32 R5, R12, R2.reuse, 0x2, P6 ;  /* 0x000000020c057211 */ /* 0x080fe200030f16ff */
[C---:B------:R-:W-:Y:S01]  /*1ecd0*/  VIADD R12, R8.reuse, UR5 ;  /* 0x00000005080c7c36 */ /* 0x040fe20008000000 */
[C---:B---3--:R-:W-:Y:S01]  /*1ece0*/  LEA R6, P6, R8.reuse, R3, 0x2 ;  /* 0x0000000308067211 */ /* 0x048fe200078c10ff */
[----:B------:R-:W1:Y:S02]  /*1ecf0*/  LDCU UR4, c[0x0][0x39c] ;  /* 0x00007380ff0477ac */ /* 0x000e640008000800 */
[----:B------:R3:W-:Y:S01]  /*1ed00*/  @P3 STG.E desc[UR26][R4.64], R73 ;  /* 0x0000004904003986 */ /* 0x0007e2000c10191a */
[----:B------:R-:W-:-:S02]  /*1ed10*/  LEA.HI.X.SX32 R7, R8, R2, 0x2, P6 ;  /* 0x0000000208077211 */ /* 0x000fc400030f16ff */
[-C--:B------:R-:W-:Y:S01]  /*1ed20*/  LEA R8, P6, R12, R3.reuse, 0x2 ;  /* 0x000000030c087211 */ /* 0x080fe200078c10ff */
[----:B----4-:R-:W-:Y:S01]  /*1ed30*/  VIADD R10, R0, 0x4b ;  /* 0x0000004b000a7836 */ /* 0x010fe20000000000 */
[----:B--2---:R-:W-:Y:S01]  /*1ed40*/  ISETP.LT.AND P3, PT, R9, UR6, !P0 ;  /* 0x0000000609007c0c */ /* 0x004fe2000c761270 */
[----:B------:R-:W2:Y:S01]  /*1ed50*/  LDCU UR6, c[0x0][0x39c] ;  /* 0x00007380ff0677ac */ /* 0x000ea20008000800 */
[CC--:B------:R-:W-:Y:S01]  /*1ed60*/  LEA.HI.X.SX32 R9, R12.reuse, R2.reuse, 0x2, P6 ;  /* 0x000000020c097211 */ /* 0x0c0fe200030f16ff */
[----:B------:R-:W-:Y:S01]  /*1ed70*/  VIADD R12, R12, UR5 ;  /* 0x000000050c0c7c36 */ /* 0x000fe20008000000 */
[----:B------:R4:W-:Y:S01]  /*1ed80*/  @P2 STG.E desc[UR26][R6.64], R74 ;  /* 0x0000004a06002986 */ /* 0x0009e2000c10191a */
[----:B-----5:R-:W-:Y:S01]  /*1ed90*/  ISETP.LT.AND P2, PT, R10, UR7, !P0 ;  /* 0x000000070a007c0c */ /* 0x020fe2000c741270 */
[----:B------:R-:W-:Y:S01]  /*1eda0*/  VIADD R11, R0, 0x4c ;  /* 0x0000004c000b7836 */ /* 0x000fe20000000000 */
[----:B------:R-:W5:Y:S01]  /*1edb0*/  LDCU UR7, c[0x0][0x39c] ;  /* 0x00007380ff0777ac */ /* 0x000f620008000800 */
[CC--:B---3--:R-:W-:Y:S01]  /*1edc0*/  LEA R4, P6, R12.reuse, R3.reuse, 0x2 ;  /* 0x000000030c047211 */ /* 0x0c8fe200078c10ff */
[C---:B------:R-:W-:Y:S01]  /*1edd0*/  VIADD R10, R12.reuse, UR5 ;  /* 0x000000050c0a7c36 */ /* 0x040fe20008000000 */
[----:B------:R3:W-:Y:S01]  /*1ede0*/  @P1 STG.E desc[UR26][R8.64], R75 ;  /* 0x0000004b08001986 */ /* 0x0007e2000c10191a */
[----:B-1----:R-:W-:Y:S01]  /*1edf0*/  ISETP.LT.AND P1, PT, R11, UR4, !P0 ;  /* 0x000000040b007c0c */ /* 0x002fe2000c721270 */
[----:B------:R-:W1:Y:S01]  /*1ee00*/  LDCU UR4, c[0x0][0x39c] ;  /* 0x00007380ff0477ac */ /* 0x000e620008000800 */
[----:B------:R-:W-:Y:S01]  /*1ee10*/  LEA.HI.X.SX32 R5, R12, R2, 0x2, P6 ;  /* 0x000000020c057211 */ /* 0x000fe200030f16ff */
[----:B------:R-:W-:Y:S01]  /*1ee20*/  VIADD R12, R0, 0x4d ;  /* 0x0000004d000c7836 */ /* 0x000fe20000000000 */
[C---:B----4-:R-:W-:Y:S01]  /*1ee30*/  LEA R6, P6, R10.reuse, R3, 0x2 ;  /* 0x000000030a067211 */ /* 0x050fe200078c10ff */
[----:B------:R-:W-:-:S02]  /*1ee40*/  VIADD R11, R10, UR5 ;  /* 0x000000050a0b7c36 */ /* 0x000fc40008000000 */
[----:B------:R4:W-:Y:S01]  /*1ee50*/  @P5 STG.E desc[UR26][R4.64], R76 ;  /* 0x0000004c04005986 */ /* 0x0009e2000c10191a */
[----:B--2---:R-:W-:Y:S01]  /*1ee60*/  ISETP.LT.AND P5, PT, R12, UR6, !P0 ;  /* 0x000000060c007c0c */ /* 0x004fe2000c7a1270 */
[----:B------:R-:W2:Y:S01]  /*1ee70*/  LDCU UR6, c[0x0][0x39c] ;  /* 0x00007380ff0677ac */ /* 0x000ea20008000800 */
[----:B------:R-:W-:Y:S01]  /*1ee80*/  LEA.HI.X.SX32 R7, R10, R2, 0x2, P6 ;  /* 0x000000020a077211 */ /* 0x000fe200030f16ff */
[C---:B------:R-:W-:Y:S01]  /*1ee90*/  VIADD R12, R11.reuse, UR5 ;  /* 0x000000050b0c7c36 */ /* 0x040fe20008000000 */
[----:B---3--:R-:W-:-:S03]  /*1eea0*/  LEA R8, P6, R11, R3, 0x2 ;  /* 0x000000030b087211 */ /* 0x008fc600078c10ff */
        /* <DEDUP_REMOVED lines=9> */
[----:B-1----:R-:W-:Y:S01]  /*1ef40*/  ISETP.LT.AND P3, PT, R13, UR4, !P0 ;  /* 0x000000040d007c0c */ /* 0x002fe2000c761270 */
[----:B------:R-:W1:Y:S01]  /*1ef50*/  LDCU UR4, c[0x0][0x39c] ;  /* 0x00007380ff0477ac */ /* 0x000e620008000800 */
[C---:B------:R-:W-:Y:S01]  /*1ef60*/  VIADD R13, R12.reuse, UR5 ;  /* 0x000000050c0d7c36 */ /* 0x040fe20008000000 */
[----:B------:R5:W-:Y:S01]  /*1ef70*/  @P2 STG.E desc[UR26][R10.64], R79 ;  /* 0x0000004f0a002986 */ /* 0x000be2000c10191a */
[----:B----4-:R-:W-:Y:S01]  /*1ef80*/  LEA R4, P2, R12, R3, 0x2 ;  /* 0x000000030c047211 */ /* 0x010fe200078410ff */
[----:B---3--:R-:W-:-:S02]  /*1ef90*/  VIADD R7, R0, 0x50 ;  /* 0x0000005000077836 */ /* 0x008fc40000000000 */
        /* <DEDUP_REMOVED lines=18> */
[----:B---3--:R-:W-:Y:S01]  /*1f0c0*/  VIADD R5, R0, 0x53 ;  /* 0x0000005300057836 */ /* 0x008fe20000000000 */
[C---:B------:R-:W-:Y:S01]  /*1f0d0*/  LEA R4, P6, R10.reuse, R3, 0x2 ;  /* 0x000000030a047211 */ /* 0x040fe200078c10ff */
[----:B------:R3:W-:Y:S01]  /*1f0e0*/  @P4 STG.E desc[UR26][R8.64], R82 ;  /* 0x0000005208004986 */ /* 0x0007e2000c10191a */
[----:B----4-:R-:W-:-:S02]  /*1f0f0*/  VIADD R7, R10, UR5 ;  /* 0x000000050a077c36 */ /* 0x010fc40008000000 */
        /* <DEDUP_REMOVED lines=19> */
[-C--:B----4-:R-:W-:Y:S01]  /*1f230*/  LEA R4, P6, R12, R3.reuse, 0x2 ;  /* 0x000000030c047211 */ /* 0x090fe200078c10ff */
[----:B------:R4:W-:Y:S01]  /*1f240*/  @P1 STG.E desc[UR26][R10.64], R85 ;  /* 0x000000550a001986 */ /* 0x0009e2000c10191a */
[----:B--2---:R-:W-:Y:S01]  /*1f250*/  ISETP.LT.AND P1, PT, R9, UR6, !P0 ;  /* 0x0000000609007c0c */ /* 0x004fe2000c721270 */
[----:B------:R-:W-:Y:S01]  /*1f260*/  VIADD R9, R0, 0x57 ;  /* 0x0000005700097836 */ /* 0x000fe20000000000 */
[-C--:B------:R-:W-:Y:S01]  /*1f270*/  LEA.HI.X.SX32 R5, R12, R2.reuse, 0x2, P6 ;  /* 0x000000020c057211 */ /* 0x080fe200030f16ff */
[C---:B------:R-:W-:Y:S01]  /*1f280*/  VIADD R12, R8.reuse, UR5 ;  /* 0x00000005080c7c36 */ /* 0x040fe20008000000 */
[C---:B---3--:R-:W-:Y:S01]  /*1f290*/  LEA R6, P6, R8.reuse, R3, 0x2 ;  /* 0x0000000308067211 */ /* 0x048fe200078c10ff */
[----:B------:R-:W2:Y:S02]  /*1f2a0*/  LDCU UR6, c[0x0][0x39c] ;  /* 0x00007380ff0677ac */ /* 0x000ea40008000800 */
[----:B------:R3:W-:Y:S01]  /*1f2b0*/  @P5 STG.E desc[UR26][R4.64], R86 ;  /* 0x0000005604005986 */ /* 0x0007e2000c10191a */
[----:B------:R-:W-:-:S02]  /*1f2c0*/  LEA.HI.X.SX32 R7, R8, R2, 0x2, P6 ;  /* 0x0000000208077211 */ /* 0x000fc400030f16ff */
[-C--:B------:R-:W-:Y:S01]  /*1f2d0*/  LEA R8, P6, R12, R3.reuse, 0x2 ;  /* 0x000000030c087211 */ /* 0x080fe200078c10ff */
[----:B----4-:R-:W-:Y:S01]  /*1f2e0*/  VIADD R10, R0, 0x58 ;  /* 0x00000058000a7836 */ /* 0x010fe20000000000 */
        /* <DEDUP_REMOVED lines=11> */
[----:B--2---:R-:W-:Y:S01]  /*1f3a0*/  ISETP.LT.AND P3, PT, R11, UR6, !P0 ;  /* 0x000000060b007c0c */ /* 0x004fe2000c761270 */
[----:B------:R-:W2:Y:S01]  /*1f3b0*/  LDCU UR6, c[0x0][0x39c] ;  /* 0x00007380ff0677ac */ /* 0x000ea20008000800 */
[----:B------:R-:W-:Y:S01]  /*1f3c0*/  LEA.HI.X.SX32 R5, R12, R2, 0x2, P6 ;  /* 0x000000020c057211 */ /* 0x000fe200030f16ff */
[----:B------:R-:W-:Y:S01]  /*1f3d0*/  VIADD R12, R0, 0x5a ;  /* 0x0000005a000c7836 */ /* 0x000fe20000000000 */
[C---:B----4-:R-:W-:Y:S01]  /*1f3e0*/  LEA R6, P6, R10.reuse, R3, 0x2 ;  /* 0x000000030a067211 */ /* 0x050fe200078c10ff */
[----:B------:R-:W-:-:S02]  /*1f3f0*/  VIADD R11, R10, UR5 ;  /* 0x000000050a0b7c36 */ /* 0x000fc40008000000 */
[----:B------:R4:W-:Y:S01]  /*1f400*/  @P2 STG.E desc[UR26][R4.64], R89 ;  /* 0x0000005904002986 */ /* 0x0009e2000c10191a */
[----:B-1----:R-:W-:Y:S01]  /*1f410*/  ISETP.LT.AND P2, PT, R12, UR4, !P0 ;  /* 0x000000040c007c0c */ /* 0x002fe2000c741270 */
[----:B------:R-:W1:Y:S01]  /*1f420*/  LDCU UR4, c[0x0][0x39c] ;  /* 0x00007380ff0477ac */ /* 0x000e620008000800 */
        /* <DEDUP_REMOVED lines=16> */
[----:B----4-:R-:W-:Y:S01]  /*1f530*/  LEA R4, P4, R12, R3, 0x2 ;  /* 0x000000030c047211 */ /* 0x010fe200078810ff */
[----:B---3--:R-:W-:-:S02]  /*1f540*/  VIADD R7, R0, 0x5d ;  /* 0x0000005d00077836 */ /* 0x008fc40000000000 */
        /* <DEDUP_REMOVED lines=161> */
[----:B------:R-:W-:Y:S01]  /*1ff60*/  @P1 STG.E desc[UR26][R4.64], R115 ;  /* 0x0000007304001986 */ /* 0x000fe2000c10191a */
        /* <DEDUP_REMOVED lines=11> */
[----:B------:R-:W4:Y:S01]  /*20020*/  LDCU UR7, c[0x0][0x39c] ;  /* 0x00007380ff0777ac */ /* 0x000f220008000800 */
[----:B------:R-:W-:Y:S01]  /*20030*/  VIADD R12, R12, UR5 ;  /* 0x000000050c0c7c36 */ /* 0x000fe20008000000 */
[----:B------:R5:W-:Y:S01]  /*20040*/  @P4 STG.E desc[UR26][R8.64], R117 ;  /* 0x0000007508004986 */ /* 0x000be2000c10191a */
[----:B--2---:R-:W-:Y:S01]  /*20050*/  ISETP.LT.AND P4, PT, R13, UR6, !P0 ;  /* 0x000000060d007c0c */ /* 0x004fe2000c781270 */
[----:B---3--:R-:W-:Y:S01]  /*20060*/  VIADD R7, R0, 0x77 ;  /* 0x0000007700077836 */ /* 0x008fe20000000000 */
[----:B------:R-:W2:Y:S01]  /*20070*/  LDCU UR6, c[0x0][0x39c] ;  /* 0x00007380ff0677ac */ /* 0x000ea20008000800 */
[C---:B------:R-:W-:Y:S01]  /*20080*/  VIADD R13, R12.reuse, UR5 ;  /* 0x000000050c0d7c36 */ /* 0x040fe20008000000 */
[----:B------:R3:W-:Y:S01]  /*20090*/  @P3 STG.E desc[UR26][R10.64], R118 ;  /* 0x000000760a003986 */ /* 0x0007e2000c10191a */
[----:B------:R-:W-:-:S03]  /*200a0*/  LEA R4, P3, R12, R3, 0x2 ;  /* 0x000000030c047211 */ /* 0x000fc600078610ff */
[-C--:B------:R-:W-:Y:S02]  /*200b0*/  LEA R6, P6, R13, R3.reuse, 0x2 ;  /* 0x000000030d067211 */ /* 0x080fe400078c10ff */
[-C--:B------:R-:W-:Y:S01]  /*200c0*/  LEA.HI.X.SX32 R5, R12, R2.reuse, 0x2, P3 ;  /* 0x000000020c057211 */ /* 0x080fe200018f16ff */
[----:B-----5:R-:W-:Y:S01]  /*200d0*/  VIADD R8, R0, 0x78 ;  /* 0x0000007800087836 */ /* 0x020fe20000000000 */
[----:B-1----:R-:W-:Y:S01]  /*200e0*/  ISETP.LT.AND P3, PT, R7, UR4, !P0 ;  /* 0x0000000407007c0c */ /* 0x002fe2000c761270 */
[----:B------:R-:W1:Y:S01]  /*200f0*/  LDCU UR4, c[0x0][0x39c] ;  /* 0x00007380ff0477ac */ /* 0x000e620008000800 */
[C---:B------:R-:W-:Y:S01]  /*20100*/  LEA.HI.X.SX32 R7, R13.reuse, R2, 0x2, P6 ;  /* 0x000000020d077211 */ /* 0x040fe200030f16ff */
[----:B------:R-:W-:Y:S01]  /*20110*/  VIADD R13, R13, UR5 ;  /* 0x000000050d0d7c36 */ /* 0x000fe20008000000 */
[----:B------:R5:W-:Y:S01]  /*20120*/  @P2 STG.E desc[UR26][R4.64], R119 ;  /* 0x0000007704002986 */ /* 0x000be2000c10191a */
[----:B----4-:R-:W-:Y:S01]  /*20130*/  ISETP.LT.AND P2, PT, R8, UR7, !P0 ;  /* 0x0000000708007c0c */ /* 0x010fe2000c741270 */
[----:B---3--:R-:W-:Y:S01]  /*20140*/  VIADD R11, R0, 0x79 ;  /* 0x00000079000b7836 */ /* 0x008fe20000000000 */
[----:B------:R-:W3:Y:S01]  /*20150*/  LDCU UR7, c[0x0][0x39c] ;  /* 0x00007380ff0777ac */ /* 0x000ee20008000800 */
[----:B------:R4:W-:Y:S01]  /*20160*/  @P1 STG.E desc[UR26][R6.64], R120 ;  /* 0x0000007806001986 */ /* 0x0009e2000c10191a */
[C---:B------:R-:W-:Y:S01]  /*20170*/  LEA R8, P1, R13.reuse, R3, 0x2 ;  /* 0x000000030d087211 */ /* 0x040fe200078210ff */
[----:B------:R-:W-:-:S03]  /*20180*/  VIADD R10, R13, UR5 ;  /* 0x000000050d0a7c36 */ /* 0x000fc60008000000 */
[-C--:B------:R-:W-:Y:S02]  /*20190*/  LEA.HI.X.SX32 R9, R13, R2.reuse, 0x2, P1 ;  /* 0x000000020d097211 */ /* 0x080fe400008f16ff */
[----:B--2---:R-:W-:Y:S01]  /*201a0*/  ISETP.LT.AND P1, PT, R11, UR6, !P0 ;  /* 0x000000060b007c0c */ /* 0x004fe2000c721270 */
[----:B------:R-:W2:Y:S01]  /*201b0*/  LDCU UR6, c[0x0][0x39c] ;  /* 0x00007380ff0677ac */ /* 0x000ea20008000800 */
[----:B-----5:R-:W-:Y:S01]  /*201c0*/  VIADD R5, R0, 0x7a ;  /* 0x0000007a00057836 */ /* 0x020fe20000000000 */
[CC--:B------:R-:W-:Y:S01]  /*201d0*/  LEA R4, P6, R10.reuse, R3.reuse, 0x2 ;  /* 0x000000030a047211 */ /* 0x0c0fe200078c10ff */
[----:B------:R5:W-:Y:S01]  /*201e0*/  @P5 STG.E desc[UR26][R8.64], R121 ;  /* 0x0000007908005986 */ /* 0x000be2000c10191a */
[C---:B----4-:R-:W-:Y:S02]  /*201f0*/  VIADD R7, R10.reuse, UR5 ;  /* 0x000000050a077c36 */ /* 0x050fe40008000000 */
[----:B-1----:R-:W-:Y:S01]  /*20200*/  ISETP.LT.AND P5, PT, R5, UR4, !P0 ;  /* 0x0000000405007c0c */ /* 0x002fe2000c7a1270 */
[----:B------:R-:W1:Y:S01]  /*20210*/  LDCU UR4, c[0x0][0x39c] ;  /* 0x00007380ff0477ac */ /* 0x000e620008000800 */
[----:B------:R-:W-:Y:S01]  /*20220*/  LEA.HI.X.SX32 R5, R10, R2, 0x2, P6 ;  /* 0x000000020a057211 */ /* 0x000fe200030f16ff */
[----:B------:R-:W-:Y:S01]  /*20230*/  VIADD R11, R0, 0x7b ;  /* 0x0000007b000b7836 */ /* 0x000fe20000000000 */
[C---:B------:R-:W-:Y:S01]  /*20240*/  LEA R6, P6, R7.reuse, R3, 0x2 ;  /* 0x0000000307067211 */ /* 0x040fe200078c10ff */
[----:B------:R-:W-:-:S02]  /*20250*/  VIADD R10, R7, UR5 ;  /* 0x00000005070a7c36 */ /* 0x000fc40008000000 */
[----:B------:R4:W-:Y:S01]  /*20260*/  @P4 STG.E desc[UR26][R4.64], R122 ;  /* 0x0000007a04004986 */ /* 0x0009e2000c10191a */
[-C--:B------:R-:W-:Y:S01]  /*20270*/  LEA.HI.X.SX32 R7, R7, R2.reuse, 0x2, P6 ;  /* 0x0000000207077211 */ /* 0x080fe200030f16ff */
[----:B-----5:R-:W-:Y:S01]  /*20280*/  VIADD R9, R0, 0x7c ;  /* 0x0000007c00097836 */ /* 0x020fe20000000000 */
[----:B---3--:R-:W-:Y:S01]  /*20290*/  ISETP.LT.AND P4, PT, R11, UR7, !P0 ;  /* 0x000000070b007c0c */ /* 0x008fe2000c781270 */
[C---:B------:R-:W-:Y:S01]  /*202a0*/  VIADD R11, R10.reuse, UR5 ;  /* 0x000000050a0b7c36 */ /* 0x040fe20008000000 */
[CC--:B------:R-:W-:Y:S01]  /*202b0*/  LEA R8, P6, R10.reuse, R3.reuse, 0x2 ;  /* 0x000000030a087211 */ /* 0x0c0fe200078c10ff */
[----:B------:R3:W-:Y:S01]  /*202c0*/  @P3 STG.E desc[UR26][R6.64], R123 ;  /* 0x0000007b06003986 */ /* 0x0007e2000c10191a */
[----:B--2---:R-:W-:Y:S01]  /*202d0*/  ISETP.LT.AND P3, PT, R9, UR6, !P0 ;  /* 0x0000000609007c0c */ /* 0x004fe2000c761270 */
[C---:B------:R-:W-:Y:S01]  /*202e0*/  VIADD R12, R11.reuse, UR5 ;  /* 0x000000050b0c7c36 */ /* 0x040fe20008000000 */
[----:B------:R-:W-:Y:S01]  /*202f0*/  LEA.HI.X.SX32 R9, R10, R2, 0x2, P6 ;  /* 0x000000020a097211 */ /* 0x000fe200030f16ff */
[----:B------:R-:W2:Y:S01]  /*20300*/  LDCU UR6, c[0x0][0x39c] ;  /* 0x00007380ff0677ac */ /* 0x000ea20008000800 */
[----:B------:R-:W-:Y:S01]  /*20310*/  LEA R10, P6, R11, R3, 0x2 ;  /* 0x000000030b0a7211 */ /* 0x000fe200078c10ff */
[----:B----4-:R-:W-:-:S02]  /*20320*/  VIADD R4, R0, 0x7d ;  /* 0x0000007d00047836 */ /* 0x010fc40000000000 */
[----:B------:R-:W-:Y:S01]  /*20330*/  VIADD R13, R12, UR5 ;  /* 0x000000050c0d7c36 */ /* 0x000fe20008000000 */
[----:B------:R4:W-:Y:S01]  /*20340*/  @P2 STG.E desc[UR26][R8.64], R124 ;  /* 0x0000007c08002986 */ /* 0x0009e2000c10191a */
[----:B------:R-:W-:Y:S01]  /*20350*/  LEA.HI.X.SX32 R11, R11, R2, 0x2, P6 ;  /* 0x000000020b0b7211 */ /* 0x000fe200030f16ff */
[----:B------:R-:W-:Y:S01]  /*20360*/  VIADD R0, R0, 0x7f ;  /* 0x0000007f00007836 */ /* 0x000fe20000000000 */
[----:B-1----:R-:W-:Y:S01]  /*20370*/  ISETP.LT.AND P2, PT, R4, UR4, !P0 ;  /* 0x0000000404007c0c */ /* 0x002fe2000c741270 */
[C---:B------:R-:W-:Y:S01]  /*20380*/  VIADD R14, R13.reuse, UR5 ;  /* 0x000000050d0e7c36 */ /* 0x040fe20008000000 */
[----:B------:R-:W1:Y:S01]  /*20390*/  LDCU UR4, c[0x0][0x39c] ;  /* 0x00007380ff0477ac */ /* 0x000e620008000800 */
[----:B------:R5:W-:Y:S01]  /*203a0*/  @P1 STG.E desc[UR26][R10.64], R125 ;  /* 0x0000007d0a001986 */ /* 0x000be2000c10191a */
[-C--:B---3--:R-:W-:Y:S01]  /*203b0*/  LEA R6, P6, R13, R3.reuse, 0x2 ;  /* 0x000000030d067211 */ /* 0x088fe200078c10ff */
[----:B------:R-:W-:Y:S01]  /*203c0*/  VIADD R15, R14, UR5 ;  /* 0x000000050e0f7c36 */ /* 0x000fe20008000000 */
[----:B------:R-:W-:-:S02]  /*203d0*/  LEA R4, P1, R12, R3, 0x2 ;  /* 0x000000030c047211 */ /* 0x000fc400078210ff */
[-C--:B------:R-:W-:Y:S01]  /*203e0*/  LEA.HI.X.SX32 R7, R13, R2.reuse, 0x2, P6 ;  /* 0x000000020d077211 */ /* 0x080fe200030f16ff */
[C---:B------:R-:W-:Y:S01]  /*203f0*/  VIADD R16, R15.reuse, UR5 ;  /* 0x000000050f107c36 */ /* 0x040fe20008000000 */
[-C--:B------:R-:W-:Y:S02]  /*20400*/  LEA.HI.X.SX32 R5, R12, R2.reuse, 0x2, P1 ;  /* 0x000000020c057211 */ /* 0x080fe400008f16ff */
[-C--:B----4-:R-:W-:Y:S01]  /*20410*/  LEA R8, P6, R14, R3.reuse, 0x2 ;  /* 0x000000030e087211 */ /* 0x090fe200078c10ff */
[----:B------:R-:W-:Y:S01]  /*20420*/  VIADD R17, R16, UR5 ;  /* 0x0000000510117c36 */ /* 0x000fe20008000000 */
[-C--:B------:R-:W-:Y:S01]  /*20430*/  LEA R12, P1, R15, R3.reuse, 0x2 ;  /* 0x000000030f0c7211 */ /* 0x080fe200078210ff */
[----:B------:R3:W-:Y:S01]  /*20440*/  @P5 STG.E desc[UR26][R4.64], R126 ;  /* 0x0000007e04005986 */ /* 0x0007e2000c10191a */
[-C--:B------:R-:W-:Y:S02]  /*20450*/  LEA.HI.X.SX32 R9, R14, R2.reuse, 0x2, P6 ;  /* 0x000000020e097211 */ /* 0x080fe400030f16ff */
[----:B------:R-:W-:Y:S01]  /*20460*/  LEA R14, P6, R17, R3, 0x2 ;  /* 0x00000003110e7211 */ /* 0x000fe200078c10ff */
[----:B------:R3:W-:Y:S01]  /*20470*/  @P4 STG.E desc[UR26][R6.64], R127 ;  /* 0x0000007f06004986 */ /* 0x0007e2000c10191a */
[----:B------:R-:W-:-:S02]  /*20480*/  LEA.HI.X.SX32 R13, R15, R2, 0x2, P1 ;  /* 0x000000020f0d7211 */ /* 0x000fc400008f16ff */
[----:B--2---:R-:W-:Y:S01]  /*20490*/  ISETP.LT.AND P1, PT, R18, UR6, !P0 ;  /* 0x0000000612007c0c */ /* 0x004fe2000c721270 */
[----:B------:R3:W-:Y:S01]  /*204a0*/  @P3 STG.E desc[UR26][R8.64], R128 ;  /* 0x0000008008003986 */ /* 0x0007e2000c10191a */
[----:B-1----:R-:W-:Y:S02]  /*204b0*/  ISETP.LT.AND P0, PT, R0, UR4, !P0 ;  /* 0x0000000400007c0c */ /* 0x002fe4000c701270 */
[----:B------:R-:W-:Y:S01]  /*204c0*/  LEA.HI.X.SX32 R15, R17, R2, 0x2, P6 ;  /* 0x00000002110f7211 */ /* 0x000fe200030f16ff */
[----:B------:R3:W-:Y:S01]  /*204d0*/  @P2 STG.E desc[UR26][R12.64], R129 ;  /* 0x000000810c002986 */ /* 0x0007e2000c10191a */
[----:B-----5:R-:W-:-:S04]  /*204e0*/  LEA R10, P6, R16, R3, 0x2 ;  /* 0x00000003100a7211 */ /* 0x020fc800078c10ff */
[----:B------:R-:W-:-:S05]  /*204f0*/  LEA.HI.X.SX32 R11, R16, R2, 0x2, P6 ;  /* 0x00000002100b7211 */ /* 0x000fca00030f16ff */
[----:B------:R3:W-:Y:S04]  /*20500*/  @P1 STG.E desc[UR26][R10.64], R130 ;  /* 0x000000820a001986 */ /* 0x0007e8000c10191a */
[----:B------:R3:W-:Y:S01]  /*20510*/  @P0 STG.E desc[UR26][R14.64], R131 ;  /* 0x000000830e000986 */ /* 0x0007e2000c10191a */
[----:B------:R-:W-:Y:S06]  /*20520*/  BAR.SYNC.DEFER_BLOCKING 0x0 ;  /* 0x0000000000007b1d */ /* 0x000fec0000010000 */
[----:B------:R-:W-:Y:S05]  /*20530*/  BRA.U UP0, `(.L_x_14) ;  /* 0x0000000100a07547 */ /* 0x000fea000b800000 */
[----:B------:R-:W1:Y:S01]  /*20540*/  S2UR UR5, SR_CgaCtaId ;  /* 0x00000000000579c3 */ /* 0x000e620000008800 */
[----:B------:R-:W-:Y:S01]  /*20550*/  NOP ;  /* 0x0000000000007918 */ /* 0x000fe20000000000 */
[----:B------:R-:W-:Y:S01]  /*20560*/  UMOV UR4, 0x50 ;  /* 0x0000005000047882 */ /* 0x000fe20000000000 */
[----:B------:R-:W-:Y:S02]  /*20570*/  IMAD.U32 R0, RZ, RZ, UR11 ;  /* 0x0000000bff007e24 */ /* 0x000fe4000f8e00ff */
[----:B------:R-:W-:Y:S02]  /*20580*/  IMAD.MOV.U32 R3, RZ, RZ, 0xff ;  /* 0x000000ffff037424 */ /* 0x000fe400078e00ff */
[----:B---3--:R-:W-:Y:S01]  /*20590*/  IMAD.MOV.U32 R7, RZ, RZ, 0x1 ;  /* 0x00000001ff077424 */ /* 0x008fe200078e00ff */
[----:B------:R-:W-:-:S04]  /*205a0*/  LOP3.LUT R0, R0, 0xffff, RZ, 0xc0, !PT ;  /* 0x0000ffff00007812 */ /* 0x000fc800078ec0ff */
[----:B------:R-:W-:-:S05]  /*205b0*/  SHF.R.U32.HI R0, RZ, 0x5, R0 ;  /* 0x00000005ff007819 */ /* 0x000fca0000011600 */
[----:B------:R-:W-:Y:S01]  /*205c0*/  VIADD R2, R0, 0x10 ;  /* 0x0000001000027836 */ /* 0x000fe20000000000 */
[----:B------:R-:W-:Y:S01]  /*205d0*/  SHF.L.U32 R0, R3, R0, RZ ;  /* 0x0000000003007219 */ /* 0x000fe200000006ff */
[----:B-1----:R-:W-:-:S03]  /*205e0*/  ULEA UR6, UR5, UR4, 0x18 ;  /* 0x0000000405067291 */ /* 0x002fc6000f8ec0ff */
[----:B------:R-:W-:-:S04]  /*205f0*/  SHF.L.U32 R3, R7, R2, RZ ;  /* 0x0000000207037219 */ /* 0x000fc800000006ff */
[----:B------:R-:W-:Y:S02]  /*20600*/  LOP3.LUT R0, R3, R0, RZ, 0xfc, !PT ;  /* 0x0000000003007212 */ /* 0x000fe400078efcff */
[----:B------:R-:W1:Y:S02]  /*20610*/  LDS R5, [UR6] ;  /* 0x00000006ff057984 */ /* 0x000e640008000800 */
[C---:B------:R-:W-:Y:S02]  /*20620*/  LOP3.LUT R2, R0.reuse, 0xffff, RZ, 0xc0, !PT ;  /* 0x0000ffff00027812 */ /* 0x040fe400078ec0ff */
[----:B-1----:R-:W-:-:S04]  /*20630*/  LOP3.LUT R3, R0, 0xffff, R5, 0x80, !PT ;  /* 0x0000ffff00037812 */ /* 0x002fc800078e8005 */
[----:B------:R-:W-:-:S13]  /*20640*/  ISETP.NE.AND P0, PT, R3, R2, PT ;  /* 0x000000020300720c */ /* 0x000fda0003f05270 */
[----:B------:R-:W-:Y:S05]  /*20650*/  @P0 BRA `(.L_x_15) ;  /* 0x0000000000500947 */ /* 0x000fea0003800000 */
[----:B------:R-:W-:Y:S02]  /*20660*/  SHF.R.U32.HI R5, RZ, 0x10, R5 ;  /* 0x00000010ff057819 */ /* 0x000fe40000011605 */
[----:B------:R-:W-:-:S04]  /*20670*/  SHF.R.U32.HI R2, RZ, 0x10, R0 ;  /* 0x00000010ff027819 */ /* 0x000fc80000011600 */
[----:B------:R-:W-:-:S04]  /*20680*/  LOP3.LUT R5, R5, R2, RZ, 0xc0, !PT ;  /* 0x0000000205057212 */ /* 0x000fc800078ec0ff */
[----:B------:R-:W-:-:S13]  /*20690*/  ISETP.NE.AND P0, PT, R5, R2, PT ;  /* 0x000000020500720c */ /* 0x000fda0003f05270 */
[----:B------:R-:W-:Y:S05]  /*206a0*/  @P0 BRA `(.L_x_16) ;  /* 0x0000000000300947 */ /* 0x000fea0003800000 */
[----:B------:R-:W-:Y:S01]  /*206b0*/  R2UR UR4, R0 ;  /* 0x00000000000472ca */ /* 0x000fe200000e0000 */
[----:B------:R-:W-:Y:S01]  /*206c0*/  VOTEU.ANY UR5, UPT, PT ;  /* 0x0000000000057886 */ /* 0x000fe200038e0100 */
[----:B------:R-:W1:Y:S01]  /*206d0*/  S2R R0, SR_LANEID ;  /* 0x0000000000007919 */ /* 0x000e620000000000 */
[----:B------:R-:W-:-:S10]  /*206e0*/  UFLO.U32 UR5, UR5 ;  /* 0x00000005000572bd */ /* 0x000fd400080e0000 */
[----:B------:R-:W-:-:S06]  /*206f0*/  ULOP3.LUT UR4, URZ, UR4, URZ, 0x33, !UPT ;  /* 0x00000004ff047292 */ /* 0x000fcc000f8e33ff */
[----:B------:R-:W-:-:S04]  /*20700*/  IMAD.U32 R2, RZ, RZ, UR4 ;  /* 0x00000004ff027e24 */ /* 0x000fc8000f8e00ff */
[----:B------:R-:W2:Y:S02]  /*20710*/  REDUX UR7, R2 ;  /* 0x00000000020773c4 */ /* 0x000ea40000000000 */
[----:B------:R4:W-:Y:S01]  /*20720*/  UTCATOMSWS.AND URZ, UR4 ;  /* 0x0000000400ff79e3 */ /* 0x0009e20008000000 */
[----:B-1----:R-:W-:Y:S01]  /*20730*/  ISETP.EQ.U32.AND P0, PT, R0, UR5, PT ;  /* 0x0000000500007c0c */ /* 0x002fe2000bf02070 */
[----:B--2---:R-:W-:-:S12]  /*20740*/  IMAD.U32 R0, RZ, RZ, UR7 ;  /* 0x00000007ff007e24 */ /* 0x004fd8000f8e00ff */
[----:B------:R4:W-:Y:S01]  /*20750*/  @P0 ATOMS.AND RZ, [UR6], R0 ;  /* 0x00000000ffff098c */ /* 0x0009e2000a800006 */
[----:B------:R-:W-:Y:S05]  /*20760*/  BRA `(.L_x_14) ;  /* 0x0000000000147947 */ /* 0x000fea0003800000 */
.L_x_16:
[----:B------:R-:W-:-:S07]  /*20770*/  MOV R2, 0x20790 ;  /* 0x0002079000027802 */ /* 0x000fce0000000f00 */
[----:B------:R-:W-:Y:S05]  /*20780*/  CALL.REL.NOINC `($__internal_0_$__cuda_sm10x_tcgen05_guardrail_trap_col_being_dealloced_not_returned_by_alloc) ;  /* 0x00000000002c7944 */ /* 0x000fea0003c00000 */
[----:B------:R-:W-:Y:S05]  /*20790*/  BRA `(.L_x_14) ;  /* 0x0000000000087947 */ /* 0x000fea0003800000 */
.L_x_15:
[----:B------:R-:W-:-:S07]  /*207a0*/  MOV R2, 0x207c0 ;  /* 0x000207c000027802 */ /* 0x000fce0000000f00 */
[----:B------:R-:W-:Y:S05]  /*207b0*/  CALL.REL.NOINC `($__internal_2_$__cuda_sm10x_tcgen05_guardrail_trap_unallocated_columns_being_dealloced) ;  /* 0x0000000000387944 */ /* 0x000fea0003c00000 */
.L_x_14:
[----:B------:R-:W-:Y:S01]  /*207c0*/  NOP ;  /* 0x0000000000007918 */ /* 0x000fe20000000000 */
[----:B----4-:R-:W-:Y:S05]  /*207d0*/  EXIT ;  /* 0x000000000000794d */ /* 0x010fea0003800000 */
.L_x_9:
[----:B------:R-:W1:Y:S02]  /*207e0*/  SYNCS.PHASECHK.TRANS64.TRYWAIT P1, [UR8], R4 ;  /* 0x00000004ff0075a7 */ /* 0x000e640008021108 */
[----:B-1----:R-:W-:Y:S05]  /*207f0*/  @!P1 BRA `(.L_x_9) ;  /* 0xfffffffc00f89947 */ /* 0x002fea000383ffff */
[----:B------:R-:W-:Y:S05]  /*20800*/  BRA `(.L_x_17) ;  /* 0xffffff8c00d87947 */ /* 0x000fea000383ffff */
.L_x_13:
[----:B------:R-:W1:Y:S02]  /*20810*/  SYNCS.PHASECHK.TRANS64.TRYWAIT P3, [UR8], R9 ;  /* 0x00000009ff0075a7 */ /* 0x000e640008061108 */
[----:B-1----:R-:W-:Y:S05]  /*20820*/  @!P3 BRA `(.L_x_13) ;  /* 0xfffffffc00f8b947 */ /* 0x002fea000383ffff */
[----:B------:R-:W-:Y:S05]  /*20830*/  BRA `(.L_x_12) ;  /* 0xffffffc400a47947 */ /* 0x000fea000383ffff */
        .weak           $__internal_0_$__cuda_sm10x_tcgen05_guardrail_trap_col_being_dealloced_not_returned_by_alloc
        .type           $__internal_0_$__cuda_sm10x_tcgen05_guardrail_trap_col_being_dealloced_not_returned_by_alloc,@function
        .size           $__internal_0_$__cuda_sm10x_tcgen05_guardrail_trap_col_being_dealloced_not_returned_by_alloc,($__internal_1_$__cuda_sm10x_tcgen05_guardrail_trap_phase_invalid_during_alloc - $__internal_0_$__cuda_sm10x_tcgen05_guardrail_trap_col_being_dealloced_not_returned_by_alloc)
$__internal_0_$__cuda_sm10x_tcgen05_guardrail_trap_col_being_dealloced_not_returned_by_alloc:
[----:B------:R-:W-:Y:S05]  /*20840*/  BPT.TRAP 0x1 ;  /* 0x000000040000795c */ /* 0x000fea0000300000 */
[----:B------:R-:W-:-:S04]  /*20850*/  IMAD.MOV.U32 R3, RZ, RZ, 0x0 ;  /* 0x00000000ff037424 */ /* 0x000fc800078e00ff */
[----:B------:R-:W-:Y:S05]  /*20860*/  RET.REL.NODEC R2 `(matmul_kernel) ;  /* 0xfffffdf402e47950 */ /* 0x000fea0003c3ffff */
        .weak           $__internal_1_$__cuda_sm10x_tcgen05_guardrail_trap_phase_invalid_during_alloc
        .type           $__internal_1_$__cuda_sm10x_tcgen05_guardrail_trap_phase_invalid_during_alloc,@function
        .size           $__internal_1_$__cuda_sm10x_tcgen05_guardrail_trap_phase_invalid_during_alloc,($__internal_2_$__cuda_sm10x_tcgen05_guardrail_trap_unallocated_columns_being_dealloced - $__internal_1_$__cuda_sm10x_tcgen05_guardrail_trap_phase_invalid_during_alloc)
$__internal_1_$__cuda_sm10x_tcgen05_guardrail_trap_phase_invalid_during_alloc:
[----:B------:R-:W-:Y:S05]  /*20870*/  BPT.TRAP 0x1 ;  /* 0x000000040000795c */ /* 0x000fea0000300000 */
[----:B------:R-:W-:-:S04]  /*20880*/  IMAD.MOV.U32 R3, RZ, RZ, 0x0 ;  /* 0x00000000ff037424 */ /* 0x000fc800078e00ff */
[----:B------:R-:W-:Y:S05]  /*20890*/  RET.REL.NODEC R2 `(matmul_kernel) ;  /* 0xfffffdf402d87950 */ /* 0x000fea0003c3ffff */
        .weak           $__internal_2_$__cuda_sm10x_tcgen05_guardrail_trap_unallocated_columns_being_dealloced
        .type           $__internal_2_$__cuda_sm10x_tcgen05_guardrail_trap_unallocated_columns_being_dealloced,@function
        .size           $__internal_2_$__cuda_sm10x_tcgen05_guardrail_trap_unallocated_columns_being_dealloced,(.L_x_21 - $__internal_2_$__cuda_sm10x_tcgen05_guardrail_trap_unallocated_columns_being_dealloced)
$__internal_2_$__cuda_sm10x_tcgen05_guardrail_trap_unallocated_columns_being_dealloced:
[----:B------:R-:W-:Y:S05]  /*208a0*/  BPT.TRAP 0x1 ;  /* 0x000000040000795c */ /* 0x000fea0000300000 */
[----:B------:R-:W-:-:S04]  /*208b0*/  IMAD.MOV.U32 R3, RZ, RZ, 0x0 ;  /* 0x00000000ff037424 */ /* 0x000fc800078e00ff */
[----:B------:R-:W-:Y:S05]  /*208c0*/  RET.REL.NODEC R2 `(matmul_kernel) ;  /* 0xfffffdf402cc7950 */ /* 0x000fea0003c3ffff */
.L_x_18:
[----:B------:R-:W-:-:S00]  /*208d0*/  BRA `(.L_x_18) ;  /* 0xfffffffc00fc7947 */ /* 0x000fc0000383ffff */
[----:B------:R-:W-:-:S00]  /*208e0*/  NOP ;  /* 0x0000000000007918 */ /* 0x000fc00000000000 */
        /* <DEDUP_REMOVED lines=9> */
.L_x_21:


//--------------------- .nv.shared.matmul_kernel  --------------------------
	.section	.nv.shared.matmul_kernel,"aw",@nobits
	.sectionflags	@""
	.align	16
	.zero		1024


//--------------------- .nv.shared.reserved.0     --------------------------
	.section	.nv.shared.reserved.0,"aw",@nobits
	.align	8
	.weak		__nv_reservedSMEM_offset_0_alias
	.size		__nv_reservedSMEM_offset_0_alias, 0, 64
	.other		__nv_reservedSMEM_offset_0_alias,@"STO_CUDA_RESERVED_SHARED STV_DEFAULT"
__nv_reservedSMEM_offset_0_alias:
	.zero		0
.nv.shared.reserved.0:
	.zero		64
	.weak		__nv_reservedSMEM_allocation_phase
	.type		__nv_reservedSMEM_allocation_phase,@object
	.size		__nv_reservedSMEM_allocation_phase,(.L_0 - __nv_reservedSMEM_allocation_phase)
__nv_reservedSMEM_allocation_phase:
	.zero		1
.L_0:
	.zero		7
	.weak		__nv_reservedSMEM_devtool_atexit_pc
	.type		__nv_reservedSMEM_devtool_atexit_pc,@object
	.size		__nv_reservedSMEM_devtool_atexit_pc,(__nv_reservedSMEM_allocation_mask - __nv_reservedSMEM_devtool_atexit_pc)
__nv_reservedSMEM_devtool_atexit_pc:
	.zero		8
	.weak		__nv_reservedSMEM_allocation_mask
	.type		__nv_reservedSMEM_allocation_mask,@object
	.size		__nv_reservedSMEM_allocation_mask,(.L_2 - __nv_reservedSMEM_allocation_mask)
__nv_reservedSMEM_allocation_mask:
	.zero		4
.L_2:


//--------------------- .nv.constant0.matmul_kernel --------------------------
	.section	.nv.constant0.matmul_kernel,"a",@progbits
	.sectionflags	@""
	.align	4
.nv.constant0.matmul_kernel:
	.zero		976


//--------------------- SYMBOLS --------------------------

	.type		.nv.reservedSmem.offset0,@object
	.size		.nv.reservedSmem.offset0,0x4
	.type		.nv.reservedSmem.cap,@object
	.size		.nv.reservedSmem.cap,0x4
